//
// Generated by NVIDIA NVVM Compiler
//
// Compiler Build ID: CL-36424714
// Cuda compilation tools, release 13.0, V13.0.88
// Based on NVVM 20.0.0
//

.version 9.0
.target sm_100
.address_size 64

	// .globl	_Z18iter_kernel_sharedPdS_S_S_iS_
// _ZZ18iter_kernel_sharedPdS_S_S_iS_E5Utemp has been demoted
.global .align 1 .b8 _ZN34_INTERNAL_d8df51b8_4_k_cu_06fcbe3e4cuda3std3__45__cpo5beginE[1];
.global .align 1 .b8 _ZN34_INTERNAL_d8df51b8_4_k_cu_06fcbe3e4cuda3std3__45__cpo3endE[1];
.global .align 1 .b8 _ZN34_INTERNAL_d8df51b8_4_k_cu_06fcbe3e4cuda3std3__45__cpo6cbeginE[1];
.global .align 1 .b8 _ZN34_INTERNAL_d8df51b8_4_k_cu_06fcbe3e4cuda3std3__45__cpo4cendE[1];
.global .align 1 .b8 _ZN34_INTERNAL_d8df51b8_4_k_cu_06fcbe3e4cuda3std3__45__cpo6rbeginE[1];
.global .align 1 .b8 _ZN34_INTERNAL_d8df51b8_4_k_cu_06fcbe3e4cuda3std3__45__cpo4rendE[1];
.global .align 1 .b8 _ZN34_INTERNAL_d8df51b8_4_k_cu_06fcbe3e4cuda3std3__45__cpo7crbeginE[1];
.global .align 1 .b8 _ZN34_INTERNAL_d8df51b8_4_k_cu_06fcbe3e4cuda3std3__45__cpo5crendE[1];
.global .align 1 .b8 _ZN34_INTERNAL_d8df51b8_4_k_cu_06fcbe3e4cuda3std3__436_GLOBAL__N__d8df51b8_4_k_cu_06fcbe3e6ignoreE[1];
.global .align 1 .b8 _ZN34_INTERNAL_d8df51b8_4_k_cu_06fcbe3e4cuda3std3__419piecewise_constructE[1];
.global .align 1 .b8 _ZN34_INTERNAL_d8df51b8_4_k_cu_06fcbe3e4cuda3std3__48in_placeE[1];
.global .align 1 .b8 _ZN34_INTERNAL_d8df51b8_4_k_cu_06fcbe3e4cuda3std3__420unreachable_sentinelE[1];
.global .align 1 .b8 _ZN34_INTERNAL_d8df51b8_4_k_cu_06fcbe3e4cuda3std3__47nulloptE[1];
.global .align 1 .b8 _ZN34_INTERNAL_d8df51b8_4_k_cu_06fcbe3e4cuda3std3__48unexpectE[1];
.global .align 1 .b8 _ZN34_INTERNAL_d8df51b8_4_k_cu_06fcbe3e4cuda3std6ranges3__45__cpo4swapE[1];
.global .align 1 .b8 _ZN34_INTERNAL_d8df51b8_4_k_cu_06fcbe3e4cuda3std6ranges3__45__cpo9iter_moveE[1];
.global .align 1 .b8 _ZN34_INTERNAL_d8df51b8_4_k_cu_06fcbe3e4cuda3std6ranges3__45__cpo5beginE[1];
.global .align 1 .b8 _ZN34_INTERNAL_d8df51b8_4_k_cu_06fcbe3e4cuda3std6ranges3__45__cpo3endE[1];
.global .align 1 .b8 _ZN34_INTERNAL_d8df51b8_4_k_cu_06fcbe3e4cuda3std6ranges3__45__cpo6cbeginE[1];
.global .align 1 .b8 _ZN34_INTERNAL_d8df51b8_4_k_cu_06fcbe3e4cuda3std6ranges3__45__cpo4cendE[1];
.global .align 1 .b8 _ZN34_INTERNAL_d8df51b8_4_k_cu_06fcbe3e4cuda3std6ranges3__45__cpo7advanceE[1];
.global .align 1 .b8 _ZN34_INTERNAL_d8df51b8_4_k_cu_06fcbe3e4cuda3std6ranges3__45__cpo9iter_swapE[1];
.global .align 1 .b8 _ZN34_INTERNAL_d8df51b8_4_k_cu_06fcbe3e4cuda3std6ranges3__45__cpo4nextE[1];
.global .align 1 .b8 _ZN34_INTERNAL_d8df51b8_4_k_cu_06fcbe3e4cuda3std6ranges3__45__cpo4prevE[1];
.global .align 1 .b8 _ZN34_INTERNAL_d8df51b8_4_k_cu_06fcbe3e4cuda3std6ranges3__45__cpo4dataE[1];
.global .align 1 .b8 _ZN34_INTERNAL_d8df51b8_4_k_cu_06fcbe3e4cuda3std6ranges3__45__cpo5cdataE[1];
.global .align 1 .b8 _ZN34_INTERNAL_d8df51b8_4_k_cu_06fcbe3e4cuda3std6ranges3__45__cpo4sizeE[1];
.global .align 1 .b8 _ZN34_INTERNAL_d8df51b8_4_k_cu_06fcbe3e4cuda3std6ranges3__45__cpo5ssizeE[1];
.global .align 1 .b8 _ZN34_INTERNAL_d8df51b8_4_k_cu_06fcbe3e4cuda3std6ranges3__45__cpo8distanceE[1];
.global .align 1 .b8 _ZN34_INTERNAL_d8df51b8_4_k_cu_06fcbe3e6thrust24THRUST_300001_SM_1000_NS8cuda_cub3parE[1];
.global .align 1 .b8 _ZN34_INTERNAL_d8df51b8_4_k_cu_06fcbe3e6thrust24THRUST_300001_SM_1000_NS8cuda_cub10par_nosyncE[1];
.global .align 1 .b8 _ZN34_INTERNAL_d8df51b8_4_k_cu_06fcbe3e6thrust24THRUST_300001_SM_1000_NS6system6detail10sequential3seqE[1];
.global .align 1 .b8 _ZN34_INTERNAL_d8df51b8_4_k_cu_06fcbe3e6thrust24THRUST_300001_SM_1000_NS6system3cpp3parE[1];
.global .align 1 .b8 _ZN34_INTERNAL_d8df51b8_4_k_cu_06fcbe3e6thrust24THRUST_300001_SM_1000_NS12placeholders2_1E[1];
.global .align 1 .b8 _ZN34_INTERNAL_d8df51b8_4_k_cu_06fcbe3e6thrust24THRUST_300001_SM_1000_NS12placeholders2_2E[1];
.global .align 1 .b8 _ZN34_INTERNAL_d8df51b8_4_k_cu_06fcbe3e6thrust24THRUST_300001_SM_1000_NS12placeholders2_3E[1];
.global .align 1 .b8 _ZN34_INTERNAL_d8df51b8_4_k_cu_06fcbe3e6thrust24THRUST_300001_SM_1000_NS12placeholders2_4E[1];
.global .align 1 .b8 _ZN34_INTERNAL_d8df51b8_4_k_cu_06fcbe3e6thrust24THRUST_300001_SM_1000_NS12placeholders2_5E[1];
.global .align 1 .b8 _ZN34_INTERNAL_d8df51b8_4_k_cu_06fcbe3e6thrust24THRUST_300001_SM_1000_NS12placeholders2_6E[1];
.global .align 1 .b8 _ZN34_INTERNAL_d8df51b8_4_k_cu_06fcbe3e6thrust24THRUST_300001_SM_1000_NS12placeholders2_7E[1];
.global .align 1 .b8 _ZN34_INTERNAL_d8df51b8_4_k_cu_06fcbe3e6thrust24THRUST_300001_SM_1000_NS12placeholders2_8E[1];
.global .align 1 .b8 _ZN34_INTERNAL_d8df51b8_4_k_cu_06fcbe3e6thrust24THRUST_300001_SM_1000_NS12placeholders2_9E[1];
.global .align 1 .b8 _ZN34_INTERNAL_d8df51b8_4_k_cu_06fcbe3e6thrust24THRUST_300001_SM_1000_NS12placeholders3_10E[1];
.global .align 1 .b8 _ZN34_INTERNAL_d8df51b8_4_k_cu_06fcbe3e6thrust24THRUST_300001_SM_1000_NS3seqE[1];
.global .align 1 .b8 _ZN34_INTERNAL_d8df51b8_4_k_cu_06fcbe3e6thrust24THRUST_300001_SM_1000_NS6deviceE[1];
.extern .shared .align 16 .b8 _ZN6thrust24THRUST_300001_SM_1000_NS8cuda_cub4core6detail5shmemE[];

.visible .entry _Z18iter_kernel_sharedPdS_S_S_iS_(
	.param .u64 .ptr .align 1 _Z18iter_kernel_sharedPdS_S_S_iS__param_0,
	.param .u64 .ptr .align 1 _Z18iter_kernel_sharedPdS_S_S_iS__param_1,
	.param .u64 .ptr .align 1 _Z18iter_kernel_sharedPdS_S_S_iS__param_2,
	.param .u64 .ptr .align 1 _Z18iter_kernel_sharedPdS_S_S_iS__param_3,
	.param .u32 _Z18iter_kernel_sharedPdS_S_S_iS__param_4,
	.param .u64 .ptr .align 1 _Z18iter_kernel_sharedPdS_S_S_iS__param_5
)
{
	.reg .pred 	%p<4>;
	.reg .b32 	%r<11>;
	.reg .b64 	%rd<19>;
	.reg .b64 	%fd<21>;
	// demoted variable
	.shared .align 8 .b8 _ZZ18iter_kernel_sharedPdS_S_S_iS_E5Utemp[8208];
	ld.param.u64 	%rd2, [_Z18iter_kernel_sharedPdS_S_S_iS__param_0];
	ld.param.u64 	%rd3, [_Z18iter_kernel_sharedPdS_S_S_iS__param_1];
	ld.param.u64 	%rd4, [_Z18iter_kernel_sharedPdS_S_S_iS__param_2];
	ld.param.u64 	%rd5, [_Z18iter_kernel_sharedPdS_S_S_iS__param_3];
	ld.param.u32 	%r4, [_Z18iter_kernel_sharedPdS_S_S_iS__param_4];
	ld.param.u64 	%rd6, [_Z18iter_kernel_sharedPdS_S_S_iS__param_5];
	mov.u32 	%r1, %tid.x;
	mov.u32 	%r5, %ctaid.x;
	mov.u32 	%r6, %ntid.x;
	mad.lo.s32 	%r2, %r5, %r6, %r1;
	add.s32 	%r7, %r2, 1;
	setp.gt.s32 	%p1, %r7, %r4;
	@%p1 bra 	$L__BB0_6;
	cvta.to.global.u64 	%rd7, %rd2;
	mul.wide.s32 	%rd8, %r2, 8;
	add.s64 	%rd1, %rd7, %rd8;
	ld.global.f64 	%fd1, [%rd1+8];
	shl.b32 	%r8, %r1, 3;
	mov.u32 	%r9, _ZZ18iter_kernel_sharedPdS_S_S_iS_E5Utemp;
	add.s32 	%r3, %r9, %r8;
	st.shared.f64 	[%r3+8], %fd1;
	setp.eq.s32 	%p2, %r1, 1023;
	@%p2 bra 	$L__BB0_4;
	setp.ne.s32 	%p3, %r1, 0;
	@%p3 bra 	$L__BB0_5;
	ld.global.f64 	%fd3, [%rd1];
	st.shared.f64 	[_ZZ18iter_kernel_sharedPdS_S_S_iS_E5Utemp], %fd3;
	bra.uni 	$L__BB0_5;
$L__BB0_4:
	ld.global.f64 	%fd2, [%rd1+16];
	st.shared.f64 	[_ZZ18iter_kernel_sharedPdS_S_S_iS_E5Utemp+8200], %fd2;
$L__BB0_5:
	bar.sync 	0;
	ld.shared.f64 	%fd4, [%r3+8];
	mul.lo.s32 	%r10, %r2, 3;
	cvta.to.global.u64 	%rd9, %rd4;
	mul.wide.s32 	%rd10, %r10, 8;
	add.s64 	%rd11, %rd9, %rd10;
	ld.global.f64 	%fd5, [%rd11+8];
	rcp.rn.f64 	%fd6, %fd5;
	cvta.to.global.u64 	%rd12, %rd5;
	add.s64 	%rd14, %rd12, %rd8;
	ld.global.f64 	%fd7, [%rd14+8];
	ld.global.f64 	%fd8, [%rd11];
	ld.shared.f64 	%fd9, [%r3];
	mul.f64 	%fd10, %fd8, %fd9;
	sub.f64 	%fd11, %fd7, %fd10;
	mul.f64 	%fd12, %fd5, %fd4;
	sub.f64 	%fd13, %fd11, %fd12;
	ld.global.f64 	%fd14, [%rd11+16];
	ld.shared.f64 	%fd15, [%r3+16];
	mul.f64 	%fd16, %fd14, %fd15;
	sub.f64 	%fd17, %fd13, %fd16;
	fma.rn.f64 	%fd18, %fd6, %fd17, %fd4;
	cvta.to.global.u64 	%rd15, %rd3;
	add.s64 	%rd16, %rd15, %rd8;
	st.global.f64 	[%rd16+8], %fd18;
	sub.f64 	%fd19, %fd18, %fd4;
	abs.f64 	%fd20, %fd19;
	cvta.to.global.u64 	%rd17, %rd6;
	add.s64 	%rd18, %rd17, %rd8;
	st.global.f64 	[%rd18+8], %fd20;
$L__BB0_6:
	ret;

}
	// .globl	_Z11iter_kernelPdS_S_S_iS_
.visible .entry _Z11iter_kernelPdS_S_S_iS_(
	.param .u64 .ptr .align 1 _Z11iter_kernelPdS_S_S_iS__param_0,
	.param .u64 .ptr .align 1 _Z11iter_kernelPdS_S_S_iS__param_1,
	.param .u64 .ptr .align 1 _Z11iter_kernelPdS_S_S_iS__param_2,
	.param .u64 .ptr .align 1 _Z11iter_kernelPdS_S_S_iS__param_3,
	.param .u32 _Z11iter_kernelPdS_S_S_iS__param_4,
	.param .u64 .ptr .align 1 _Z11iter_kernelPdS_S_S_iS__param_5
)
{
	.reg .pred 	%p<2>;
	.reg .b32 	%r<8>;
	.reg .b64 	%rd<20>;
	.reg .b64 	%fd<19>;

	ld.param.u64 	%rd2, [_Z11iter_kernelPdS_S_S_iS__param_1];
	ld.param.u64 	%rd4, [_Z11iter_kernelPdS_S_S_iS__param_3];
	ld.param.u32 	%r2, [_Z11iter_kernelPdS_S_S_iS__param_4];
	ld.param.u64 	%rd5, [_Z11iter_kernelPdS_S_S_iS__param_5];
	mov.u32 	%r3, %tid.x;
	mov.u32 	%r4, %ctaid.x;
	mov.u32 	%r5, %ntid.x;
	mad.lo.s32 	%r1, %r4, %r5, %r3;
	add.s32 	%r6, %r1, 1;
	setp.gt.s32 	%p1, %r6, %r2;
	@%p1 bra 	$L__BB1_2;
	ld.param.u64 	%rd19, [_Z11iter_kernelPdS_S_S_iS__param_2];
	ld.param.u64 	%rd18, [_Z11iter_kernelPdS_S_S_iS__param_0];
	cvta.to.global.u64 	%rd6, %rd18;
	cvta.to.global.u64 	%rd7, %rd19;
	cvta.to.global.u64 	%rd8, %rd4;
	cvta.to.global.u64 	%rd9, %rd2;
	cvta.to.global.u64 	%rd10, %rd5;
	mul.wide.s32 	%rd11, %r1, 8;
	add.s64 	%rd12, %rd6, %rd11;
	ld.global.f64 	%fd1, [%rd12+8];
	mul.lo.s32 	%r7, %r1, 3;
	mul.wide.s32 	%rd13, %r7, 8;
	add.s64 	%rd14, %rd7, %rd13;
	ld.global.f64 	%fd2, [%rd14+8];
	rcp.rn.f64 	%fd3, %fd2;
	add.s64 	%rd15, %rd8, %rd11;
	ld.global.f64 	%fd4, [%rd15+8];
	ld.global.f64 	%fd5, [%rd14];
	ld.global.f64 	%fd6, [%rd12];
	mul.f64 	%fd7, %fd5, %fd6;
	sub.f64 	%fd8, %fd4, %fd7;
	mul.f64 	%fd9, %fd2, %fd1;
	sub.f64 	%fd10, %fd8, %fd9;
	ld.global.f64 	%fd11, [%rd14+16];
	ld.global.f64 	%fd12, [%rd12+16];
	mul.f64 	%fd13, %fd11, %fd12;
	sub.f64 	%fd14, %fd10, %fd13;
	fma.rn.f64 	%fd15, %fd3, %fd14, %fd1;
	add.s64 	%rd16, %rd9, %rd11;
	st.global.f64 	[%rd16+8], %fd15;
	ld.global.f64 	%fd16, [%rd12+8];
	sub.f64 	%fd17, %fd15, %fd16;
	abs.f64 	%fd18, %fd17;
	add.s64 	%rd17, %rd10, %rd11;
	st.global.f64 	[%rd17+8], %fd18;
$L__BB1_2:
	ret;

}
	// .globl	_ZN6thrust24THRUST_300001_SM_1000_NS8cuda_cub4core6detail13_kernel_agentINS1_8__reduce11ReduceAgentINS0_12zip_iteratorIN4cuda3std3__45tupleIJNS0_10device_ptrIdEENS0_17counting_iteratorIlNS0_11use_defaultESF_SF_EEEEEEEPNSB_IJdlEEESJ_iNS1_9__extrema9arg_max_fIdlNSA_4lessIdEEEEEEJSI_SK_iSP_EEEvDpT0_
.visible .entry _ZN6thrust24THRUST_300001_SM_1000_NS8cuda_cub4core6detail13_kernel_agentINS1_8__reduce11ReduceAgentINS0_12zip_iteratorIN4cuda3std3__45tupleIJNS0_10device_ptrIdEENS0_17counting_iteratorIlNS0_11use_defaultESF_SF_EEEEEEEPNSB_IJdlEEESJ_iNS1_9__extrema9arg_max_fIdlNSA_4lessIdEEEEEEJSI_SK_iSP_EEEvDpT0_(
	.param .align 8 .b8 _ZN6thrust24THRUST_300001_SM_1000_NS8cuda_cub4core6detail13_kernel_agentINS1_8__reduce11ReduceAgentINS0_12zip_iteratorIN4cuda3std3__45tupleIJNS0_10device_ptrIdEENS0_17counting_iteratorIlNS0_11use_defaultESF_SF_EEEEEEEPNSB_IJdlEEESJ_iNS1_9__extrema9arg_max_fIdlNSA_4lessIdEEEEEEJSI_SK_iSP_EEEvDpT0__param_0[16],
	.param .u64 .ptr .align 1 _ZN6thrust24THRUST_300001_SM_1000_NS8cuda_cub4core6detail13_kernel_agentINS1_8__reduce11ReduceAgentINS0_12zip_iteratorIN4cuda3std3__45tupleIJNS0_10device_ptrIdEENS0_17counting_iteratorIlNS0_11use_defaultESF_SF_EEEEEEEPNSB_IJdlEEESJ_iNS1_9__extrema9arg_max_fIdlNSA_4lessIdEEEEEEJSI_SK_iSP_EEEvDpT0__param_1,
	.param .u32 _ZN6thrust24THRUST_300001_SM_1000_NS8cuda_cub4core6detail13_kernel_agentINS1_8__reduce11ReduceAgentINS0_12zip_iteratorIN4cuda3std3__45tupleIJNS0_10device_ptrIdEENS0_17counting_iteratorIlNS0_11use_defaultESF_SF_EEEEEEEPNSB_IJdlEEESJ_iNS1_9__extrema9arg_max_fIdlNSA_4lessIdEEEEEEJSI_SK_iSP_EEEvDpT0__param_2,
	.param .align 1 .b8 _ZN6thrust24THRUST_300001_SM_1000_NS8cuda_cub4core6detail13_kernel_agentINS1_8__reduce11ReduceAgentINS0_12zip_iteratorIN4cuda3std3__45tupleIJNS0_10device_ptrIdEENS0_17counting_iteratorIlNS0_11use_defaultESF_SF_EEEEEEEPNSB_IJdlEEESJ_iNS1_9__extrema9arg_max_fIdlNSA_4lessIdEEEEEEJSI_SK_iSP_EEEvDpT0__param_3[1]
)
.maxntid 256
{
	.reg .pred 	%p<213>;
	.reg .b32 	%r<400>;
	.reg .b64 	%rd<358>;
	.reg .b64 	%fd<242>;

	ld.param.u64 	%rd199, [_ZN6thrust24THRUST_300001_SM_1000_NS8cuda_cub4core6detail13_kernel_agentINS1_8__reduce11ReduceAgentINS0_12zip_iteratorIN4cuda3std3__45tupleIJNS0_10device_ptrIdEENS0_17counting_iteratorIlNS0_11use_defaultESF_SF_EEEEEEEPNSB_IJdlEEESJ_iNS1_9__extrema9arg_max_fIdlNSA_4lessIdEEEEEEJSI_SK_iSP_EEEvDpT0__param_0+8];
	ld.param.u64 	%rd198, [_ZN6thrust24THRUST_300001_SM_1000_NS8cuda_cub4core6detail13_kernel_agentINS1_8__reduce11ReduceAgentINS0_12zip_iteratorIN4cuda3std3__45tupleIJNS0_10device_ptrIdEENS0_17counting_iteratorIlNS0_11use_defaultESF_SF_EEEEEEEPNSB_IJdlEEESJ_iNS1_9__extrema9arg_max_fIdlNSA_4lessIdEEEEEEJSI_SK_iSP_EEEvDpT0__param_0];
	ld.param.u32 	%r36, [_ZN6thrust24THRUST_300001_SM_1000_NS8cuda_cub4core6detail13_kernel_agentINS1_8__reduce11ReduceAgentINS0_12zip_iteratorIN4cuda3std3__45tupleIJNS0_10device_ptrIdEENS0_17counting_iteratorIlNS0_11use_defaultESF_SF_EEEEEEEPNSB_IJdlEEESJ_iNS1_9__extrema9arg_max_fIdlNSA_4lessIdEEEEEEJSI_SK_iSP_EEEvDpT0__param_2];
	setp.eq.s32 	%p1, %r36, 0;
	@%p1 bra 	$L__BB2_206;
	cvta.to.global.u64 	%rd1, %rd198;
	setp.gt.s32 	%p2, %r36, 1279;
	@%p2 bra 	$L__BB2_122;
	mov.u32 	%r1, %tid.x;
	setp.ge.s32 	%p96, %r1, %r36;
	mov.f64 	%fd188, 0d0000000000000000;
	mov.b64 	%rd299, 0;
	mov.u32 	%r391, %r1;
	@%p96 bra 	$L__BB2_4;
	cvt.u64.u32 	%rd255, %r1;
	mul.wide.u32 	%rd256, %r1, 8;
	add.s64 	%rd257, %rd1, %rd256;
	add.s64 	%rd299, %rd199, %rd255;
	ld.global.f64 	%fd188, [%rd257];
	add.s32 	%r391, %r1, 256;
$L__BB2_4:
	setp.ge.s32 	%p97, %r391, %r36;
	@%p97 bra 	$L__BB2_26;
	not.b32 	%r160, %r391;
	add.s32 	%r4, %r36, %r160;
	and.b32  	%r161, %r4, 768;
	setp.eq.s32 	%p98, %r161, 768;
	@%p98 bra 	$L__BB2_11;
	cvt.u64.u32 	%rd259, %r391;
	add.s64 	%rd290, %rd199, %rd259;
	mul.wide.u32 	%rd260, %r391, 8;
	add.s64 	%rd289, %rd1, %rd260;
	shr.u32 	%r162, %r4, 8;
	add.s32 	%r163, %r162, 1;
	and.b32  	%r164, %r163, 3;
	neg.s32 	%r389, %r164;
$L__BB2_7:
	.pragma "nounroll";
	mov.u64 	%rd9, %rd299;
	mov.f64 	%fd3, %fd188;
	ld.global.f64 	%fd4, [%rd289];
	setp.lt.f64 	%p99, %fd3, %fd4;
	mov.u64 	%rd299, %rd290;
	mov.f64 	%fd188, %fd4;
	@%p99 bra 	$L__BB2_10;
	setp.lt.f64 	%p100, %fd4, %fd3;
	mov.u64 	%rd299, %rd9;
	mov.f64 	%fd188, %fd3;
	@%p100 bra 	$L__BB2_10;
	setp.lt.s64 	%p101, %rd9, %rd290;
	min.s64 	%rd299, %rd9, %rd290;
	selp.f64 	%fd188, %fd3, %fd4, %p101;
$L__BB2_10:
	add.s32 	%r391, %r391, 256;
	add.s64 	%rd290, %rd290, 256;
	add.s64 	%rd289, %rd289, 2048;
	add.s32 	%r389, %r389, 1;
	setp.ne.s32 	%p102, %r389, 0;
	@%p102 bra 	$L__BB2_7;
$L__BB2_11:
	setp.lt.u32 	%p103, %r4, 768;
	@%p103 bra 	$L__BB2_26;
	add.s32 	%r392, %r391, 512;
$L__BB2_13:
	mov.u32 	%r12, %r392;
	add.s32 	%r165, %r12, -512;
	cvt.s64.s32 	%rd261, %r165;
	mul.wide.s32 	%rd262, %r165, 8;
	add.s64 	%rd17, %rd1, %rd262;
	add.s64 	%rd18, %rd199, %rd261;
	ld.global.f64 	%fd10, [%rd17];
	setp.lt.f64 	%p104, %fd188, %fd10;
	mov.u64 	%rd296, %rd18;
	mov.f64 	%fd185, %fd10;
	@%p104 bra 	$L__BB2_16;
	setp.lt.f64 	%p105, %fd10, %fd188;
	mov.u64 	%rd296, %rd299;
	mov.f64 	%fd185, %fd188;
	@%p105 bra 	$L__BB2_16;
	setp.lt.s64 	%p106, %rd299, %rd18;
	min.s64 	%rd296, %rd299, %rd18;
	selp.f64 	%fd185, %fd188, %fd10, %p106;
$L__BB2_16:
	add.s32 	%r166, %r12, -256;
	cvt.s64.s32 	%rd263, %r166;
	add.s64 	%rd21, %rd199, %rd263;
	ld.global.f64 	%fd13, [%rd17+2048];
	setp.lt.f64 	%p107, %fd185, %fd13;
	mov.u64 	%rd297, %rd21;
	mov.f64 	%fd186, %fd13;
	@%p107 bra 	$L__BB2_19;
	setp.lt.f64 	%p108, %fd13, %fd185;
	mov.u64 	%rd297, %rd296;
	mov.f64 	%fd186, %fd185;
	@%p108 bra 	$L__BB2_19;
	setp.lt.s64 	%p109, %rd296, %rd21;
	min.s64 	%rd297, %rd296, %rd21;
	selp.f64 	%fd186, %fd185, %fd13, %p109;
$L__BB2_19:
	cvt.s64.s32 	%rd264, %r12;
	add.s64 	%rd24, %rd199, %rd264;
	ld.global.f64 	%fd16, [%rd17+4096];
	setp.lt.f64 	%p110, %fd186, %fd16;
	mov.u64 	%rd298, %rd24;
	mov.f64 	%fd187, %fd16;
	@%p110 bra 	$L__BB2_22;
	setp.lt.f64 	%p111, %fd16, %fd186;
	mov.u64 	%rd298, %rd297;
	mov.f64 	%fd187, %fd186;
	@%p111 bra 	$L__BB2_22;
	setp.lt.s64 	%p112, %rd297, %rd24;
	min.s64 	%rd298, %rd297, %rd24;
	selp.f64 	%fd187, %fd186, %fd16, %p112;
$L__BB2_22:
	add.s32 	%r167, %r12, 256;
	cvt.s64.s32 	%rd265, %r167;
	add.s64 	%rd27, %rd199, %rd265;
	ld.global.f64 	%fd19, [%rd17+6144];
	setp.lt.f64 	%p113, %fd187, %fd19;
	mov.u64 	%rd299, %rd27;
	mov.f64 	%fd188, %fd19;
	@%p113 bra 	$L__BB2_25;
	setp.lt.f64 	%p114, %fd19, %fd187;
	mov.u64 	%rd299, %rd298;
	mov.f64 	%fd188, %fd187;
	@%p114 bra 	$L__BB2_25;
	setp.lt.s64 	%p115, %rd298, %rd27;
	min.s64 	%rd299, %rd298, %rd27;
	selp.f64 	%fd188, %fd187, %fd19, %p115;
$L__BB2_25:
	add.s32 	%r392, %r12, 1024;
	add.s32 	%r168, %r12, 512;
	setp.lt.s32 	%p116, %r168, %r36;
	@%p116 bra 	$L__BB2_13;
$L__BB2_26:
	setp.lt.s32 	%p117, %r36, 256;
	@%p117 bra 	$L__BB2_71;
	// begin inline asm
	mov.u32 %r282, %laneid;
	// end inline asm
	mov.b64 	%rd276, %fd188;
	mov.b64 	{%r284, %r289}, %rd276;
	mov.b32 	%r300, 1;
	mov.b32 	%r301, 31;
	mov.b32 	%r302, -1;
	// begin inline asm
	shfl.sync.down.b32 %r283, %r284, %r300, %r301, %r302;
	// end inline asm
	// begin inline asm
	shfl.sync.down.b32 %r288, %r289, %r300, %r301, %r302;
	// end inline asm
	mov.b64 	%rd277, {%r283, %r288};
	mov.b64 	%fd23, %rd277;
	mov.b64 	{%r294, %r299}, %rd299;
	// begin inline asm
	shfl.sync.down.b32 %r293, %r294, %r300, %r301, %r302;
	// end inline asm
	// begin inline asm
	shfl.sync.down.b32 %r298, %r299, %r300, %r301, %r302;
	// end inline asm
	mov.b64 	%rd31, {%r293, %r298};
	setp.gt.s32 	%p169, %r282, 30;
	mov.u64 	%rd301, %rd299;
	mov.f64 	%fd190, %fd188;
	@%p169 bra 	$L__BB2_31;
	setp.lt.f64 	%p170, %fd188, %fd23;
	mov.u64 	%rd301, %rd31;
	mov.f64 	%fd190, %fd23;
	@%p170 bra 	$L__BB2_31;
	setp.gt.f64 	%p171, %fd188, %fd23;
	mov.u64 	%rd301, %rd299;
	mov.f64 	%fd190, %fd188;
	@%p171 bra 	$L__BB2_31;
	setp.lt.s64 	%p172, %rd299, %rd31;
	min.s64 	%rd301, %rd299, %rd31;
	selp.f64 	%fd190, %fd188, %fd23, %p172;
$L__BB2_31:
	mov.b64 	%rd278, %fd190;
	mov.b64 	{%r304, %r309}, %rd278;
	mov.b32 	%r320, 2;
	mov.b32 	%r321, 31;
	mov.b32 	%r322, -1;
	// begin inline asm
	shfl.sync.down.b32 %r303, %r304, %r320, %r321, %r322;
	// end inline asm
	// begin inline asm
	shfl.sync.down.b32 %r308, %r309, %r320, %r321, %r322;
	// end inline asm
	mov.b64 	%rd279, {%r303, %r308};
	mov.b64 	%fd26, %rd279;
	mov.b64 	{%r314, %r319}, %rd301;
	// begin inline asm
	shfl.sync.down.b32 %r313, %r314, %r320, %r321, %r322;
	// end inline asm
	// begin inline asm
	shfl.sync.down.b32 %r318, %r319, %r320, %r321, %r322;
	// end inline asm
	mov.b64 	%rd34, {%r313, %r318};
	setp.gt.s32 	%p173, %r282, 29;
	mov.u64 	%rd302, %rd301;
	mov.f64 	%fd191, %fd190;
	@%p173 bra 	$L__BB2_35;
	setp.lt.f64 	%p174, %fd190, %fd26;
	mov.u64 	%rd302, %rd34;
	mov.f64 	%fd191, %fd26;
	@%p174 bra 	$L__BB2_35;
	setp.gt.f64 	%p175, %fd190, %fd26;
	mov.u64 	%rd302, %rd301;
	mov.f64 	%fd191, %fd190;
	@%p175 bra 	$L__BB2_35;
	setp.lt.s64 	%p176, %rd301, %rd34;
	min.s64 	%rd302, %rd301, %rd34;
	selp.f64 	%fd191, %fd190, %fd26, %p176;
$L__BB2_35:
	mov.b64 	%rd280, %fd191;
	mov.b64 	{%r324, %r329}, %rd280;
	mov.b32 	%r340, 4;
	mov.b32 	%r341, 31;
	mov.b32 	%r342, -1;
	// begin inline asm
	shfl.sync.down.b32 %r323, %r324, %r340, %r341, %r342;
	// end inline asm
	// begin inline asm
	shfl.sync.down.b32 %r328, %r329, %r340, %r341, %r342;
	// end inline asm
	mov.b64 	%rd281, {%r323, %r328};
	mov.b64 	%fd29, %rd281;
	mov.b64 	{%r334, %r339}, %rd302;
	// begin inline asm
	shfl.sync.down.b32 %r333, %r334, %r340, %r341, %r342;
	// end inline asm
	// begin inline asm
	shfl.sync.down.b32 %r338, %r339, %r340, %r341, %r342;
	// end inline asm
	mov.b64 	%rd37, {%r333, %r338};
	setp.gt.s32 	%p177, %r282, 27;
	mov.u64 	%rd303, %rd302;
	mov.f64 	%fd192, %fd191;
	@%p177 bra 	$L__BB2_39;
	setp.lt.f64 	%p178, %fd191, %fd29;
	mov.u64 	%rd303, %rd37;
	mov.f64 	%fd192, %fd29;
	@%p178 bra 	$L__BB2_39;
	setp.gt.f64 	%p179, %fd191, %fd29;
	mov.u64 	%rd303, %rd302;
	mov.f64 	%fd192, %fd191;
	@%p179 bra 	$L__BB2_39;
	setp.lt.s64 	%p180, %rd302, %rd37;
	min.s64 	%rd303, %rd302, %rd37;
	selp.f64 	%fd192, %fd191, %fd29, %p180;
$L__BB2_39:
	mov.b64 	%rd282, %fd192;
	mov.b64 	{%r344, %r349}, %rd282;
	mov.b32 	%r360, 8;
	mov.b32 	%r361, 31;
	mov.b32 	%r362, -1;
	// begin inline asm
	shfl.sync.down.b32 %r343, %r344, %r360, %r361, %r362;
	// end inline asm
	// begin inline asm
	shfl.sync.down.b32 %r348, %r349, %r360, %r361, %r362;
	// end inline asm
	mov.b64 	%rd283, {%r343, %r348};
	mov.b64 	%fd32, %rd283;
	mov.b64 	{%r354, %r359}, %rd303;
	// begin inline asm
	shfl.sync.down.b32 %r353, %r354, %r360, %r361, %r362;
	// end inline asm
	// begin inline asm
	shfl.sync.down.b32 %r358, %r359, %r360, %r361, %r362;
	// end inline asm
	mov.b64 	%rd40, {%r353, %r358};
	setp.gt.s32 	%p181, %r282, 23;
	mov.u64 	%rd304, %rd303;
	mov.f64 	%fd193, %fd192;
	@%p181 bra 	$L__BB2_43;
	setp.lt.f64 	%p182, %fd192, %fd32;
	mov.u64 	%rd304, %rd40;
	mov.f64 	%fd193, %fd32;
	@%p182 bra 	$L__BB2_43;
	setp.gt.f64 	%p183, %fd192, %fd32;
	mov.u64 	%rd304, %rd303;
	mov.f64 	%fd193, %fd192;
	@%p183 bra 	$L__BB2_43;
	setp.lt.s64 	%p184, %rd303, %rd40;
	min.s64 	%rd304, %rd303, %rd40;
	selp.f64 	%fd193, %fd192, %fd32, %p184;
$L__BB2_43:
	mov.b64 	%rd284, %fd193;
	mov.b64 	{%r364, %r369}, %rd284;
	mov.b32 	%r380, 16;
	mov.b32 	%r381, 31;
	mov.b32 	%r382, -1;
	// begin inline asm
	shfl.sync.down.b32 %r363, %r364, %r380, %r381, %r382;
	// end inline asm
	// begin inline asm
	shfl.sync.down.b32 %r368, %r369, %r380, %r381, %r382;
	// end inline asm
	mov.b64 	%rd285, {%r363, %r368};
	mov.b64 	%fd35, %rd285;
	mov.b64 	{%r374, %r379}, %rd304;
	// begin inline asm
	shfl.sync.down.b32 %r373, %r374, %r380, %r381, %r382;
	// end inline asm
	// begin inline asm
	shfl.sync.down.b32 %r378, %r379, %r380, %r381, %r382;
	// end inline asm
	mov.b64 	%rd43, {%r373, %r378};
	setp.gt.s32 	%p185, %r282, 15;
	mov.u64 	%rd357, %rd304;
	mov.f64 	%fd241, %fd193;
	@%p185 bra 	$L__BB2_47;
	setp.lt.f64 	%p186, %fd193, %fd35;
	mov.u64 	%rd357, %rd43;
	mov.f64 	%fd241, %fd35;
	@%p186 bra 	$L__BB2_47;
	setp.gt.f64 	%p187, %fd193, %fd35;
	mov.u64 	%rd357, %rd304;
	mov.f64 	%fd241, %fd193;
	@%p187 bra 	$L__BB2_47;
	setp.lt.s64 	%p188, %rd304, %rd43;
	min.s64 	%rd357, %rd304, %rd43;
	selp.f64 	%fd241, %fd193, %fd35, %p188;
$L__BB2_47:
	setp.ne.s32 	%p189, %r282, 0;
	@%p189 bra 	$L__BB2_49;
	shr.u32 	%r383, %r1, 1;
	and.b32  	%r384, %r383, 496;
	mov.u32 	%r385, _ZN6thrust24THRUST_300001_SM_1000_NS8cuda_cub4core6detail5shmemE;
	add.s32 	%r386, %r385, %r384;
	st.shared.f64 	[%r386+8], %fd241;
	st.shared.u64 	[%r386+16], %rd357;
$L__BB2_49:
	bar.sync 	0;
	setp.ne.s32 	%p190, %r1, 0;
	@%p190 bra 	$L__BB2_204;
	ld.shared.f64 	%fd38, [_ZN6thrust24THRUST_300001_SM_1000_NS8cuda_cub4core6detail5shmemE+24];
	ld.shared.u64 	%rd46, [_ZN6thrust24THRUST_300001_SM_1000_NS8cuda_cub4core6detail5shmemE+32];
	setp.lt.f64 	%p191, %fd241, %fd38;
	mov.u64 	%rd306, %rd46;
	mov.f64 	%fd195, %fd38;
	@%p191 bra 	$L__BB2_53;
	setp.lt.f64 	%p192, %fd38, %fd241;
	mov.u64 	%rd306, %rd357;
	mov.f64 	%fd195, %fd241;
	@%p192 bra 	$L__BB2_53;
	setp.lt.s64 	%p193, %rd357, %rd46;
	min.s64 	%rd306, %rd357, %rd46;
	selp.f64 	%fd195, %fd241, %fd38, %p193;
$L__BB2_53:
	ld.shared.f64 	%fd41, [_ZN6thrust24THRUST_300001_SM_1000_NS8cuda_cub4core6detail5shmemE+40];
	ld.shared.u64 	%rd49, [_ZN6thrust24THRUST_300001_SM_1000_NS8cuda_cub4core6detail5shmemE+48];
	setp.lt.f64 	%p194, %fd195, %fd41;
	mov.u64 	%rd307, %rd49;
	mov.f64 	%fd196, %fd41;
	@%p194 bra 	$L__BB2_56;
	setp.lt.f64 	%p195, %fd41, %fd195;
	mov.u64 	%rd307, %rd306;
	mov.f64 	%fd196, %fd195;
	@%p195 bra 	$L__BB2_56;
	setp.lt.s64 	%p196, %rd306, %rd49;
	min.s64 	%rd307, %rd306, %rd49;
	selp.f64 	%fd196, %fd195, %fd41, %p196;
$L__BB2_56:
	ld.shared.f64 	%fd44, [_ZN6thrust24THRUST_300001_SM_1000_NS8cuda_cub4core6detail5shmemE+56];
	ld.shared.u64 	%rd52, [_ZN6thrust24THRUST_300001_SM_1000_NS8cuda_cub4core6detail5shmemE+64];
	setp.lt.f64 	%p197, %fd196, %fd44;
	mov.u64 	%rd308, %rd52;
	mov.f64 	%fd197, %fd44;
	@%p197 bra 	$L__BB2_59;
	setp.lt.f64 	%p198, %fd44, %fd196;
	mov.u64 	%rd308, %rd307;
	mov.f64 	%fd197, %fd196;
	@%p198 bra 	$L__BB2_59;
	setp.lt.s64 	%p199, %rd307, %rd52;
	min.s64 	%rd308, %rd307, %rd52;
	selp.f64 	%fd197, %fd196, %fd44, %p199;
$L__BB2_59:
	ld.shared.f64 	%fd47, [_ZN6thrust24THRUST_300001_SM_1000_NS8cuda_cub4core6detail5shmemE+72];
	ld.shared.u64 	%rd55, [_ZN6thrust24THRUST_300001_SM_1000_NS8cuda_cub4core6detail5shmemE+80];
	setp.lt.f64 	%p200, %fd197, %fd47;
	mov.u64 	%rd309, %rd55;
	mov.f64 	%fd198, %fd47;
	@%p200 bra 	$L__BB2_62;
	setp.lt.f64 	%p201, %fd47, %fd197;
	mov.u64 	%rd309, %rd308;
	mov.f64 	%fd198, %fd197;
	@%p201 bra 	$L__BB2_62;
	setp.lt.s64 	%p202, %rd308, %rd55;
	min.s64 	%rd309, %rd308, %rd55;
	selp.f64 	%fd198, %fd197, %fd47, %p202;
$L__BB2_62:
	ld.shared.f64 	%fd50, [_ZN6thrust24THRUST_300001_SM_1000_NS8cuda_cub4core6detail5shmemE+88];
	ld.shared.u64 	%rd58, [_ZN6thrust24THRUST_300001_SM_1000_NS8cuda_cub4core6detail5shmemE+96];
	setp.lt.f64 	%p203, %fd198, %fd50;
	mov.u64 	%rd310, %rd58;
	mov.f64 	%fd199, %fd50;
	@%p203 bra 	$L__BB2_65;
	setp.lt.f64 	%p204, %fd50, %fd198;
	mov.u64 	%rd310, %rd309;
	mov.f64 	%fd199, %fd198;
	@%p204 bra 	$L__BB2_65;
	setp.lt.s64 	%p205, %rd309, %rd58;
	min.s64 	%rd310, %rd309, %rd58;
	selp.f64 	%fd199, %fd198, %fd50, %p205;
$L__BB2_65:
	ld.shared.f64 	%fd53, [_ZN6thrust24THRUST_300001_SM_1000_NS8cuda_cub4core6detail5shmemE+104];
	ld.shared.u64 	%rd61, [_ZN6thrust24THRUST_300001_SM_1000_NS8cuda_cub4core6detail5shmemE+112];
	setp.lt.f64 	%p206, %fd199, %fd53;
	mov.u64 	%rd311, %rd61;
	mov.f64 	%fd200, %fd53;
	@%p206 bra 	$L__BB2_68;
	setp.lt.f64 	%p207, %fd53, %fd199;
	mov.u64 	%rd311, %rd310;
	mov.f64 	%fd200, %fd199;
	@%p207 bra 	$L__BB2_68;
	setp.lt.s64 	%p208, %rd310, %rd61;
	min.s64 	%rd311, %rd310, %rd61;
	selp.f64 	%fd200, %fd199, %fd53, %p208;
$L__BB2_68:
	ld.shared.f64 	%fd56, [_ZN6thrust24THRUST_300001_SM_1000_NS8cuda_cub4core6detail5shmemE+120];
	ld.shared.u64 	%rd64, [_ZN6thrust24THRUST_300001_SM_1000_NS8cuda_cub4core6detail5shmemE+128];
	setp.lt.f64 	%p209, %fd200, %fd56;
	mov.u64 	%rd357, %rd64;
	mov.f64 	%fd241, %fd56;
	@%p209 bra 	$L__BB2_204;
	setp.lt.f64 	%p210, %fd56, %fd200;
	mov.u64 	%rd357, %rd311;
	mov.f64 	%fd241, %fd200;
	@%p210 bra 	$L__BB2_204;
	setp.lt.s64 	%p211, %rd311, %rd64;
	min.s64 	%rd357, %rd311, %rd64;
	selp.f64 	%fd241, %fd200, %fd56, %p211;
	bra.uni 	$L__BB2_204;
$L__BB2_71:
	// begin inline asm
	mov.u32 %r169, %laneid;
	// end inline asm
	and.b32  	%r190, %r1, 992;
	add.s32 	%r191, %r190, 32;
	setp.gt.s32 	%p118, %r191, %r36;
	not.b32 	%r192, %r190;
	add.s32 	%r193, %r36, %r192;
	selp.b32 	%r188, %r193, 31, %p118;
	mov.b64 	%rd266, %fd188;
	mov.b64 	{%r171, %r176}, %rd266;
	mov.b32 	%r187, 1;
	mov.b32 	%r189, -1;
	// begin inline asm
	shfl.sync.down.b32 %r170, %r171, %r187, %r188, %r189;
	// end inline asm
	// begin inline asm
	shfl.sync.down.b32 %r175, %r176, %r187, %r188, %r189;
	// end inline asm
	mov.b64 	%rd267, {%r170, %r175};
	mov.b64 	%fd58, %rd267;
	mov.b64 	{%r181, %r186}, %rd299;
	// begin inline asm
	shfl.sync.down.b32 %r180, %r181, %r187, %r188, %r189;
	// end inline asm
	// begin inline asm
	shfl.sync.down.b32 %r185, %r186, %r187, %r188, %r189;
	// end inline asm
	mov.b64 	%rd66, {%r180, %r185};
	setp.ge.s32 	%p119, %r169, %r188;
	mov.u64 	%rd312, %rd299;
	mov.f64 	%fd201, %fd188;
	@%p119 bra 	$L__BB2_75;
	setp.lt.f64 	%p120, %fd188, %fd58;
	mov.u64 	%rd312, %rd66;
	mov.f64 	%fd201, %fd58;
	@%p120 bra 	$L__BB2_75;
	setp.gt.f64 	%p121, %fd188, %fd58;
	mov.u64 	%rd312, %rd299;
	mov.f64 	%fd201, %fd188;
	@%p121 bra 	$L__BB2_75;
	setp.lt.s64 	%p122, %rd299, %rd66;
	min.s64 	%rd312, %rd299, %rd66;
	selp.f64 	%fd201, %fd188, %fd58, %p122;
$L__BB2_75:
	mov.b64 	%rd268, %fd201;
	mov.b64 	{%r195, %r200}, %rd268;
	mov.b32 	%r211, 2;
	mov.b32 	%r213, -1;
	// begin inline asm
	shfl.sync.down.b32 %r194, %r195, %r211, %r188, %r213;
	// end inline asm
	// begin inline asm
	shfl.sync.down.b32 %r199, %r200, %r211, %r188, %r213;
	// end inline asm
	mov.b64 	%rd269, {%r194, %r199};
	mov.b64 	%fd61, %rd269;
	mov.b64 	{%r205, %r210}, %rd312;
	// begin inline asm
	shfl.sync.down.b32 %r204, %r205, %r211, %r188, %r213;
	// end inline asm
	// begin inline asm
	shfl.sync.down.b32 %r209, %r210, %r211, %r188, %r213;
	// end inline asm
	mov.b64 	%rd69, {%r204, %r209};
	add.s32 	%r214, %r169, 2;
	setp.gt.s32 	%p123, %r214, %r188;
	mov.u64 	%rd313, %rd312;
	mov.f64 	%fd202, %fd201;
	@%p123 bra 	$L__BB2_79;
	setp.lt.f64 	%p124, %fd201, %fd61;
	mov.u64 	%rd313, %rd69;
	mov.f64 	%fd202, %fd61;
	@%p124 bra 	$L__BB2_79;
	setp.gt.f64 	%p125, %fd201, %fd61;
	mov.u64 	%rd313, %rd312;
	mov.f64 	%fd202, %fd201;
	@%p125 bra 	$L__BB2_79;
	setp.lt.s64 	%p126, %rd312, %rd69;
	min.s64 	%rd313, %rd312, %rd69;
	selp.f64 	%fd202, %fd201, %fd61, %p126;
$L__BB2_79:
	mov.b64 	%rd270, %fd202;
	mov.b64 	{%r216, %r221}, %rd270;
	mov.b32 	%r232, 4;
	mov.b32 	%r234, -1;
	// begin inline asm
	shfl.sync.down.b32 %r215, %r216, %r232, %r188, %r234;
	// end inline asm
	// begin inline asm
	shfl.sync.down.b32 %r220, %r221, %r232, %r188, %r234;
	// end inline asm
	mov.b64 	%rd271, {%r215, %r220};
	mov.b64 	%fd64, %rd271;
	mov.b64 	{%r226, %r231}, %rd313;
	// begin inline asm
	shfl.sync.down.b32 %r225, %r226, %r232, %r188, %r234;
	// end inline asm
	// begin inline asm
	shfl.sync.down.b32 %r230, %r231, %r232, %r188, %r234;
	// end inline asm
	mov.b64 	%rd72, {%r225, %r230};
	add.s32 	%r235, %r169, 4;
	setp.gt.s32 	%p127, %r235, %r188;
	mov.u64 	%rd314, %rd313;
	mov.f64 	%fd203, %fd202;
	@%p127 bra 	$L__BB2_83;
	setp.lt.f64 	%p128, %fd202, %fd64;
	mov.u64 	%rd314, %rd72;
	mov.f64 	%fd203, %fd64;
	@%p128 bra 	$L__BB2_83;
	setp.gt.f64 	%p129, %fd202, %fd64;
	mov.u64 	%rd314, %rd313;
	mov.f64 	%fd203, %fd202;
	@%p129 bra 	$L__BB2_83;
	setp.lt.s64 	%p130, %rd313, %rd72;
	min.s64 	%rd314, %rd313, %rd72;
	selp.f64 	%fd203, %fd202, %fd64, %p130;
$L__BB2_83:
	mov.b64 	%rd272, %fd203;
	mov.b64 	{%r237, %r242}, %rd272;
	mov.b32 	%r253, 8;
	mov.b32 	%r255, -1;
	// begin inline asm
	shfl.sync.down.b32 %r236, %r237, %r253, %r188, %r255;
	// end inline asm
	// begin inline asm
	shfl.sync.down.b32 %r241, %r242, %r253, %r188, %r255;
	// end inline asm
	mov.b64 	%rd273, {%r236, %r241};
	mov.b64 	%fd67, %rd273;
	mov.b64 	{%r247, %r252}, %rd314;
	// begin inline asm
	shfl.sync.down.b32 %r246, %r247, %r253, %r188, %r255;
	// end inline asm
	// begin inline asm
	shfl.sync.down.b32 %r251, %r252, %r253, %r188, %r255;
	// end inline asm
	mov.b64 	%rd75, {%r246, %r251};
	add.s32 	%r256, %r169, 8;
	setp.gt.s32 	%p131, %r256, %r188;
	mov.f64 	%fd204, %fd203;
	mov.u64 	%rd315, %rd314;
	@%p131 bra 	$L__BB2_87;
	setp.lt.f64 	%p132, %fd203, %fd67;
	mov.f64 	%fd204, %fd67;
	mov.u64 	%rd315, %rd75;
	@%p132 bra 	$L__BB2_87;
	setp.gt.f64 	%p133, %fd203, %fd67;
	mov.f64 	%fd204, %fd203;
	mov.u64 	%rd315, %rd314;
	@%p133 bra 	$L__BB2_87;
	setp.lt.s64 	%p134, %rd314, %rd75;
	selp.f64 	%fd204, %fd203, %fd67, %p134;
	min.s64 	%rd315, %rd314, %rd75;
$L__BB2_87:
	mov.b64 	%rd274, %fd204;
	mov.b64 	{%r258, %r263}, %rd274;
	mov.b32 	%r274, 16;
	mov.b32 	%r276, -1;
	// begin inline asm
	shfl.sync.down.b32 %r257, %r258, %r274, %r188, %r276;
	// end inline asm
	// begin inline asm
	shfl.sync.down.b32 %r262, %r263, %r274, %r188, %r276;
	// end inline asm
	mov.b64 	%rd275, {%r257, %r262};
	mov.b64 	%fd70, %rd275;
	mov.b64 	{%r268, %r273}, %rd315;
	// begin inline asm
	shfl.sync.down.b32 %r267, %r268, %r274, %r188, %r276;
	// end inline asm
	// begin inline asm
	shfl.sync.down.b32 %r272, %r273, %r274, %r188, %r276;
	// end inline asm
	mov.b64 	%rd78, {%r267, %r272};
	add.s32 	%r277, %r169, 16;
	setp.gt.s32 	%p135, %r277, %r188;
	mov.f64 	%fd241, %fd204;
	mov.u64 	%rd357, %rd315;
	@%p135 bra 	$L__BB2_91;
	setp.lt.f64 	%p136, %fd204, %fd70;
	mov.f64 	%fd241, %fd70;
	mov.u64 	%rd357, %rd78;
	@%p136 bra 	$L__BB2_91;
	setp.gt.f64 	%p137, %fd204, %fd70;
	mov.f64 	%fd241, %fd204;
	mov.u64 	%rd357, %rd315;
	@%p137 bra 	$L__BB2_91;
	setp.lt.s64 	%p138, %rd315, %rd78;
	selp.f64 	%fd241, %fd204, %fd70, %p138;
	min.s64 	%rd357, %rd315, %rd78;
$L__BB2_91:
	setp.ne.s32 	%p139, %r169, 0;
	@%p139 bra 	$L__BB2_93;
	shr.u32 	%r278, %r1, 1;
	and.b32  	%r279, %r278, 496;
	mov.u32 	%r280, _ZN6thrust24THRUST_300001_SM_1000_NS8cuda_cub4core6detail5shmemE;
	add.s32 	%r281, %r280, %r279;
	st.shared.f64 	[%r281+8], %fd241;
	st.shared.u64 	[%r281+16], %rd357;
$L__BB2_93:
	bar.sync 	0;
	setp.ne.s32 	%p140, %r1, 0;
	@%p140 bra 	$L__BB2_204;
	setp.lt.s32 	%p141, %r36, 33;
	mov.f64 	%fd206, %fd241;
	mov.u64 	%rd317, %rd357;
	@%p141 bra 	$L__BB2_98;
	ld.shared.f64 	%fd73, [_ZN6thrust24THRUST_300001_SM_1000_NS8cuda_cub4core6detail5shmemE+24];
	ld.shared.u64 	%rd81, [_ZN6thrust24THRUST_300001_SM_1000_NS8cuda_cub4core6detail5shmemE+32];
	setp.lt.f64 	%p142, %fd241, %fd73;
	mov.f64 	%fd206, %fd73;
	mov.u64 	%rd317, %rd81;
	@%p142 bra 	$L__BB2_98;
	setp.lt.f64 	%p143, %fd73, %fd241;
	mov.f64 	%fd206, %fd241;
	mov.u64 	%rd317, %rd357;
	@%p143 bra 	$L__BB2_98;
	setp.lt.s64 	%p144, %rd357, %rd81;
	selp.f64 	%fd206, %fd241, %fd73, %p144;
	min.s64 	%rd317, %rd357, %rd81;
$L__BB2_98:
	setp.lt.s32 	%p145, %r36, 65;
	mov.f64 	%fd207, %fd206;
	mov.u64 	%rd318, %rd317;
	@%p145 bra 	$L__BB2_102;
	ld.shared.f64 	%fd76, [_ZN6thrust24THRUST_300001_SM_1000_NS8cuda_cub4core6detail5shmemE+40];
	ld.shared.u64 	%rd84, [_ZN6thrust24THRUST_300001_SM_1000_NS8cuda_cub4core6detail5shmemE+48];
	setp.lt.f64 	%p146, %fd206, %fd76;
	mov.f64 	%fd207, %fd76;
	mov.u64 	%rd318, %rd84;
	@%p146 bra 	$L__BB2_102;
	setp.lt.f64 	%p147, %fd76, %fd206;
	mov.f64 	%fd207, %fd206;
	mov.u64 	%rd318, %rd317;
	@%p147 bra 	$L__BB2_102;
	setp.lt.s64 	%p148, %rd317, %rd84;
	selp.f64 	%fd207, %fd206, %fd76, %p148;
	min.s64 	%rd318, %rd317, %rd84;
$L__BB2_102:
	setp.lt.s32 	%p149, %r36, 97;
	mov.f64 	%fd208, %fd207;
	mov.u64 	%rd319, %rd318;
	@%p149 bra 	$L__BB2_106;
	ld.shared.f64 	%fd79, [_ZN6thrust24THRUST_300001_SM_1000_NS8cuda_cub4core6detail5shmemE+56];
	ld.shared.u64 	%rd87, [_ZN6thrust24THRUST_300001_SM_1000_NS8cuda_cub4core6detail5shmemE+64];
	setp.lt.f64 	%p150, %fd207, %fd79;
	mov.f64 	%fd208, %fd79;
	mov.u64 	%rd319, %rd87;
	@%p150 bra 	$L__BB2_106;
	setp.lt.f64 	%p151, %fd79, %fd207;
	mov.f64 	%fd208, %fd207;
	mov.u64 	%rd319, %rd318;
	@%p151 bra 	$L__BB2_106;
	setp.lt.s64 	%p152, %rd318, %rd87;
	selp.f64 	%fd208, %fd207, %fd79, %p152;
	min.s64 	%rd319, %rd318, %rd87;
$L__BB2_106:
	setp.lt.s32 	%p153, %r36, 129;
	mov.f64 	%fd209, %fd208;
	mov.u64 	%rd320, %rd319;
	@%p153 bra 	$L__BB2_110;
	ld.shared.f64 	%fd82, [_ZN6thrust24THRUST_300001_SM_1000_NS8cuda_cub4core6detail5shmemE+72];
	ld.shared.u64 	%rd90, [_ZN6thrust24THRUST_300001_SM_1000_NS8cuda_cub4core6detail5shmemE+80];
	setp.lt.f64 	%p154, %fd208, %fd82;
	mov.f64 	%fd209, %fd82;
	mov.u64 	%rd320, %rd90;
	@%p154 bra 	$L__BB2_110;
	setp.lt.f64 	%p155, %fd82, %fd208;
	mov.f64 	%fd209, %fd208;
	mov.u64 	%rd320, %rd319;
	@%p155 bra 	$L__BB2_110;
	setp.lt.s64 	%p156, %rd319, %rd90;
	selp.f64 	%fd209, %fd208, %fd82, %p156;
	min.s64 	%rd320, %rd319, %rd90;
$L__BB2_110:
	setp.lt.s32 	%p157, %r36, 161;
	mov.f64 	%fd210, %fd209;
	mov.u64 	%rd321, %rd320;
	@%p157 bra 	$L__BB2_114;
	ld.shared.f64 	%fd85, [_ZN6thrust24THRUST_300001_SM_1000_NS8cuda_cub4core6detail5shmemE+88];
	ld.shared.u64 	%rd93, [_ZN6thrust24THRUST_300001_SM_1000_NS8cuda_cub4core6detail5shmemE+96];
	setp.lt.f64 	%p158, %fd209, %fd85;
	mov.f64 	%fd210, %fd85;
	mov.u64 	%rd321, %rd93;
	@%p158 bra 	$L__BB2_114;
	setp.lt.f64 	%p159, %fd85, %fd209;
	mov.f64 	%fd210, %fd209;
	mov.u64 	%rd321, %rd320;
	@%p159 bra 	$L__BB2_114;
	setp.lt.s64 	%p160, %rd320, %rd93;
	selp.f64 	%fd210, %fd209, %fd85, %p160;
	min.s64 	%rd321, %rd320, %rd93;
$L__BB2_114:
	setp.lt.s32 	%p161, %r36, 193;
	mov.f64 	%fd211, %fd210;
	mov.u64 	%rd322, %rd321;
	@%p161 bra 	$L__BB2_118;
	ld.shared.f64 	%fd88, [_ZN6thrust24THRUST_300001_SM_1000_NS8cuda_cub4core6detail5shmemE+104];
	ld.shared.u64 	%rd96, [_ZN6thrust24THRUST_300001_SM_1000_NS8cuda_cub4core6detail5shmemE+112];
	setp.lt.f64 	%p162, %fd210, %fd88;
	mov.f64 	%fd211, %fd88;
	mov.u64 	%rd322, %rd96;
	@%p162 bra 	$L__BB2_118;
	setp.lt.f64 	%p163, %fd88, %fd210;
	mov.f64 	%fd211, %fd210;
	mov.u64 	%rd322, %rd321;
	@%p163 bra 	$L__BB2_118;
	setp.lt.s64 	%p164, %rd321, %rd96;
	selp.f64 	%fd211, %fd210, %fd88, %p164;
	min.s64 	%rd322, %rd321, %rd96;
$L__BB2_118:
	setp.lt.s32 	%p165, %r36, 225;
	mov.u64 	%rd357, %rd322;
	mov.f64 	%fd241, %fd211;
	@%p165 bra 	$L__BB2_204;
	ld.shared.f64 	%fd91, [_ZN6thrust24THRUST_300001_SM_1000_NS8cuda_cub4core6detail5shmemE+120];
	ld.shared.u64 	%rd99, [_ZN6thrust24THRUST_300001_SM_1000_NS8cuda_cub4core6detail5shmemE+128];
	setp.lt.f64 	%p166, %fd211, %fd91;
	mov.u64 	%rd357, %rd99;
	mov.f64 	%fd241, %fd91;
	@%p166 bra 	$L__BB2_204;
	setp.lt.f64 	%p167, %fd91, %fd211;
	mov.u64 	%rd357, %rd322;
	mov.f64 	%fd241, %fd211;
	@%p167 bra 	$L__BB2_204;
	setp.lt.s64 	%p168, %rd322, %rd99;
	selp.f64 	%fd241, %fd211, %fd91, %p168;
	min.s64 	%rd357, %rd322, %rd99;
	bra.uni 	$L__BB2_204;
$L__BB2_122:
	mov.u32 	%r17, %tid.x;
	cvt.u64.u32 	%rd201, %r17;
	cvta.to.global.u64 	%rd202, %rd198;
	mul.wide.u32 	%rd203, %r17, 8;
	add.s64 	%rd101, %rd202, %rd203;
	ld.global.f64 	%fd170, [%rd101];
	add.s32 	%r37, %r17, 256;
	cvt.u64.u32 	%rd204, %r37;
	ld.global.f64 	%fd171, [%rd101+2048];
	add.s32 	%r38, %r17, 512;
	cvt.u64.u32 	%rd205, %r38;
	ld.global.f64 	%fd172, [%rd101+4096];
	add.s32 	%r39, %r17, 768;
	cvt.u64.u32 	%rd206, %r39;
	ld.global.f64 	%fd173, [%rd101+6144];
	or.b32  	%r40, %r17, 1024;
	cvt.u64.u32 	%rd102, %r40;
	add.s64 	%rd344, %rd199, %rd102;
	ld.global.f64 	%fd228, [%rd101+8192];
	setp.geu.f64 	%p3, %fd170, %fd171;
	selp.f64 	%fd174, %fd170, %fd171, %p3;
	selp.b64 	%rd207, %rd201, %rd204, %p3;
	setp.geu.f64 	%p4, %fd174, %fd172;
	selp.f64 	%fd175, %fd174, %fd172, %p4;
	selp.b64 	%rd208, %rd207, %rd205, %p4;
	setp.geu.f64 	%p5, %fd175, %fd173;
	selp.f64 	%fd94, %fd175, %fd173, %p5;
	selp.b64 	%rd105, %rd208, %rd206, %p5;
	setp.lt.f64 	%p6, %fd94, %fd228;
	@%p6 bra 	$L__BB2_124;
	setp.lt.f64 	%p7, %fd228, %fd94;
	setp.lt.u64 	%p8, %rd105, %rd102;
	or.pred  	%p9, %p7, %p8;
	selp.f64 	%fd228, %fd94, %fd228, %p9;
	add.s64 	%rd209, %rd199, %rd105;
	selp.b64 	%rd344, %rd209, %rd344, %p9;
$L__BB2_124:
	setp.lt.u32 	%p10, %r36, 2560;
	mov.b32 	%r394, 1280;
	@%p10 bra 	$L__BB2_137;
	mov.b32 	%r393, 1280;
	mov.f64 	%fd213, %fd228;
$L__BB2_126:
	cvt.u64.u32 	%rd210, %r393;
	add.s64 	%rd211, %rd201, %rd210;
	mul.wide.u32 	%rd212, %r393, 8;
	add.s64 	%rd213, %rd101, %rd212;
	add.s64 	%rd111, %rd211, %rd199;
	ld.global.f64 	%fd214, [%rd213];
	ld.global.f64 	%fd215, [%rd213+2048];
	ld.global.f64 	%fd216, [%rd213+4096];
	ld.global.f64 	%fd217, [%rd213+6144];
	ld.global.f64 	%fd228, [%rd213+8192];
	setp.lt.f64 	%p11, %fd213, %fd214;
	mov.u64 	%rd325, %rd111;
	@%p11 bra 	$L__BB2_128;
	setp.lt.f64 	%p12, %fd214, %fd213;
	setp.lt.s64 	%p13, %rd344, %rd111;
	or.pred  	%p14, %p12, %p13;
	selp.f64 	%fd214, %fd213, %fd214, %p14;
	selp.b64 	%rd325, %rd344, %rd111, %p14;
$L__BB2_128:
	add.s64 	%rd326, %rd111, 256;
	setp.lt.f64 	%p15, %fd214, %fd215;
	@%p15 bra 	$L__BB2_130;
	setp.lt.f64 	%p16, %fd215, %fd214;
	cvt.u64.u32 	%rd217, %r393;
	add.s64 	%rd218, %rd201, %rd217;
	add.s64 	%rd220, %rd218, %rd199;
	add.s64 	%rd221, %rd220, 256;
	setp.lt.s64 	%p17, %rd325, %rd221;
	or.pred  	%p18, %p16, %p17;
	selp.f64 	%fd215, %fd214, %fd215, %p18;
	selp.b64 	%rd326, %rd325, %rd221, %p18;
$L__BB2_130:
	add.s64 	%rd224, %rd211, %rd199;
	add.s64 	%rd327, %rd224, 512;
	setp.lt.f64 	%p19, %fd215, %fd216;
	@%p19 bra 	$L__BB2_132;
	setp.lt.f64 	%p20, %fd216, %fd215;
	setp.lt.s64 	%p21, %rd326, %rd327;
	or.pred  	%p22, %p20, %p21;
	selp.f64 	%fd216, %fd215, %fd216, %p22;
	selp.b64 	%rd327, %rd326, %rd327, %p22;
$L__BB2_132:
	cvt.u64.u32 	%rd225, %r393;
	add.s64 	%rd226, %rd201, %rd225;
	add.s64 	%rd227, %rd226, %rd199;
	add.s64 	%rd328, %rd227, 768;
	setp.lt.f64 	%p23, %fd216, %fd217;
	@%p23 bra 	$L__BB2_134;
	setp.lt.f64 	%p24, %fd217, %fd216;
	setp.lt.s64 	%p25, %rd327, %rd328;
	or.pred  	%p26, %p24, %p25;
	selp.f64 	%fd217, %fd216, %fd217, %p26;
	selp.b64 	%rd328, %rd327, %rd328, %p26;
$L__BB2_134:
	add.s64 	%rd344, %rd227, 1024;
	setp.lt.f64 	%p27, %fd217, %fd228;
	@%p27 bra 	$L__BB2_136;
	setp.lt.f64 	%p28, %fd228, %fd217;
	setp.lt.s64 	%p29, %rd328, %rd344;
	or.pred  	%p30, %p28, %p29;
	selp.f64 	%fd228, %fd217, %fd228, %p30;
	selp.b64 	%rd344, %rd328, %rd344, %p30;
$L__BB2_136:
	add.s32 	%r394, %r393, 1280;
	add.s32 	%r43, %r393, 2560;
	setp.le.s32 	%p31, %r43, %r36;
	mov.u32 	%r393, %r394;
	mov.f64 	%fd213, %fd228;
	@%p31 bra 	$L__BB2_126;
$L__BB2_137:
	setp.le.s32 	%p32, %r36, %r394;
	@%p32 bra 	$L__BB2_160;
	sub.s32 	%r21, %r36, %r394;
	setp.ge.s32 	%p33, %r17, %r21;
	@%p33 bra 	$L__BB2_160;
	cvta.to.global.u64 	%rd128, %rd198;
	not.b32 	%r44, %r17;
	add.s32 	%r45, %r36, %r44;
	sub.s32 	%r22, %r45, %r394;
	and.b32  	%r46, %r22, 768;
	setp.eq.s32 	%p34, %r46, 768;
	mov.u32 	%r397, %r17;
	@%p34 bra 	$L__BB2_145;
	add.s32 	%r47, %r17, %r394;
	cvt.u64.u32 	%rd232, %r47;
	add.s64 	%rd332, %rd199, %rd232;
	mul.wide.u32 	%rd233, %r47, 8;
	add.s64 	%rd331, %rd128, %rd233;
	shr.u32 	%r48, %r22, 8;
	add.s32 	%r49, %r48, 1;
	and.b32  	%r50, %r49, 3;
	neg.s32 	%r395, %r50;
	mov.u32 	%r397, %r17;
$L__BB2_141:
	.pragma "nounroll";
	mov.u64 	%rd133, %rd344;
	mov.f64 	%fd114, %fd228;
	ld.global.f64 	%fd115, [%rd331];
	setp.lt.f64 	%p35, %fd114, %fd115;
	mov.f64 	%fd228, %fd115;
	mov.u64 	%rd344, %rd332;
	@%p35 bra 	$L__BB2_144;
	setp.lt.f64 	%p36, %fd115, %fd114;
	mov.f64 	%fd228, %fd114;
	mov.u64 	%rd344, %rd133;
	@%p36 bra 	$L__BB2_144;
	setp.lt.s64 	%p37, %rd133, %rd332;
	selp.f64 	%fd228, %fd114, %fd115, %p37;
	min.s64 	%rd344, %rd133, %rd332;
$L__BB2_144:
	add.s32 	%r397, %r397, 256;
	add.s64 	%rd332, %rd332, 256;
	add.s64 	%rd331, %rd331, 2048;
	add.s32 	%r395, %r395, 1;
	setp.ne.s32 	%p38, %r395, 0;
	@%p38 bra 	$L__BB2_141;
$L__BB2_145:
	setp.lt.u32 	%p39, %r22, 768;
	@%p39 bra 	$L__BB2_160;
	add.s32 	%r398, %r397, %r394;
	cvt.u64.u32 	%rd234, %r398;
	add.s64 	%rd339, %rd199, %rd234;
	cvt.u64.u32 	%rd235, %r397;
	cvt.u64.u32 	%rd236, %r394;
	add.s64 	%rd237, %rd235, %rd236;
	shl.b64 	%rd238, %rd237, 3;
	add.s64 	%rd239, %rd238, %rd128;
	add.s64 	%rd338, %rd239, 6144;
	mul.wide.u32 	%rd240, %r398, 8;
	add.s64 	%rd337, %rd128, %rd240;
	add.s32 	%r399, %r397, 512;
$L__BB2_147:
	mov.u32 	%r32, %r399;
	ld.global.f64 	%fd121, [%rd337];
	setp.lt.f64 	%p40, %fd228, %fd121;
	mov.f64 	%fd225, %fd121;
	mov.u64 	%rd341, %rd339;
	@%p40 bra 	$L__BB2_150;
	setp.lt.f64 	%p41, %fd121, %fd228;
	mov.f64 	%fd225, %fd228;
	mov.u64 	%rd341, %rd344;
	@%p41 bra 	$L__BB2_150;
	setp.lt.s64 	%p42, %rd344, %rd339;
	selp.f64 	%fd225, %fd228, %fd121, %p42;
	min.s64 	%rd341, %rd344, %rd339;
$L__BB2_150:
	add.s32 	%r51, %r398, 256;
	cvt.u64.u32 	%rd241, %r51;
	add.s64 	%rd149, %rd199, %rd241;
	ld.global.f64 	%fd124, [%rd338+-4096];
	setp.lt.f64 	%p43, %fd225, %fd124;
	mov.f64 	%fd226, %fd124;
	mov.u64 	%rd342, %rd149;
	@%p43 bra 	$L__BB2_153;
	setp.lt.f64 	%p44, %fd124, %fd225;
	mov.f64 	%fd226, %fd225;
	mov.u64 	%rd342, %rd341;
	@%p44 bra 	$L__BB2_153;
	setp.lt.s64 	%p45, %rd341, %rd149;
	selp.f64 	%fd226, %fd225, %fd124, %p45;
	min.s64 	%rd342, %rd341, %rd149;
$L__BB2_153:
	add.s32 	%r52, %r398, 512;
	cvt.u64.u32 	%rd242, %r52;
	add.s64 	%rd152, %rd199, %rd242;
	ld.global.f64 	%fd127, [%rd338+-2048];
	setp.lt.f64 	%p46, %fd226, %fd127;
	mov.f64 	%fd227, %fd127;
	mov.u64 	%rd343, %rd152;
	@%p46 bra 	$L__BB2_156;
	setp.lt.f64 	%p47, %fd127, %fd226;
	mov.f64 	%fd227, %fd226;
	mov.u64 	%rd343, %rd342;
	@%p47 bra 	$L__BB2_156;
	setp.lt.s64 	%p48, %rd342, %rd152;
	selp.f64 	%fd227, %fd226, %fd127, %p48;
	min.s64 	%rd343, %rd342, %rd152;
$L__BB2_156:
	add.s32 	%r53, %r398, 768;
	cvt.u64.u32 	%rd243, %r53;
	add.s64 	%rd155, %rd199, %rd243;
	ld.global.f64 	%fd130, [%rd338];
	setp.lt.f64 	%p49, %fd227, %fd130;
	mov.f64 	%fd228, %fd130;
	mov.u64 	%rd344, %rd155;
	@%p49 bra 	$L__BB2_159;
	setp.lt.f64 	%p50, %fd130, %fd227;
	mov.f64 	%fd228, %fd227;
	mov.u64 	%rd344, %rd343;
	@%p50 bra 	$L__BB2_159;
	setp.lt.s64 	%p51, %rd343, %rd155;
	selp.f64 	%fd228, %fd227, %fd130, %p51;
	min.s64 	%rd344, %rd343, %rd155;
$L__BB2_159:
	add.s64 	%rd339, %rd339, 1024;
	add.s64 	%rd338, %rd338, 8192;
	add.s64 	%rd337, %rd337, 8192;
	add.s32 	%r399, %r32, 1024;
	add.s32 	%r54, %r32, 512;
	add.s32 	%r398, %r398, 1024;
	setp.lt.s32 	%p52, %r54, %r21;
	@%p52 bra 	$L__BB2_147;
$L__BB2_160:
	// begin inline asm
	mov.u32 %r55, %laneid;
	// end inline asm
	mov.b64 	%rd244, %fd228;
	mov.b64 	{%r57, %r62}, %rd244;
	mov.b32 	%r73, 1;
	mov.b32 	%r74, 31;
	mov.b32 	%r75, -1;
	// begin inline asm
	shfl.sync.down.b32 %r56, %r57, %r73, %r74, %r75;
	// end inline asm
	// begin inline asm
	shfl.sync.down.b32 %r61, %r62, %r73, %r74, %r75;
	// end inline asm
	mov.b64 	%rd245, {%r56, %r61};
	mov.b64 	%fd134, %rd245;
	mov.b64 	{%r67, %r72}, %rd344;
	// begin inline asm
	shfl.sync.down.b32 %r66, %r67, %r73, %r74, %r75;
	// end inline asm
	// begin inline asm
	shfl.sync.down.b32 %r71, %r72, %r73, %r74, %r75;
	// end inline asm
	mov.b64 	%rd162, {%r66, %r71};
	setp.gt.s32 	%p53, %r55, 30;
	mov.f64 	%fd230, %fd228;
	mov.u64 	%rd346, %rd344;
	@%p53 bra 	$L__BB2_164;
	setp.lt.f64 	%p54, %fd228, %fd134;
	mov.f64 	%fd230, %fd134;
	mov.u64 	%rd346, %rd162;
	@%p54 bra 	$L__BB2_164;
	setp.gt.f64 	%p55, %fd228, %fd134;
	mov.f64 	%fd230, %fd228;
	mov.u64 	%rd346, %rd344;
	@%p55 bra 	$L__BB2_164;
	setp.lt.s64 	%p56, %rd344, %rd162;
	selp.f64 	%fd230, %fd228, %fd134, %p56;
	min.s64 	%rd346, %rd344, %rd162;
$L__BB2_164:
	mov.b64 	%rd246, %fd230;
	mov.b64 	{%r77, %r82}, %rd246;
	mov.b32 	%r93, 2;
	mov.b32 	%r94, 31;
	mov.b32 	%r95, -1;
	// begin inline asm
	shfl.sync.down.b32 %r76, %r77, %r93, %r94, %r95;
	// end inline asm
	// begin inline asm
	shfl.sync.down.b32 %r81, %r82, %r93, %r94, %r95;
	// end inline asm
	mov.b64 	%rd247, {%r76, %r81};
	mov.b64 	%fd137, %rd247;
	mov.b64 	{%r87, %r92}, %rd346;
	// begin inline asm
	shfl.sync.down.b32 %r86, %r87, %r93, %r94, %r95;
	// end inline asm
	// begin inline asm
	shfl.sync.down.b32 %r91, %r92, %r93, %r94, %r95;
	// end inline asm
	mov.b64 	%rd165, {%r86, %r91};
	setp.gt.s32 	%p57, %r55, 29;
	mov.f64 	%fd231, %fd230;
	mov.u64 	%rd347, %rd346;
	@%p57 bra 	$L__BB2_168;
	setp.lt.f64 	%p58, %fd230, %fd137;
	mov.f64 	%fd231, %fd137;
	mov.u64 	%rd347, %rd165;
	@%p58 bra 	$L__BB2_168;
	setp.gt.f64 	%p59, %fd230, %fd137;
	mov.f64 	%fd231, %fd230;
	mov.u64 	%rd347, %rd346;
	@%p59 bra 	$L__BB2_168;
	setp.lt.s64 	%p60, %rd346, %rd165;
	selp.f64 	%fd231, %fd230, %fd137, %p60;
	min.s64 	%rd347, %rd346, %rd165;
$L__BB2_168:
	mov.b64 	%rd248, %fd231;
	mov.b64 	{%r97, %r102}, %rd248;
	mov.b32 	%r113, 4;
	mov.b32 	%r114, 31;
	mov.b32 	%r115, -1;
	// begin inline asm
	shfl.sync.down.b32 %r96, %r97, %r113, %r114, %r115;
	// end inline asm
	// begin inline asm
	shfl.sync.down.b32 %r101, %r102, %r113, %r114, %r115;
	// end inline asm
	mov.b64 	%rd249, {%r96, %r101};
	mov.b64 	%fd140, %rd249;
	mov.b64 	{%r107, %r112}, %rd347;
	// begin inline asm
	shfl.sync.down.b32 %r106, %r107, %r113, %r114, %r115;
	// end inline asm
	// begin inline asm
	shfl.sync.down.b32 %r111, %r112, %r113, %r114, %r115;
	// end inline asm
	mov.b64 	%rd168, {%r106, %r111};
	setp.gt.s32 	%p61, %r55, 27;
	mov.f64 	%fd232, %fd231;
	mov.u64 	%rd348, %rd347;
	@%p61 bra 	$L__BB2_172;
	setp.lt.f64 	%p62, %fd231, %fd140;
	mov.f64 	%fd232, %fd140;
	mov.u64 	%rd348, %rd168;
	@%p62 bra 	$L__BB2_172;
	setp.gt.f64 	%p63, %fd231, %fd140;
	mov.f64 	%fd232, %fd231;
	mov.u64 	%rd348, %rd347;
	@%p63 bra 	$L__BB2_172;
	setp.lt.s64 	%p64, %rd347, %rd168;
	selp.f64 	%fd232, %fd231, %fd140, %p64;
	min.s64 	%rd348, %rd347, %rd168;
$L__BB2_172:
	mov.b64 	%rd250, %fd232;
	mov.b64 	{%r117, %r122}, %rd250;
	mov.b32 	%r133, 8;
	mov.b32 	%r134, 31;
	mov.b32 	%r135, -1;
	// begin inline asm
	shfl.sync.down.b32 %r116, %r117, %r133, %r134, %r135;
	// end inline asm
	// begin inline asm
	shfl.sync.down.b32 %r121, %r122, %r133, %r134, %r135;
	// end inline asm
	mov.b64 	%rd251, {%r116, %r121};
	mov.b64 	%fd143, %rd251;
	mov.b64 	{%r127, %r132}, %rd348;
	// begin inline asm
	shfl.sync.down.b32 %r126, %r127, %r133, %r134, %r135;
	// end inline asm
	// begin inline asm
	shfl.sync.down.b32 %r131, %r132, %r133, %r134, %r135;
	// end inline asm
	mov.b64 	%rd171, {%r126, %r131};
	setp.gt.s32 	%p65, %r55, 23;
	mov.f64 	%fd233, %fd232;
	mov.u64 	%rd349, %rd348;
	@%p65 bra 	$L__BB2_176;
	setp.lt.f64 	%p66, %fd232, %fd143;
	mov.f64 	%fd233, %fd143;
	mov.u64 	%rd349, %rd171;
	@%p66 bra 	$L__BB2_176;
	setp.gt.f64 	%p67, %fd232, %fd143;
	mov.f64 	%fd233, %fd232;
	mov.u64 	%rd349, %rd348;
	@%p67 bra 	$L__BB2_176;
	setp.lt.s64 	%p68, %rd348, %rd171;
	selp.f64 	%fd233, %fd232, %fd143, %p68;
	min.s64 	%rd349, %rd348, %rd171;
$L__BB2_176:
	mov.b64 	%rd252, %fd233;
	mov.b64 	{%r137, %r142}, %rd252;
	mov.b32 	%r153, 16;
	mov.b32 	%r154, 31;
	mov.b32 	%r155, -1;
	// begin inline asm
	shfl.sync.down.b32 %r136, %r137, %r153, %r154, %r155;
	// end inline asm
	// begin inline asm
	shfl.sync.down.b32 %r141, %r142, %r153, %r154, %r155;
	// end inline asm
	mov.b64 	%rd253, {%r136, %r141};
	mov.b64 	%fd146, %rd253;
	mov.b64 	{%r147, %r152}, %rd349;
	// begin inline asm
	shfl.sync.down.b32 %r146, %r147, %r153, %r154, %r155;
	// end inline asm
	// begin inline asm
	shfl.sync.down.b32 %r151, %r152, %r153, %r154, %r155;
	// end inline asm
	mov.b64 	%rd174, {%r146, %r151};
	setp.gt.s32 	%p69, %r55, 15;
	mov.f64 	%fd241, %fd233;
	mov.u64 	%rd357, %rd349;
	@%p69 bra 	$L__BB2_180;
	setp.lt.f64 	%p70, %fd233, %fd146;
	mov.f64 	%fd241, %fd146;
	mov.u64 	%rd357, %rd174;
	@%p70 bra 	$L__BB2_180;
	setp.gt.f64 	%p71, %fd233, %fd146;
	mov.f64 	%fd241, %fd233;
	mov.u64 	%rd357, %rd349;
	@%p71 bra 	$L__BB2_180;
	setp.lt.s64 	%p72, %rd349, %rd174;
	selp.f64 	%fd241, %fd233, %fd146, %p72;
	min.s64 	%rd357, %rd349, %rd174;
$L__BB2_180:
	setp.ne.s32 	%p73, %r55, 0;
	@%p73 bra 	$L__BB2_182;
	shr.u32 	%r156, %r17, 1;
	and.b32  	%r157, %r156, 496;
	mov.u32 	%r158, _ZN6thrust24THRUST_300001_SM_1000_NS8cuda_cub4core6detail5shmemE;
	add.s32 	%r159, %r158, %r157;
	st.shared.f64 	[%r159+8], %fd241;
	st.shared.u64 	[%r159+16], %rd357;
$L__BB2_182:
	bar.sync 	0;
	setp.ne.s32 	%p74, %r17, 0;
	@%p74 bra 	$L__BB2_204;
	ld.shared.f64 	%fd149, [_ZN6thrust24THRUST_300001_SM_1000_NS8cuda_cub4core6detail5shmemE+24];
	ld.shared.u64 	%rd177, [_ZN6thrust24THRUST_300001_SM_1000_NS8cuda_cub4core6detail5shmemE+32];
	setp.lt.f64 	%p75, %fd241, %fd149;
	mov.f64 	%fd235, %fd149;
	mov.u64 	%rd351, %rd177;
	@%p75 bra 	$L__BB2_186;
	setp.lt.f64 	%p76, %fd149, %fd241;
	mov.f64 	%fd235, %fd241;
	mov.u64 	%rd351, %rd357;
	@%p76 bra 	$L__BB2_186;
	setp.lt.s64 	%p77, %rd357, %rd177;
	selp.f64 	%fd235, %fd241, %fd149, %p77;
	min.s64 	%rd351, %rd357, %rd177;
$L__BB2_186:
	ld.shared.f64 	%fd152, [_ZN6thrust24THRUST_300001_SM_1000_NS8cuda_cub4core6detail5shmemE+40];
	ld.shared.u64 	%rd180, [_ZN6thrust24THRUST_300001_SM_1000_NS8cuda_cub4core6detail5shmemE+48];
	setp.lt.f64 	%p78, %fd235, %fd152;
	mov.f64 	%fd236, %fd152;
	mov.u64 	%rd352, %rd180;
	@%p78 bra 	$L__BB2_189;
	setp.lt.f64 	%p79, %fd152, %fd235;
	mov.f64 	%fd236, %fd235;
	mov.u64 	%rd352, %rd351;
	@%p79 bra 	$L__BB2_189;
	setp.lt.s64 	%p80, %rd351, %rd180;
	selp.f64 	%fd236, %fd235, %fd152, %p80;
	min.s64 	%rd352, %rd351, %rd180;
$L__BB2_189:
	ld.shared.f64 	%fd155, [_ZN6thrust24THRUST_300001_SM_1000_NS8cuda_cub4core6detail5shmemE+56];
	ld.shared.u64 	%rd183, [_ZN6thrust24THRUST_300001_SM_1000_NS8cuda_cub4core6detail5shmemE+64];
	setp.lt.f64 	%p81, %fd236, %fd155;
	mov.f64 	%fd237, %fd155;
	mov.u64 	%rd353, %rd183;
	@%p81 bra 	$L__BB2_192;
	setp.lt.f64 	%p82, %fd155, %fd236;
	mov.f64 	%fd237, %fd236;
	mov.u64 	%rd353, %rd352;
	@%p82 bra 	$L__BB2_192;
	setp.lt.s64 	%p83, %rd352, %rd183;
	selp.f64 	%fd237, %fd236, %fd155, %p83;
	min.s64 	%rd353, %rd352, %rd183;
$L__BB2_192:
	ld.shared.f64 	%fd158, [_ZN6thrust24THRUST_300001_SM_1000_NS8cuda_cub4core6detail5shmemE+72];
	ld.shared.u64 	%rd186, [_ZN6thrust24THRUST_300001_SM_1000_NS8cuda_cub4core6detail5shmemE+80];
	setp.lt.f64 	%p84, %fd237, %fd158;
	mov.f64 	%fd238, %fd158;
	mov.u64 	%rd354, %rd186;
	@%p84 bra 	$L__BB2_195;
	setp.lt.f64 	%p85, %fd158, %fd237;
	mov.f64 	%fd238, %fd237;
	mov.u64 	%rd354, %rd353;
	@%p85 bra 	$L__BB2_195;
	setp.lt.s64 	%p86, %rd353, %rd186;
	selp.f64 	%fd238, %fd237, %fd158, %p86;
	min.s64 	%rd354, %rd353, %rd186;
$L__BB2_195:
	ld.shared.f64 	%fd161, [_ZN6thrust24THRUST_300001_SM_1000_NS8cuda_cub4core6detail5shmemE+88];
	ld.shared.u64 	%rd189, [_ZN6thrust24THRUST_300001_SM_1000_NS8cuda_cub4core6detail5shmemE+96];
	setp.lt.f64 	%p87, %fd238, %fd161;
	mov.f64 	%fd239, %fd161;
	mov.u64 	%rd355, %rd189;
	@%p87 bra 	$L__BB2_198;
	setp.lt.f64 	%p88, %fd161, %fd238;
	mov.f64 	%fd239, %fd238;
	mov.u64 	%rd355, %rd354;
	@%p88 bra 	$L__BB2_198;
	setp.lt.s64 	%p89, %rd354, %rd189;
	selp.f64 	%fd239, %fd238, %fd161, %p89;
	min.s64 	%rd355, %rd354, %rd189;
$L__BB2_198:
	ld.shared.f64 	%fd164, [_ZN6thrust24THRUST_300001_SM_1000_NS8cuda_cub4core6detail5shmemE+104];
	ld.shared.u64 	%rd192, [_ZN6thrust24THRUST_300001_SM_1000_NS8cuda_cub4core6detail5shmemE+112];
	setp.lt.f64 	%p90, %fd239, %fd164;
	mov.f64 	%fd240, %fd164;
	mov.u64 	%rd356, %rd192;
	@%p90 bra 	$L__BB2_201;
	setp.lt.f64 	%p91, %fd164, %fd239;
	mov.f64 	%fd240, %fd239;
	mov.u64 	%rd356, %rd355;
	@%p91 bra 	$L__BB2_201;
	setp.lt.s64 	%p92, %rd355, %rd192;
	selp.f64 	%fd240, %fd239, %fd164, %p92;
	min.s64 	%rd356, %rd355, %rd192;
$L__BB2_201:
	ld.shared.f64 	%fd167, [_ZN6thrust24THRUST_300001_SM_1000_NS8cuda_cub4core6detail5shmemE+120];
	ld.shared.u64 	%rd195, [_ZN6thrust24THRUST_300001_SM_1000_NS8cuda_cub4core6detail5shmemE+128];
	setp.lt.f64 	%p93, %fd240, %fd167;
	mov.u64 	%rd357, %rd195;
	mov.f64 	%fd241, %fd167;
	@%p93 bra 	$L__BB2_204;
	setp.lt.f64 	%p94, %fd167, %fd240;
	mov.u64 	%rd357, %rd356;
	mov.f64 	%fd241, %fd240;
	@%p94 bra 	$L__BB2_204;
	setp.lt.s64 	%p95, %rd356, %rd195;
	selp.f64 	%fd241, %fd240, %fd167, %p95;
	min.s64 	%rd357, %rd356, %rd195;
$L__BB2_204:
	mov.u32 	%r387, %tid.x;
	setp.ne.s32 	%p212, %r387, 0;
	@%p212 bra 	$L__BB2_206;
	ld.param.u64 	%rd287, [_ZN6thrust24THRUST_300001_SM_1000_NS8cuda_cub4core6detail13_kernel_agentINS1_8__reduce11ReduceAgentINS0_12zip_iteratorIN4cuda3std3__45tupleIJNS0_10device_ptrIdEENS0_17counting_iteratorIlNS0_11use_defaultESF_SF_EEEEEEEPNSB_IJdlEEESJ_iNS1_9__extrema9arg_max_fIdlNSA_4lessIdEEEEEEJSI_SK_iSP_EEEvDpT0__param_1];
	cvta.to.global.u64 	%rd286, %rd287;
	st.global.f64 	[%rd286], %fd241;
	st.global.u64 	[%rd286+8], %rd357;
$L__BB2_206:
	ret;

}
	// .globl	_ZN6thrust24THRUST_300001_SM_1000_NS8cuda_cub4core6detail13_kernel_agentINS1_8__reduce11ReduceAgentINS0_12zip_iteratorIN4cuda3std3__45tupleIJNS0_10device_ptrIdEENS0_17counting_iteratorIlNS0_11use_defaultESF_SF_EEEEEEEPNSB_IJdlEEESJ_iNS1_9__extrema9arg_max_fIdlNSA_4lessIdEEEEEEJSI_SK_iN3cub18CUB_300001_SM_100013GridEvenShareIiEENSS_9GridQueueIjEESP_EEEvDpT0_
.visible .entry _ZN6thrust24THRUST_300001_SM_1000_NS8cuda_cub4core6detail13_kernel_agentINS1_8__reduce11ReduceAgentINS0_12zip_iteratorIN4cuda3std3__45tupleIJNS0_10device_ptrIdEENS0_17counting_iteratorIlNS0_11use_defaultESF_SF_EEEEEEEPNSB_IJdlEEESJ_iNS1_9__extrema9arg_max_fIdlNSA_4lessIdEEEEEEJSI_SK_iN3cub18CUB_300001_SM_100013GridEvenShareIiEENSS_9GridQueueIjEESP_EEEvDpT0_(
	.param .align 8 .b8 _ZN6thrust24THRUST_300001_SM_1000_NS8cuda_cub4core6detail13_kernel_agentINS1_8__reduce11ReduceAgentINS0_12zip_iteratorIN4cuda3std3__45tupleIJNS0_10device_ptrIdEENS0_17counting_iteratorIlNS0_11use_defaultESF_SF_EEEEEEEPNSB_IJdlEEESJ_iNS1_9__extrema9arg_max_fIdlNSA_4lessIdEEEEEEJSI_SK_iN3cub18CUB_300001_SM_100013GridEvenShareIiEENSS_9GridQueueIjEESP_EEEvDpT0__param_0[16],
	.param .u64 .ptr .align 1 _ZN6thrust24THRUST_300001_SM_1000_NS8cuda_cub4core6detail13_kernel_agentINS1_8__reduce11ReduceAgentINS0_12zip_iteratorIN4cuda3std3__45tupleIJNS0_10device_ptrIdEENS0_17counting_iteratorIlNS0_11use_defaultESF_SF_EEEEEEEPNSB_IJdlEEESJ_iNS1_9__extrema9arg_max_fIdlNSA_4lessIdEEEEEEJSI_SK_iN3cub18CUB_300001_SM_100013GridEvenShareIiEENSS_9GridQueueIjEESP_EEEvDpT0__param_1,
	.param .u32 _ZN6thrust24THRUST_300001_SM_1000_NS8cuda_cub4core6detail13_kernel_agentINS1_8__reduce11ReduceAgentINS0_12zip_iteratorIN4cuda3std3__45tupleIJNS0_10device_ptrIdEENS0_17counting_iteratorIlNS0_11use_defaultESF_SF_EEEEEEEPNSB_IJdlEEESJ_iNS1_9__extrema9arg_max_fIdlNSA_4lessIdEEEEEEJSI_SK_iN3cub18CUB_300001_SM_100013GridEvenShareIiEENSS_9GridQueueIjEESP_EEEvDpT0__param_2,
	.param .align 4 .b8 _ZN6thrust24THRUST_300001_SM_1000_NS8cuda_cub4core6detail13_kernel_agentINS1_8__reduce11ReduceAgentINS0_12zip_iteratorIN4cuda3std3__45tupleIJNS0_10device_ptrIdEENS0_17counting_iteratorIlNS0_11use_defaultESF_SF_EEEEEEEPNSB_IJdlEEESJ_iNS1_9__extrema9arg_max_fIdlNSA_4lessIdEEEEEEJSI_SK_iN3cub18CUB_300001_SM_100013GridEvenShareIiEENSS_9GridQueueIjEESP_EEEvDpT0__param_3[40],
	.param .align 8 .b8 _ZN6thrust24THRUST_300001_SM_1000_NS8cuda_cub4core6detail13_kernel_agentINS1_8__reduce11ReduceAgentINS0_12zip_iteratorIN4cuda3std3__45tupleIJNS0_10device_ptrIdEENS0_17counting_iteratorIlNS0_11use_defaultESF_SF_EEEEEEEPNSB_IJdlEEESJ_iNS1_9__extrema9arg_max_fIdlNSA_4lessIdEEEEEEJSI_SK_iN3cub18CUB_300001_SM_100013GridEvenShareIiEENSS_9GridQueueIjEESP_EEEvDpT0__param_4[8],
	.param .align 1 .b8 _ZN6thrust24THRUST_300001_SM_1000_NS8cuda_cub4core6detail13_kernel_agentINS1_8__reduce11ReduceAgentINS0_12zip_iteratorIN4cuda3std3__45tupleIJNS0_10device_ptrIdEENS0_17counting_iteratorIlNS0_11use_defaultESF_SF_EEEEEEEPNSB_IJdlEEESJ_iNS1_9__extrema9arg_max_fIdlNSA_4lessIdEEEEEEJSI_SK_iN3cub18CUB_300001_SM_100013GridEvenShareIiEENSS_9GridQueueIjEESP_EEEvDpT0__param_5[1]
)
.maxntid 256
{
	.reg .pred 	%p<215>;
	.reg .b32 	%r<437>;
	.reg .b64 	%rd<333>;
	.reg .b64 	%fd<242>;

	ld.param.u64 	%rd182, [_ZN6thrust24THRUST_300001_SM_1000_NS8cuda_cub4core6detail13_kernel_agentINS1_8__reduce11ReduceAgentINS0_12zip_iteratorIN4cuda3std3__45tupleIJNS0_10device_ptrIdEENS0_17counting_iteratorIlNS0_11use_defaultESF_SF_EEEEEEEPNSB_IJdlEEESJ_iNS1_9__extrema9arg_max_fIdlNSA_4lessIdEEEEEEJSI_SK_iN3cub18CUB_300001_SM_100013GridEvenShareIiEENSS_9GridQueueIjEESP_EEEvDpT0__param_0+8];
	ld.param.u64 	%rd181, [_ZN6thrust24THRUST_300001_SM_1000_NS8cuda_cub4core6detail13_kernel_agentINS1_8__reduce11ReduceAgentINS0_12zip_iteratorIN4cuda3std3__45tupleIJNS0_10device_ptrIdEENS0_17counting_iteratorIlNS0_11use_defaultESF_SF_EEEEEEEPNSB_IJdlEEESJ_iNS1_9__extrema9arg_max_fIdlNSA_4lessIdEEEEEEJSI_SK_iN3cub18CUB_300001_SM_100013GridEvenShareIiEENSS_9GridQueueIjEESP_EEEvDpT0__param_0];
	ld.param.u64 	%rd184, [_ZN6thrust24THRUST_300001_SM_1000_NS8cuda_cub4core6detail13_kernel_agentINS1_8__reduce11ReduceAgentINS0_12zip_iteratorIN4cuda3std3__45tupleIJNS0_10device_ptrIdEENS0_17counting_iteratorIlNS0_11use_defaultESF_SF_EEEEEEEPNSB_IJdlEEESJ_iNS1_9__extrema9arg_max_fIdlNSA_4lessIdEEEEEEJSI_SK_iN3cub18CUB_300001_SM_100013GridEvenShareIiEENSS_9GridQueueIjEESP_EEEvDpT0__param_4];
	ld.param.u32 	%r66, [_ZN6thrust24THRUST_300001_SM_1000_NS8cuda_cub4core6detail13_kernel_agentINS1_8__reduce11ReduceAgentINS0_12zip_iteratorIN4cuda3std3__45tupleIJNS0_10device_ptrIdEENS0_17counting_iteratorIlNS0_11use_defaultESF_SF_EEEEEEEPNSB_IJdlEEESJ_iNS1_9__extrema9arg_max_fIdlNSA_4lessIdEEEEEEJSI_SK_iN3cub18CUB_300001_SM_100013GridEvenShareIiEENSS_9GridQueueIjEESP_EEEvDpT0__param_2];
	cvta.to.global.u64 	%rd1, %rd184;
	cvta.to.global.u64 	%rd2, %rd181;
	mov.u32 	%r1, %ctaid.x;
	mul.lo.s32 	%r2, %r1, 1280;
	mov.u32 	%r67, %nctaid.x;
	mul.lo.s32 	%r3, %r67, 1280;
	add.s32 	%r68, %r2, 1280;
	setp.le.s32 	%p1, %r68, %r66;
	@%p1 bra 	$L__BB3_121;
	sub.s32 	%r4, %r66, %r2;
	mov.u32 	%r5, %tid.x;
	setp.ge.s32 	%p98, %r5, %r4;
	mov.f64 	%fd188, 0d0000000000000000;
	mov.b64 	%rd279, 0;
	mov.u32 	%r420, %r5;
	@%p98 bra 	$L__BB3_3;
	add.s32 	%r190, %r2, %r5;
	cvt.s64.s32 	%rd234, %r190;
	mul.wide.s32 	%rd235, %r190, 8;
	add.s64 	%rd236, %rd2, %rd235;
	add.s64 	%rd279, %rd182, %rd234;
	ld.global.f64 	%fd188, [%rd236];
	add.s32 	%r420, %r5, 256;
$L__BB3_3:
	setp.ge.s32 	%p99, %r420, %r4;
	@%p99 bra 	$L__BB3_25;
	not.b32 	%r191, %r420;
	add.s32 	%r192, %r66, %r191;
	sub.s32 	%r8, %r192, %r2;
	and.b32  	%r193, %r8, 768;
	setp.eq.s32 	%p100, %r193, 768;
	@%p100 bra 	$L__BB3_10;
	add.s32 	%r418, %r420, %r2;
	shr.u32 	%r194, %r8, 8;
	add.s32 	%r195, %r194, 1;
	and.b32  	%r196, %r195, 3;
	neg.s32 	%r417, %r196;
$L__BB3_6:
	.pragma "nounroll";
	mov.u64 	%rd6, %rd279;
	mov.f64 	%fd3, %fd188;
	cvt.s64.s32 	%rd238, %r418;
	add.s64 	%rd7, %rd182, %rd238;
	mul.wide.s32 	%rd239, %r418, 8;
	add.s64 	%rd240, %rd2, %rd239;
	ld.global.f64 	%fd4, [%rd240];
	setp.lt.f64 	%p101, %fd3, %fd4;
	mov.u64 	%rd279, %rd7;
	mov.f64 	%fd188, %fd4;
	@%p101 bra 	$L__BB3_9;
	setp.lt.f64 	%p102, %fd4, %fd3;
	mov.u64 	%rd279, %rd6;
	mov.f64 	%fd188, %fd3;
	@%p102 bra 	$L__BB3_9;
	setp.lt.s64 	%p103, %rd6, %rd7;
	min.s64 	%rd279, %rd6, %rd7;
	selp.f64 	%fd188, %fd3, %fd4, %p103;
$L__BB3_9:
	add.s32 	%r420, %r420, 256;
	add.s32 	%r418, %r418, 256;
	add.s32 	%r417, %r417, 1;
	setp.ne.s32 	%p104, %r417, 0;
	@%p104 bra 	$L__BB3_6;
$L__BB3_10:
	setp.lt.u32 	%p105, %r8, 768;
	@%p105 bra 	$L__BB3_25;
	add.s32 	%r421, %r420, %r2;
	add.s32 	%r424, %r421, 256;
	add.s32 	%r423, %r421, 512;
	add.s32 	%r422, %r421, 768;
	add.s64 	%rd12, %rd2, 4096;
$L__BB3_12:
	cvt.s64.s32 	%rd241, %r424;
	add.s64 	%rd14, %rd182, %rd241;
	cvt.s64.s32 	%rd242, %r423;
	add.s64 	%rd15, %rd182, %rd242;
	cvt.s64.s32 	%rd243, %r422;
	add.s64 	%rd16, %rd182, %rd243;
	cvt.s64.s32 	%rd244, %r421;
	mul.wide.s32 	%rd245, %r421, 8;
	add.s64 	%rd17, %rd12, %rd245;
	add.s64 	%rd18, %rd182, %rd244;
	ld.global.f64 	%fd10, [%rd17+-4096];
	setp.lt.f64 	%p106, %fd188, %fd10;
	mov.u64 	%rd276, %rd18;
	mov.f64 	%fd185, %fd10;
	@%p106 bra 	$L__BB3_15;
	setp.lt.f64 	%p107, %fd10, %fd188;
	mov.u64 	%rd276, %rd279;
	mov.f64 	%fd185, %fd188;
	@%p107 bra 	$L__BB3_15;
	setp.lt.s64 	%p108, %rd279, %rd18;
	min.s64 	%rd276, %rd279, %rd18;
	selp.f64 	%fd185, %fd188, %fd10, %p108;
$L__BB3_15:
	ld.global.f64 	%fd13, [%rd17+-2048];
	setp.lt.f64 	%p109, %fd185, %fd13;
	mov.u64 	%rd277, %rd14;
	mov.f64 	%fd186, %fd13;
	@%p109 bra 	$L__BB3_18;
	setp.lt.f64 	%p110, %fd13, %fd185;
	mov.u64 	%rd277, %rd276;
	mov.f64 	%fd186, %fd185;
	@%p110 bra 	$L__BB3_18;
	setp.lt.s64 	%p111, %rd276, %rd14;
	min.s64 	%rd277, %rd276, %rd14;
	selp.f64 	%fd186, %fd185, %fd13, %p111;
$L__BB3_18:
	ld.global.f64 	%fd16, [%rd17];
	setp.lt.f64 	%p112, %fd186, %fd16;
	mov.u64 	%rd278, %rd15;
	mov.f64 	%fd187, %fd16;
	@%p112 bra 	$L__BB3_21;
	setp.lt.f64 	%p113, %fd16, %fd186;
	mov.u64 	%rd278, %rd277;
	mov.f64 	%fd187, %fd186;
	@%p113 bra 	$L__BB3_21;
	setp.lt.s64 	%p114, %rd277, %rd15;
	min.s64 	%rd278, %rd277, %rd15;
	selp.f64 	%fd187, %fd186, %fd16, %p114;
$L__BB3_21:
	ld.global.f64 	%fd19, [%rd17+2048];
	setp.lt.f64 	%p115, %fd187, %fd19;
	mov.u64 	%rd279, %rd16;
	mov.f64 	%fd188, %fd19;
	@%p115 bra 	$L__BB3_24;
	setp.lt.f64 	%p116, %fd19, %fd187;
	mov.u64 	%rd279, %rd278;
	mov.f64 	%fd188, %fd187;
	@%p116 bra 	$L__BB3_24;
	setp.lt.s64 	%p117, %rd278, %rd16;
	min.s64 	%rd279, %rd278, %rd16;
	selp.f64 	%fd188, %fd187, %fd19, %p117;
$L__BB3_24:
	add.s32 	%r420, %r420, 1024;
	add.s32 	%r424, %r424, 1024;
	add.s32 	%r423, %r423, 1024;
	add.s32 	%r422, %r422, 1024;
	add.s32 	%r421, %r421, 1024;
	setp.lt.s32 	%p118, %r420, %r4;
	@%p118 bra 	$L__BB3_12;
$L__BB3_25:
	setp.lt.s32 	%p119, %r4, 256;
	@%p119 bra 	$L__BB3_70;
	// begin inline asm
	mov.u32 %r310, %laneid;
	// end inline asm
	mov.b64 	%rd256, %fd188;
	mov.b64 	{%r312, %r317}, %rd256;
	mov.b32 	%r328, 1;
	mov.b32 	%r329, 31;
	mov.b32 	%r330, -1;
	// begin inline asm
	shfl.sync.down.b32 %r311, %r312, %r328, %r329, %r330;
	// end inline asm
	// begin inline asm
	shfl.sync.down.b32 %r316, %r317, %r328, %r329, %r330;
	// end inline asm
	mov.b64 	%rd257, {%r311, %r316};
	mov.b64 	%fd23, %rd257;
	mov.b64 	{%r322, %r327}, %rd279;
	// begin inline asm
	shfl.sync.down.b32 %r321, %r322, %r328, %r329, %r330;
	// end inline asm
	// begin inline asm
	shfl.sync.down.b32 %r326, %r327, %r328, %r329, %r330;
	// end inline asm
	mov.b64 	%rd28, {%r321, %r326};
	setp.gt.s32 	%p171, %r310, 30;
	mov.u64 	%rd281, %rd279;
	mov.f64 	%fd190, %fd188;
	@%p171 bra 	$L__BB3_30;
	setp.lt.f64 	%p172, %fd188, %fd23;
	mov.u64 	%rd281, %rd28;
	mov.f64 	%fd190, %fd23;
	@%p172 bra 	$L__BB3_30;
	setp.gt.f64 	%p173, %fd188, %fd23;
	mov.u64 	%rd281, %rd279;
	mov.f64 	%fd190, %fd188;
	@%p173 bra 	$L__BB3_30;
	setp.lt.s64 	%p174, %rd279, %rd28;
	min.s64 	%rd281, %rd279, %rd28;
	selp.f64 	%fd190, %fd188, %fd23, %p174;
$L__BB3_30:
	mov.b64 	%rd258, %fd190;
	mov.b64 	{%r332, %r337}, %rd258;
	mov.b32 	%r348, 2;
	mov.b32 	%r349, 31;
	mov.b32 	%r350, -1;
	// begin inline asm
	shfl.sync.down.b32 %r331, %r332, %r348, %r349, %r350;
	// end inline asm
	// begin inline asm
	shfl.sync.down.b32 %r336, %r337, %r348, %r349, %r350;
	// end inline asm
	mov.b64 	%rd259, {%r331, %r336};
	mov.b64 	%fd26, %rd259;
	mov.b64 	{%r342, %r347}, %rd281;
	// begin inline asm
	shfl.sync.down.b32 %r341, %r342, %r348, %r349, %r350;
	// end inline asm
	// begin inline asm
	shfl.sync.down.b32 %r346, %r347, %r348, %r349, %r350;
	// end inline asm
	mov.b64 	%rd31, {%r341, %r346};
	setp.gt.s32 	%p175, %r310, 29;
	mov.u64 	%rd282, %rd281;
	mov.f64 	%fd191, %fd190;
	@%p175 bra 	$L__BB3_34;
	setp.lt.f64 	%p176, %fd190, %fd26;
	mov.u64 	%rd282, %rd31;
	mov.f64 	%fd191, %fd26;
	@%p176 bra 	$L__BB3_34;
	setp.gt.f64 	%p177, %fd190, %fd26;
	mov.u64 	%rd282, %rd281;
	mov.f64 	%fd191, %fd190;
	@%p177 bra 	$L__BB3_34;
	setp.lt.s64 	%p178, %rd281, %rd31;
	min.s64 	%rd282, %rd281, %rd31;
	selp.f64 	%fd191, %fd190, %fd26, %p178;
$L__BB3_34:
	mov.b64 	%rd260, %fd191;
	mov.b64 	{%r352, %r357}, %rd260;
	mov.b32 	%r368, 4;
	mov.b32 	%r369, 31;
	mov.b32 	%r370, -1;
	// begin inline asm
	shfl.sync.down.b32 %r351, %r352, %r368, %r369, %r370;
	// end inline asm
	// begin inline asm
	shfl.sync.down.b32 %r356, %r357, %r368, %r369, %r370;
	// end inline asm
	mov.b64 	%rd261, {%r351, %r356};
	mov.b64 	%fd29, %rd261;
	mov.b64 	{%r362, %r367}, %rd282;
	// begin inline asm
	shfl.sync.down.b32 %r361, %r362, %r368, %r369, %r370;
	// end inline asm
	// begin inline asm
	shfl.sync.down.b32 %r366, %r367, %r368, %r369, %r370;
	// end inline asm
	mov.b64 	%rd34, {%r361, %r366};
	setp.gt.s32 	%p179, %r310, 27;
	mov.u64 	%rd283, %rd282;
	mov.f64 	%fd192, %fd191;
	@%p179 bra 	$L__BB3_38;
	setp.lt.f64 	%p180, %fd191, %fd29;
	mov.u64 	%rd283, %rd34;
	mov.f64 	%fd192, %fd29;
	@%p180 bra 	$L__BB3_38;
	setp.gt.f64 	%p181, %fd191, %fd29;
	mov.u64 	%rd283, %rd282;
	mov.f64 	%fd192, %fd191;
	@%p181 bra 	$L__BB3_38;
	setp.lt.s64 	%p182, %rd282, %rd34;
	min.s64 	%rd283, %rd282, %rd34;
	selp.f64 	%fd192, %fd191, %fd29, %p182;
$L__BB3_38:
	mov.b64 	%rd262, %fd192;
	mov.b64 	{%r372, %r377}, %rd262;
	mov.b32 	%r388, 8;
	mov.b32 	%r389, 31;
	mov.b32 	%r390, -1;
	// begin inline asm
	shfl.sync.down.b32 %r371, %r372, %r388, %r389, %r390;
	// end inline asm
	// begin inline asm
	shfl.sync.down.b32 %r376, %r377, %r388, %r389, %r390;
	// end inline asm
	mov.b64 	%rd263, {%r371, %r376};
	mov.b64 	%fd32, %rd263;
	mov.b64 	{%r382, %r387}, %rd283;
	// begin inline asm
	shfl.sync.down.b32 %r381, %r382, %r388, %r389, %r390;
	// end inline asm
	// begin inline asm
	shfl.sync.down.b32 %r386, %r387, %r388, %r389, %r390;
	// end inline asm
	mov.b64 	%rd37, {%r381, %r386};
	setp.gt.s32 	%p183, %r310, 23;
	mov.u64 	%rd284, %rd283;
	mov.f64 	%fd193, %fd192;
	@%p183 bra 	$L__BB3_42;
	setp.lt.f64 	%p184, %fd192, %fd32;
	mov.u64 	%rd284, %rd37;
	mov.f64 	%fd193, %fd32;
	@%p184 bra 	$L__BB3_42;
	setp.gt.f64 	%p185, %fd192, %fd32;
	mov.u64 	%rd284, %rd283;
	mov.f64 	%fd193, %fd192;
	@%p185 bra 	$L__BB3_42;
	setp.lt.s64 	%p186, %rd283, %rd37;
	min.s64 	%rd284, %rd283, %rd37;
	selp.f64 	%fd193, %fd192, %fd32, %p186;
$L__BB3_42:
	mov.b64 	%rd264, %fd193;
	mov.b64 	{%r392, %r397}, %rd264;
	mov.b32 	%r408, 16;
	mov.b32 	%r409, 31;
	mov.b32 	%r410, -1;
	// begin inline asm
	shfl.sync.down.b32 %r391, %r392, %r408, %r409, %r410;
	// end inline asm
	// begin inline asm
	shfl.sync.down.b32 %r396, %r397, %r408, %r409, %r410;
	// end inline asm
	mov.b64 	%rd265, {%r391, %r396};
	mov.b64 	%fd35, %rd265;
	mov.b64 	{%r402, %r407}, %rd284;
	// begin inline asm
	shfl.sync.down.b32 %r401, %r402, %r408, %r409, %r410;
	// end inline asm
	// begin inline asm
	shfl.sync.down.b32 %r406, %r407, %r408, %r409, %r410;
	// end inline asm
	mov.b64 	%rd40, {%r401, %r406};
	setp.gt.s32 	%p187, %r310, 15;
	mov.u64 	%rd332, %rd284;
	mov.f64 	%fd241, %fd193;
	@%p187 bra 	$L__BB3_46;
	setp.lt.f64 	%p188, %fd193, %fd35;
	mov.u64 	%rd332, %rd40;
	mov.f64 	%fd241, %fd35;
	@%p188 bra 	$L__BB3_46;
	setp.gt.f64 	%p189, %fd193, %fd35;
	mov.u64 	%rd332, %rd284;
	mov.f64 	%fd241, %fd193;
	@%p189 bra 	$L__BB3_46;
	setp.lt.s64 	%p190, %rd284, %rd40;
	min.s64 	%rd332, %rd284, %rd40;
	selp.f64 	%fd241, %fd193, %fd35, %p190;
$L__BB3_46:
	setp.ne.s32 	%p191, %r310, 0;
	@%p191 bra 	$L__BB3_48;
	shr.u32 	%r411, %r5, 1;
	and.b32  	%r412, %r411, 496;
	mov.u32 	%r413, _ZN6thrust24THRUST_300001_SM_1000_NS8cuda_cub4core6detail5shmemE;
	add.s32 	%r414, %r413, %r412;
	st.shared.f64 	[%r414+8], %fd241;
	st.shared.u64 	[%r414+16], %rd332;
$L__BB3_48:
	bar.sync 	0;
	setp.ne.s32 	%p192, %r5, 0;
	@%p192 bra 	$L__BB3_208;
	ld.shared.f64 	%fd38, [_ZN6thrust24THRUST_300001_SM_1000_NS8cuda_cub4core6detail5shmemE+24];
	ld.shared.u64 	%rd43, [_ZN6thrust24THRUST_300001_SM_1000_NS8cuda_cub4core6detail5shmemE+32];
	setp.lt.f64 	%p193, %fd241, %fd38;
	mov.u64 	%rd286, %rd43;
	mov.f64 	%fd195, %fd38;
	@%p193 bra 	$L__BB3_52;
	setp.lt.f64 	%p194, %fd38, %fd241;
	mov.u64 	%rd286, %rd332;
	mov.f64 	%fd195, %fd241;
	@%p194 bra 	$L__BB3_52;
	setp.lt.s64 	%p195, %rd332, %rd43;
	min.s64 	%rd286, %rd332, %rd43;
	selp.f64 	%fd195, %fd241, %fd38, %p195;
$L__BB3_52:
	ld.shared.f64 	%fd41, [_ZN6thrust24THRUST_300001_SM_1000_NS8cuda_cub4core6detail5shmemE+40];
	ld.shared.u64 	%rd46, [_ZN6thrust24THRUST_300001_SM_1000_NS8cuda_cub4core6detail5shmemE+48];
	setp.lt.f64 	%p196, %fd195, %fd41;
	mov.u64 	%rd287, %rd46;
	mov.f64 	%fd196, %fd41;
	@%p196 bra 	$L__BB3_55;
	setp.lt.f64 	%p197, %fd41, %fd195;
	mov.u64 	%rd287, %rd286;
	mov.f64 	%fd196, %fd195;
	@%p197 bra 	$L__BB3_55;
	setp.lt.s64 	%p198, %rd286, %rd46;
	min.s64 	%rd287, %rd286, %rd46;
	selp.f64 	%fd196, %fd195, %fd41, %p198;
$L__BB3_55:
	ld.shared.f64 	%fd44, [_ZN6thrust24THRUST_300001_SM_1000_NS8cuda_cub4core6detail5shmemE+56];
	ld.shared.u64 	%rd49, [_ZN6thrust24THRUST_300001_SM_1000_NS8cuda_cub4core6detail5shmemE+64];
	setp.lt.f64 	%p199, %fd196, %fd44;
	mov.u64 	%rd288, %rd49;
	mov.f64 	%fd197, %fd44;
	@%p199 bra 	$L__BB3_58;
	setp.lt.f64 	%p200, %fd44, %fd196;
	mov.u64 	%rd288, %rd287;
	mov.f64 	%fd197, %fd196;
	@%p200 bra 	$L__BB3_58;
	setp.lt.s64 	%p201, %rd287, %rd49;
	min.s64 	%rd288, %rd287, %rd49;
	selp.f64 	%fd197, %fd196, %fd44, %p201;
$L__BB3_58:
	ld.shared.f64 	%fd47, [_ZN6thrust24THRUST_300001_SM_1000_NS8cuda_cub4core6detail5shmemE+72];
	ld.shared.u64 	%rd52, [_ZN6thrust24THRUST_300001_SM_1000_NS8cuda_cub4core6detail5shmemE+80];
	setp.lt.f64 	%p202, %fd197, %fd47;
	mov.u64 	%rd289, %rd52;
	mov.f64 	%fd198, %fd47;
	@%p202 bra 	$L__BB3_61;
	setp.lt.f64 	%p203, %fd47, %fd197;
	mov.u64 	%rd289, %rd288;
	mov.f64 	%fd198, %fd197;
	@%p203 bra 	$L__BB3_61;
	setp.lt.s64 	%p204, %rd288, %rd52;
	min.s64 	%rd289, %rd288, %rd52;
	selp.f64 	%fd198, %fd197, %fd47, %p204;
$L__BB3_61:
	ld.shared.f64 	%fd50, [_ZN6thrust24THRUST_300001_SM_1000_NS8cuda_cub4core6detail5shmemE+88];
	ld.shared.u64 	%rd55, [_ZN6thrust24THRUST_300001_SM_1000_NS8cuda_cub4core6detail5shmemE+96];
	setp.lt.f64 	%p205, %fd198, %fd50;
	mov.u64 	%rd290, %rd55;
	mov.f64 	%fd199, %fd50;
	@%p205 bra 	$L__BB3_64;
	setp.lt.f64 	%p206, %fd50, %fd198;
	mov.u64 	%rd290, %rd289;
	mov.f64 	%fd199, %fd198;
	@%p206 bra 	$L__BB3_64;
	setp.lt.s64 	%p207, %rd289, %rd55;
	min.s64 	%rd290, %rd289, %rd55;
	selp.f64 	%fd199, %fd198, %fd50, %p207;
$L__BB3_64:
	ld.shared.f64 	%fd53, [_ZN6thrust24THRUST_300001_SM_1000_NS8cuda_cub4core6detail5shmemE+104];
	ld.shared.u64 	%rd58, [_ZN6thrust24THRUST_300001_SM_1000_NS8cuda_cub4core6detail5shmemE+112];
	setp.lt.f64 	%p208, %fd199, %fd53;
	mov.u64 	%rd291, %rd58;
	mov.f64 	%fd200, %fd53;
	@%p208 bra 	$L__BB3_67;
	setp.lt.f64 	%p209, %fd53, %fd199;
	mov.u64 	%rd291, %rd290;
	mov.f64 	%fd200, %fd199;
	@%p209 bra 	$L__BB3_67;
	setp.lt.s64 	%p210, %rd290, %rd58;
	min.s64 	%rd291, %rd290, %rd58;
	selp.f64 	%fd200, %fd199, %fd53, %p210;
$L__BB3_67:
	ld.shared.f64 	%fd56, [_ZN6thrust24THRUST_300001_SM_1000_NS8cuda_cub4core6detail5shmemE+120];
	ld.shared.u64 	%rd61, [_ZN6thrust24THRUST_300001_SM_1000_NS8cuda_cub4core6detail5shmemE+128];
	setp.lt.f64 	%p211, %fd200, %fd56;
	mov.u64 	%rd332, %rd61;
	mov.f64 	%fd241, %fd56;
	@%p211 bra 	$L__BB3_208;
	setp.lt.f64 	%p212, %fd56, %fd200;
	mov.u64 	%rd332, %rd291;
	mov.f64 	%fd241, %fd200;
	@%p212 bra 	$L__BB3_208;
	setp.lt.s64 	%p213, %rd291, %rd61;
	min.s64 	%rd332, %rd291, %rd61;
	selp.f64 	%fd241, %fd200, %fd56, %p213;
	bra.uni 	$L__BB3_208;
$L__BB3_70:
	// begin inline asm
	mov.u32 %r197, %laneid;
	// end inline asm
	and.b32  	%r218, %r5, 992;
	add.s32 	%r219, %r218, 32;
	setp.gt.s32 	%p120, %r219, %r4;
	not.b32 	%r220, %r218;
	add.s32 	%r221, %r4, %r220;
	selp.b32 	%r216, %r221, 31, %p120;
	mov.b64 	%rd246, %fd188;
	mov.b64 	{%r199, %r204}, %rd246;
	mov.b32 	%r215, 1;
	mov.b32 	%r217, -1;
	// begin inline asm
	shfl.sync.down.b32 %r198, %r199, %r215, %r216, %r217;
	// end inline asm
	// begin inline asm
	shfl.sync.down.b32 %r203, %r204, %r215, %r216, %r217;
	// end inline asm
	mov.b64 	%rd247, {%r198, %r203};
	mov.b64 	%fd58, %rd247;
	mov.b64 	{%r209, %r214}, %rd279;
	// begin inline asm
	shfl.sync.down.b32 %r208, %r209, %r215, %r216, %r217;
	// end inline asm
	// begin inline asm
	shfl.sync.down.b32 %r213, %r214, %r215, %r216, %r217;
	// end inline asm
	mov.b64 	%rd63, {%r208, %r213};
	setp.ge.s32 	%p121, %r197, %r216;
	mov.u64 	%rd292, %rd279;
	mov.f64 	%fd201, %fd188;
	@%p121 bra 	$L__BB3_74;
	setp.lt.f64 	%p122, %fd188, %fd58;
	mov.u64 	%rd292, %rd63;
	mov.f64 	%fd201, %fd58;
	@%p122 bra 	$L__BB3_74;
	setp.gt.f64 	%p123, %fd188, %fd58;
	mov.u64 	%rd292, %rd279;
	mov.f64 	%fd201, %fd188;
	@%p123 bra 	$L__BB3_74;
	setp.lt.s64 	%p124, %rd279, %rd63;
	min.s64 	%rd292, %rd279, %rd63;
	selp.f64 	%fd201, %fd188, %fd58, %p124;
$L__BB3_74:
	mov.b64 	%rd248, %fd201;
	mov.b64 	{%r223, %r228}, %rd248;
	mov.b32 	%r239, 2;
	mov.b32 	%r241, -1;
	// begin inline asm
	shfl.sync.down.b32 %r222, %r223, %r239, %r216, %r241;
	// end inline asm
	// begin inline asm
	shfl.sync.down.b32 %r227, %r228, %r239, %r216, %r241;
	// end inline asm
	mov.b64 	%rd249, {%r222, %r227};
	mov.b64 	%fd61, %rd249;
	mov.b64 	{%r233, %r238}, %rd292;
	// begin inline asm
	shfl.sync.down.b32 %r232, %r233, %r239, %r216, %r241;
	// end inline asm
	// begin inline asm
	shfl.sync.down.b32 %r237, %r238, %r239, %r216, %r241;
	// end inline asm
	mov.b64 	%rd66, {%r232, %r237};
	add.s32 	%r242, %r197, 2;
	setp.gt.s32 	%p125, %r242, %r216;
	mov.f64 	%fd202, %fd201;
	mov.u64 	%rd293, %rd292;
	@%p125 bra 	$L__BB3_78;
	setp.lt.f64 	%p126, %fd201, %fd61;
	mov.f64 	%fd202, %fd61;
	mov.u64 	%rd293, %rd66;
	@%p126 bra 	$L__BB3_78;
	setp.gt.f64 	%p127, %fd201, %fd61;
	mov.f64 	%fd202, %fd201;
	mov.u64 	%rd293, %rd292;
	@%p127 bra 	$L__BB3_78;
	setp.lt.s64 	%p128, %rd292, %rd66;
	selp.f64 	%fd202, %fd201, %fd61, %p128;
	min.s64 	%rd293, %rd292, %rd66;
$L__BB3_78:
	mov.b64 	%rd250, %fd202;
	mov.b64 	{%r244, %r249}, %rd250;
	mov.b32 	%r260, 4;
	mov.b32 	%r262, -1;
	// begin inline asm
	shfl.sync.down.b32 %r243, %r244, %r260, %r216, %r262;
	// end inline asm
	// begin inline asm
	shfl.sync.down.b32 %r248, %r249, %r260, %r216, %r262;
	// end inline asm
	mov.b64 	%rd251, {%r243, %r248};
	mov.b64 	%fd64, %rd251;
	mov.b64 	{%r254, %r259}, %rd293;
	// begin inline asm
	shfl.sync.down.b32 %r253, %r254, %r260, %r216, %r262;
	// end inline asm
	// begin inline asm
	shfl.sync.down.b32 %r258, %r259, %r260, %r216, %r262;
	// end inline asm
	mov.b64 	%rd69, {%r253, %r258};
	add.s32 	%r263, %r197, 4;
	setp.gt.s32 	%p129, %r263, %r216;
	mov.f64 	%fd203, %fd202;
	mov.u64 	%rd294, %rd293;
	@%p129 bra 	$L__BB3_82;
	setp.lt.f64 	%p130, %fd202, %fd64;
	mov.f64 	%fd203, %fd64;
	mov.u64 	%rd294, %rd69;
	@%p130 bra 	$L__BB3_82;
	setp.gt.f64 	%p131, %fd202, %fd64;
	mov.f64 	%fd203, %fd202;
	mov.u64 	%rd294, %rd293;
	@%p131 bra 	$L__BB3_82;
	setp.lt.s64 	%p132, %rd293, %rd69;
	selp.f64 	%fd203, %fd202, %fd64, %p132;
	min.s64 	%rd294, %rd293, %rd69;
$L__BB3_82:
	mov.b64 	%rd252, %fd203;
	mov.b64 	{%r265, %r270}, %rd252;
	mov.b32 	%r281, 8;
	mov.b32 	%r283, -1;
	// begin inline asm
	shfl.sync.down.b32 %r264, %r265, %r281, %r216, %r283;
	// end inline asm
	// begin inline asm
	shfl.sync.down.b32 %r269, %r270, %r281, %r216, %r283;
	// end inline asm
	mov.b64 	%rd253, {%r264, %r269};
	mov.b64 	%fd67, %rd253;
	mov.b64 	{%r275, %r280}, %rd294;
	// begin inline asm
	shfl.sync.down.b32 %r274, %r275, %r281, %r216, %r283;
	// end inline asm
	// begin inline asm
	shfl.sync.down.b32 %r279, %r280, %r281, %r216, %r283;
	// end inline asm
	mov.b64 	%rd72, {%r274, %r279};
	add.s32 	%r284, %r197, 8;
	setp.gt.s32 	%p133, %r284, %r216;
	mov.f64 	%fd204, %fd203;
	mov.u64 	%rd295, %rd294;
	@%p133 bra 	$L__BB3_86;
	setp.lt.f64 	%p134, %fd203, %fd67;
	mov.f64 	%fd204, %fd67;
	mov.u64 	%rd295, %rd72;
	@%p134 bra 	$L__BB3_86;
	setp.gt.f64 	%p135, %fd203, %fd67;
	mov.f64 	%fd204, %fd203;
	mov.u64 	%rd295, %rd294;
	@%p135 bra 	$L__BB3_86;
	setp.lt.s64 	%p136, %rd294, %rd72;
	selp.f64 	%fd204, %fd203, %fd67, %p136;
	min.s64 	%rd295, %rd294, %rd72;
$L__BB3_86:
	mov.b64 	%rd254, %fd204;
	mov.b64 	{%r286, %r291}, %rd254;
	mov.b32 	%r302, 16;
	mov.b32 	%r304, -1;
	// begin inline asm
	shfl.sync.down.b32 %r285, %r286, %r302, %r216, %r304;
	// end inline asm
	// begin inline asm
	shfl.sync.down.b32 %r290, %r291, %r302, %r216, %r304;
	// end inline asm
	mov.b64 	%rd255, {%r285, %r290};
	mov.b64 	%fd70, %rd255;
	mov.b64 	{%r296, %r301}, %rd295;
	// begin inline asm
	shfl.sync.down.b32 %r295, %r296, %r302, %r216, %r304;
	// end inline asm
	// begin inline asm
	shfl.sync.down.b32 %r300, %r301, %r302, %r216, %r304;
	// end inline asm
	mov.b64 	%rd75, {%r295, %r300};
	add.s32 	%r305, %r197, 16;
	setp.gt.s32 	%p137, %r305, %r216;
	mov.f64 	%fd241, %fd204;
	mov.u64 	%rd332, %rd295;
	@%p137 bra 	$L__BB3_90;
	setp.lt.f64 	%p138, %fd204, %fd70;
	mov.f64 	%fd241, %fd70;
	mov.u64 	%rd332, %rd75;
	@%p138 bra 	$L__BB3_90;
	setp.gt.f64 	%p139, %fd204, %fd70;
	mov.f64 	%fd241, %fd204;
	mov.u64 	%rd332, %rd295;
	@%p139 bra 	$L__BB3_90;
	setp.lt.s64 	%p140, %rd295, %rd75;
	selp.f64 	%fd241, %fd204, %fd70, %p140;
	min.s64 	%rd332, %rd295, %rd75;
$L__BB3_90:
	setp.ne.s32 	%p141, %r197, 0;
	@%p141 bra 	$L__BB3_92;
	shr.u32 	%r306, %r5, 1;
	and.b32  	%r307, %r306, 496;
	mov.u32 	%r308, _ZN6thrust24THRUST_300001_SM_1000_NS8cuda_cub4core6detail5shmemE;
	add.s32 	%r309, %r308, %r307;
	st.shared.f64 	[%r309+8], %fd241;
	st.shared.u64 	[%r309+16], %rd332;
$L__BB3_92:
	bar.sync 	0;
	setp.ne.s32 	%p142, %r5, 0;
	@%p142 bra 	$L__BB3_208;
	setp.lt.s32 	%p143, %r4, 33;
	mov.f64 	%fd206, %fd241;
	mov.u64 	%rd297, %rd332;
	@%p143 bra 	$L__BB3_97;
	ld.shared.f64 	%fd73, [_ZN6thrust24THRUST_300001_SM_1000_NS8cuda_cub4core6detail5shmemE+24];
	ld.shared.u64 	%rd78, [_ZN6thrust24THRUST_300001_SM_1000_NS8cuda_cub4core6detail5shmemE+32];
	setp.lt.f64 	%p144, %fd241, %fd73;
	mov.f64 	%fd206, %fd73;
	mov.u64 	%rd297, %rd78;
	@%p144 bra 	$L__BB3_97;
	setp.lt.f64 	%p145, %fd73, %fd241;
	mov.f64 	%fd206, %fd241;
	mov.u64 	%rd297, %rd332;
	@%p145 bra 	$L__BB3_97;
	setp.lt.s64 	%p146, %rd332, %rd78;
	selp.f64 	%fd206, %fd241, %fd73, %p146;
	min.s64 	%rd297, %rd332, %rd78;
$L__BB3_97:
	setp.lt.s32 	%p147, %r4, 65;
	mov.f64 	%fd207, %fd206;
	mov.u64 	%rd298, %rd297;
	@%p147 bra 	$L__BB3_101;
	ld.shared.f64 	%fd76, [_ZN6thrust24THRUST_300001_SM_1000_NS8cuda_cub4core6detail5shmemE+40];
	ld.shared.u64 	%rd81, [_ZN6thrust24THRUST_300001_SM_1000_NS8cuda_cub4core6detail5shmemE+48];
	setp.lt.f64 	%p148, %fd206, %fd76;
	mov.f64 	%fd207, %fd76;
	mov.u64 	%rd298, %rd81;
	@%p148 bra 	$L__BB3_101;
	setp.lt.f64 	%p149, %fd76, %fd206;
	mov.f64 	%fd207, %fd206;
	mov.u64 	%rd298, %rd297;
	@%p149 bra 	$L__BB3_101;
	setp.lt.s64 	%p150, %rd297, %rd81;
	selp.f64 	%fd207, %fd206, %fd76, %p150;
	min.s64 	%rd298, %rd297, %rd81;
$L__BB3_101:
	setp.lt.s32 	%p151, %r4, 97;
	mov.f64 	%fd208, %fd207;
	mov.u64 	%rd299, %rd298;
	@%p151 bra 	$L__BB3_105;
	ld.shared.f64 	%fd79, [_ZN6thrust24THRUST_300001_SM_1000_NS8cuda_cub4core6detail5shmemE+56];
	ld.shared.u64 	%rd84, [_ZN6thrust24THRUST_300001_SM_1000_NS8cuda_cub4core6detail5shmemE+64];
	setp.lt.f64 	%p152, %fd207, %fd79;
	mov.f64 	%fd208, %fd79;
	mov.u64 	%rd299, %rd84;
	@%p152 bra 	$L__BB3_105;
	setp.lt.f64 	%p153, %fd79, %fd207;
	mov.f64 	%fd208, %fd207;
	mov.u64 	%rd299, %rd298;
	@%p153 bra 	$L__BB3_105;
	setp.lt.s64 	%p154, %rd298, %rd84;
	selp.f64 	%fd208, %fd207, %fd79, %p154;
	min.s64 	%rd299, %rd298, %rd84;
$L__BB3_105:
	setp.lt.s32 	%p155, %r4, 129;
	mov.f64 	%fd209, %fd208;
	mov.u64 	%rd300, %rd299;
	@%p155 bra 	$L__BB3_109;
	ld.shared.f64 	%fd82, [_ZN6thrust24THRUST_300001_SM_1000_NS8cuda_cub4core6detail5shmemE+72];
	ld.shared.u64 	%rd87, [_ZN6thrust24THRUST_300001_SM_1000_NS8cuda_cub4core6detail5shmemE+80];
	setp.lt.f64 	%p156, %fd208, %fd82;
	mov.f64 	%fd209, %fd82;
	mov.u64 	%rd300, %rd87;
	@%p156 bra 	$L__BB3_109;
	setp.lt.f64 	%p157, %fd82, %fd208;
	mov.f64 	%fd209, %fd208;
	mov.u64 	%rd300, %rd299;
	@%p157 bra 	$L__BB3_109;
	setp.lt.s64 	%p158, %rd299, %rd87;
	selp.f64 	%fd209, %fd208, %fd82, %p158;
	min.s64 	%rd300, %rd299, %rd87;
$L__BB3_109:
	setp.lt.s32 	%p159, %r4, 161;
	mov.f64 	%fd210, %fd209;
	mov.u64 	%rd301, %rd300;
	@%p159 bra 	$L__BB3_113;
	ld.shared.f64 	%fd85, [_ZN6thrust24THRUST_300001_SM_1000_NS8cuda_cub4core6detail5shmemE+88];
	ld.shared.u64 	%rd90, [_ZN6thrust24THRUST_300001_SM_1000_NS8cuda_cub4core6detail5shmemE+96];
	setp.lt.f64 	%p160, %fd209, %fd85;
	mov.f64 	%fd210, %fd85;
	mov.u64 	%rd301, %rd90;
	@%p160 bra 	$L__BB3_113;
	setp.lt.f64 	%p161, %fd85, %fd209;
	mov.f64 	%fd210, %fd209;
	mov.u64 	%rd301, %rd300;
	@%p161 bra 	$L__BB3_113;
	setp.lt.s64 	%p162, %rd300, %rd90;
	selp.f64 	%fd210, %fd209, %fd85, %p162;
	min.s64 	%rd301, %rd300, %rd90;
$L__BB3_113:
	setp.lt.s32 	%p163, %r4, 193;
	mov.f64 	%fd211, %fd210;
	mov.u64 	%rd302, %rd301;
	@%p163 bra 	$L__BB3_117;
	ld.shared.f64 	%fd88, [_ZN6thrust24THRUST_300001_SM_1000_NS8cuda_cub4core6detail5shmemE+104];
	ld.shared.u64 	%rd93, [_ZN6thrust24THRUST_300001_SM_1000_NS8cuda_cub4core6detail5shmemE+112];
	setp.lt.f64 	%p164, %fd210, %fd88;
	mov.f64 	%fd211, %fd88;
	mov.u64 	%rd302, %rd93;
	@%p164 bra 	$L__BB3_117;
	setp.lt.f64 	%p165, %fd88, %fd210;
	mov.f64 	%fd211, %fd210;
	mov.u64 	%rd302, %rd301;
	@%p165 bra 	$L__BB3_117;
	setp.lt.s64 	%p166, %rd301, %rd93;
	selp.f64 	%fd211, %fd210, %fd88, %p166;
	min.s64 	%rd302, %rd301, %rd93;
$L__BB3_117:
	setp.lt.s32 	%p167, %r4, 225;
	mov.u64 	%rd332, %rd302;
	mov.f64 	%fd241, %fd211;
	@%p167 bra 	$L__BB3_208;
	ld.shared.f64 	%fd91, [_ZN6thrust24THRUST_300001_SM_1000_NS8cuda_cub4core6detail5shmemE+120];
	ld.shared.u64 	%rd96, [_ZN6thrust24THRUST_300001_SM_1000_NS8cuda_cub4core6detail5shmemE+128];
	setp.lt.f64 	%p168, %fd211, %fd91;
	mov.u64 	%rd332, %rd96;
	mov.f64 	%fd241, %fd91;
	@%p168 bra 	$L__BB3_208;
	setp.lt.f64 	%p169, %fd91, %fd211;
	mov.u64 	%rd332, %rd302;
	mov.f64 	%fd241, %fd211;
	@%p169 bra 	$L__BB3_208;
	setp.lt.s64 	%p170, %rd302, %rd96;
	selp.f64 	%fd241, %fd211, %fd91, %p170;
	min.s64 	%rd332, %rd302, %rd96;
	bra.uni 	$L__BB3_208;
$L__BB3_121:
	mov.u32 	%r35, %tid.x;
	cvt.s64.s32 	%rd185, %r2;
	add.s64 	%rd98, %rd182, %rd185;
	cvt.u64.u32 	%rd186, %r35;
	add.s64 	%rd187, %rd186, %rd185;
	cvta.to.global.u64 	%rd188, %rd181;
	shl.b64 	%rd189, %rd187, 3;
	add.s64 	%rd190, %rd188, %rd189;
	ld.global.f64 	%fd170, [%rd190];
	add.s32 	%r69, %r35, 256;
	cvt.u64.u32 	%rd191, %r69;
	ld.global.f64 	%fd171, [%rd190+2048];
	add.s32 	%r70, %r35, 512;
	cvt.u64.u32 	%rd192, %r70;
	ld.global.f64 	%fd172, [%rd190+4096];
	add.s32 	%r71, %r35, 768;
	cvt.u64.u32 	%rd193, %r71;
	ld.global.f64 	%fd173, [%rd190+6144];
	or.b32  	%r72, %r35, 1024;
	cvt.u64.u32 	%rd99, %r72;
	add.s64 	%rd320, %rd98, %rd99;
	ld.global.f64 	%fd229, [%rd190+8192];
	setp.geu.f64 	%p2, %fd170, %fd171;
	selp.f64 	%fd174, %fd170, %fd171, %p2;
	selp.b64 	%rd194, %rd186, %rd191, %p2;
	setp.geu.f64 	%p3, %fd174, %fd172;
	selp.f64 	%fd175, %fd174, %fd172, %p3;
	selp.b64 	%rd195, %rd194, %rd192, %p3;
	setp.geu.f64 	%p4, %fd175, %fd173;
	selp.f64 	%fd94, %fd175, %fd173, %p4;
	selp.b64 	%rd101, %rd195, %rd193, %p4;
	setp.lt.f64 	%p5, %fd94, %fd229;
	@%p5 bra 	$L__BB3_123;
	setp.lt.f64 	%p6, %fd229, %fd94;
	setp.lt.u64 	%p7, %rd101, %rd99;
	or.pred  	%p8, %p6, %p7;
	selp.f64 	%fd229, %fd94, %fd229, %p8;
	add.s64 	%rd196, %rd98, %rd101;
	selp.b64 	%rd320, %rd196, %rd320, %p8;
$L__BB3_123:
	setp.le.s32 	%p9, %r66, %r3;
	@%p9 bra 	$L__BB3_164;
	setp.ne.s32 	%p10, %r35, 0;
	@%p10 bra 	$L__BB3_126;
	atom.global.add.u32 	%r73, [%rd1+4], 1280;
	add.s32 	%r74, %r73, %r3;
	st.shared.u32 	[_ZN6thrust24THRUST_300001_SM_1000_NS8cuda_cub4core6detail5shmemE+152], %r74;
$L__BB3_126:
	bar.sync 	0;
	ld.shared.u32 	%r427, [_ZN6thrust24THRUST_300001_SM_1000_NS8cuda_cub4core6detail5shmemE+152];
	add.s32 	%r75, %r427, 1280;
	setp.gt.s32 	%p11, %r75, %r66;
	@%p11 bra 	$L__BB3_141;
	mov.f64 	%fd213, %fd229;
$L__BB3_128:
	cvt.s64.s32 	%rd197, %r427;
	add.s64 	%rd198, %rd186, %rd197;
	cvta.to.global.u64 	%rd199, %rd181;
	shl.b64 	%rd200, %rd198, 3;
	add.s64 	%rd201, %rd199, %rd200;
	add.s64 	%rd106, %rd198, %rd182;
	ld.global.f64 	%fd214, [%rd201];
	ld.global.f64 	%fd215, [%rd201+2048];
	ld.global.f64 	%fd216, [%rd201+4096];
	ld.global.f64 	%fd217, [%rd201+6144];
	ld.global.f64 	%fd229, [%rd201+8192];
	setp.lt.f64 	%p12, %fd213, %fd214;
	mov.u64 	%rd305, %rd106;
	@%p12 bra 	$L__BB3_130;
	setp.lt.f64 	%p13, %fd214, %fd213;
	setp.lt.s64 	%p14, %rd320, %rd106;
	or.pred  	%p15, %p13, %p14;
	selp.f64 	%fd214, %fd213, %fd214, %p15;
	selp.b64 	%rd305, %rd320, %rd106, %p15;
$L__BB3_130:
	add.s64 	%rd306, %rd106, 256;
	setp.lt.f64 	%p16, %fd214, %fd215;
	@%p16 bra 	$L__BB3_132;
	setp.lt.f64 	%p17, %fd215, %fd214;
	setp.lt.s64 	%p18, %rd305, %rd306;
	or.pred  	%p19, %p17, %p18;
	selp.f64 	%fd215, %fd214, %fd215, %p19;
	selp.b64 	%rd306, %rd305, %rd306, %p19;
$L__BB3_132:
	add.s64 	%rd207, %rd198, %rd182;
	add.s64 	%rd307, %rd207, 512;
	setp.lt.f64 	%p20, %fd215, %fd216;
	@%p20 bra 	$L__BB3_134;
	setp.lt.f64 	%p21, %fd216, %fd215;
	setp.lt.s64 	%p22, %rd306, %rd307;
	or.pred  	%p23, %p21, %p22;
	selp.f64 	%fd216, %fd215, %fd216, %p23;
	selp.b64 	%rd307, %rd306, %rd307, %p23;
$L__BB3_134:
	cvt.s64.s32 	%rd208, %r427;
	add.s64 	%rd209, %rd186, %rd208;
	add.s64 	%rd210, %rd209, %rd182;
	add.s64 	%rd308, %rd210, 768;
	setp.lt.f64 	%p24, %fd216, %fd217;
	@%p24 bra 	$L__BB3_136;
	setp.lt.f64 	%p25, %fd217, %fd216;
	setp.lt.s64 	%p26, %rd307, %rd308;
	or.pred  	%p27, %p25, %p26;
	selp.f64 	%fd217, %fd216, %fd217, %p27;
	selp.b64 	%rd308, %rd307, %rd308, %p27;
$L__BB3_136:
	add.s64 	%rd320, %rd210, 1024;
	setp.lt.f64 	%p28, %fd217, %fd229;
	@%p28 bra 	$L__BB3_138;
	setp.lt.f64 	%p29, %fd229, %fd217;
	setp.lt.s64 	%p30, %rd308, %rd320;
	or.pred  	%p31, %p29, %p30;
	selp.f64 	%fd229, %fd217, %fd229, %p31;
	selp.b64 	%rd320, %rd308, %rd320, %p31;
$L__BB3_138:
	setp.ne.s32 	%p32, %r35, 0;
	bar.sync 	0;
	@%p32 bra 	$L__BB3_140;
	atom.global.add.u32 	%r76, [%rd1+4], 1280;
	add.s32 	%r77, %r76, %r3;
	st.shared.u32 	[_ZN6thrust24THRUST_300001_SM_1000_NS8cuda_cub4core6detail5shmemE+152], %r77;
$L__BB3_140:
	bar.sync 	0;
	ld.shared.u32 	%r427, [_ZN6thrust24THRUST_300001_SM_1000_NS8cuda_cub4core6detail5shmemE+152];
	add.s32 	%r78, %r427, 1280;
	setp.le.s32 	%p33, %r78, %r66;
	mov.f64 	%fd213, %fd229;
	@%p33 bra 	$L__BB3_128;
$L__BB3_141:
	setp.le.s32 	%p34, %r66, %r427;
	@%p34 bra 	$L__BB3_164;
	sub.s32 	%r40, %r66, %r427;
	setp.ge.s32 	%p35, %r35, %r40;
	@%p35 bra 	$L__BB3_164;
	cvta.to.global.u64 	%rd122, %rd181;
	not.b32 	%r79, %r35;
	add.s32 	%r80, %r66, %r79;
	sub.s32 	%r41, %r80, %r427;
	and.b32  	%r81, %r41, 768;
	setp.eq.s32 	%p36, %r81, 768;
	mov.u32 	%r431, %r35;
	@%p36 bra 	$L__BB3_149;
	add.s32 	%r429, %r35, %r427;
	shr.u32 	%r82, %r41, 8;
	add.s32 	%r83, %r82, 1;
	and.b32  	%r84, %r83, 3;
	neg.s32 	%r428, %r84;
	mov.u32 	%r431, %r35;
$L__BB3_145:
	.pragma "nounroll";
	mov.u64 	%rd123, %rd320;
	mov.f64 	%fd114, %fd229;
	cvt.s64.s32 	%rd215, %r429;
	add.s64 	%rd124, %rd182, %rd215;
	mul.wide.s32 	%rd216, %r429, 8;
	add.s64 	%rd217, %rd122, %rd216;
	ld.global.f64 	%fd115, [%rd217];
	setp.lt.f64 	%p37, %fd114, %fd115;
	mov.f64 	%fd229, %fd115;
	mov.u64 	%rd320, %rd124;
	@%p37 bra 	$L__BB3_148;
	setp.lt.f64 	%p38, %fd115, %fd114;
	mov.f64 	%fd229, %fd114;
	mov.u64 	%rd320, %rd123;
	@%p38 bra 	$L__BB3_148;
	setp.lt.s64 	%p39, %rd123, %rd124;
	selp.f64 	%fd229, %fd114, %fd115, %p39;
	min.s64 	%rd320, %rd123, %rd124;
$L__BB3_148:
	add.s32 	%r431, %r431, 256;
	add.s32 	%r429, %r429, 256;
	add.s32 	%r428, %r428, 1;
	setp.ne.s32 	%p40, %r428, 0;
	@%p40 bra 	$L__BB3_145;
$L__BB3_149:
	setp.lt.u32 	%p41, %r41, 768;
	@%p41 bra 	$L__BB3_164;
	add.s32 	%r432, %r431, %r427;
	add.s32 	%r435, %r432, 256;
	add.s32 	%r434, %r432, 512;
	add.s32 	%r433, %r432, 768;
	add.s64 	%rd129, %rd122, 4096;
$L__BB3_151:
	cvt.s64.s32 	%rd218, %r435;
	add.s64 	%rd131, %rd182, %rd218;
	cvt.s64.s32 	%rd219, %r434;
	add.s64 	%rd132, %rd182, %rd219;
	cvt.s64.s32 	%rd220, %r433;
	add.s64 	%rd133, %rd182, %rd220;
	cvt.s64.s32 	%rd221, %r432;
	mul.wide.s32 	%rd222, %r432, 8;
	add.s64 	%rd134, %rd129, %rd222;
	add.s64 	%rd135, %rd182, %rd221;
	ld.global.f64 	%fd121, [%rd134+-4096];
	setp.lt.f64 	%p42, %fd229, %fd121;
	mov.f64 	%fd225, %fd121;
	mov.u64 	%rd316, %rd135;
	@%p42 bra 	$L__BB3_154;
	setp.lt.f64 	%p43, %fd121, %fd229;
	mov.f64 	%fd225, %fd229;
	mov.u64 	%rd316, %rd320;
	@%p43 bra 	$L__BB3_154;
	setp.lt.s64 	%p44, %rd320, %rd135;
	selp.f64 	%fd225, %fd229, %fd121, %p44;
	min.s64 	%rd316, %rd320, %rd135;
$L__BB3_154:
	ld.global.f64 	%fd124, [%rd134+-2048];
	setp.lt.f64 	%p45, %fd225, %fd124;
	mov.f64 	%fd226, %fd124;
	mov.u64 	%rd317, %rd131;
	@%p45 bra 	$L__BB3_157;
	setp.lt.f64 	%p46, %fd124, %fd225;
	mov.f64 	%fd226, %fd225;
	mov.u64 	%rd317, %rd316;
	@%p46 bra 	$L__BB3_157;
	setp.lt.s64 	%p47, %rd316, %rd131;
	selp.f64 	%fd226, %fd225, %fd124, %p47;
	min.s64 	%rd317, %rd316, %rd131;
$L__BB3_157:
	ld.global.f64 	%fd127, [%rd134];
	setp.lt.f64 	%p48, %fd226, %fd127;
	mov.f64 	%fd227, %fd127;
	mov.u64 	%rd318, %rd132;
	@%p48 bra 	$L__BB3_160;
	setp.lt.f64 	%p49, %fd127, %fd226;
	mov.f64 	%fd227, %fd226;
	mov.u64 	%rd318, %rd317;
	@%p49 bra 	$L__BB3_160;
	setp.lt.s64 	%p50, %rd317, %rd132;
	selp.f64 	%fd227, %fd226, %fd127, %p50;
	min.s64 	%rd318, %rd317, %rd132;
$L__BB3_160:
	ld.global.f64 	%fd130, [%rd134+2048];
	setp.lt.f64 	%p51, %fd227, %fd130;
	mov.f64 	%fd229, %fd130;
	mov.u64 	%rd320, %rd133;
	@%p51 bra 	$L__BB3_163;
	setp.lt.f64 	%p52, %fd130, %fd227;
	mov.f64 	%fd229, %fd227;
	mov.u64 	%rd320, %rd318;
	@%p52 bra 	$L__BB3_163;
	setp.lt.s64 	%p53, %rd318, %rd133;
	selp.f64 	%fd229, %fd227, %fd130, %p53;
	min.s64 	%rd320, %rd318, %rd133;
$L__BB3_163:
	add.s32 	%r431, %r431, 1024;
	add.s32 	%r435, %r435, 1024;
	add.s32 	%r434, %r434, 1024;
	add.s32 	%r433, %r433, 1024;
	add.s32 	%r432, %r432, 1024;
	setp.lt.s32 	%p54, %r431, %r40;
	@%p54 bra 	$L__BB3_151;
$L__BB3_164:
	// begin inline asm
	mov.u32 %r85, %laneid;
	// end inline asm
	mov.b64 	%rd223, %fd229;
	mov.b64 	{%r87, %r92}, %rd223;
	mov.b32 	%r103, 1;
	mov.b32 	%r104, 31;
	mov.b32 	%r105, -1;
	// begin inline asm
	shfl.sync.down.b32 %r86, %r87, %r103, %r104, %r105;
	// end inline asm
	// begin inline asm
	shfl.sync.down.b32 %r91, %r92, %r103, %r104, %r105;
	// end inline asm
	mov.b64 	%rd224, {%r86, %r91};
	mov.b64 	%fd134, %rd224;
	mov.b64 	{%r97, %r102}, %rd320;
	// begin inline asm
	shfl.sync.down.b32 %r96, %r97, %r103, %r104, %r105;
	// end inline asm
	// begin inline asm
	shfl.sync.down.b32 %r101, %r102, %r103, %r104, %r105;
	// end inline asm
	mov.b64 	%rd145, {%r96, %r101};
	setp.gt.s32 	%p55, %r85, 30;
	mov.f64 	%fd230, %fd229;
	mov.u64 	%rd321, %rd320;
	@%p55 bra 	$L__BB3_168;
	setp.lt.f64 	%p56, %fd229, %fd134;
	mov.f64 	%fd230, %fd134;
	mov.u64 	%rd321, %rd145;
	@%p56 bra 	$L__BB3_168;
	setp.gt.f64 	%p57, %fd229, %fd134;
	mov.f64 	%fd230, %fd229;
	mov.u64 	%rd321, %rd320;
	@%p57 bra 	$L__BB3_168;
	setp.lt.s64 	%p58, %rd320, %rd145;
	selp.f64 	%fd230, %fd229, %fd134, %p58;
	min.s64 	%rd321, %rd320, %rd145;
$L__BB3_168:
	mov.b64 	%rd225, %fd230;
	mov.b64 	{%r107, %r112}, %rd225;
	mov.b32 	%r123, 2;
	mov.b32 	%r124, 31;
	mov.b32 	%r125, -1;
	// begin inline asm
	shfl.sync.down.b32 %r106, %r107, %r123, %r124, %r125;
	// end inline asm
	// begin inline asm
	shfl.sync.down.b32 %r111, %r112, %r123, %r124, %r125;
	// end inline asm
	mov.b64 	%rd226, {%r106, %r111};
	mov.b64 	%fd137, %rd226;
	mov.b64 	{%r117, %r122}, %rd321;
	// begin inline asm
	shfl.sync.down.b32 %r116, %r117, %r123, %r124, %r125;
	// end inline asm
	// begin inline asm
	shfl.sync.down.b32 %r121, %r122, %r123, %r124, %r125;
	// end inline asm
	mov.b64 	%rd148, {%r116, %r121};
	setp.gt.s32 	%p59, %r85, 29;
	mov.f64 	%fd231, %fd230;
	mov.u64 	%rd322, %rd321;
	@%p59 bra 	$L__BB3_172;
	setp.lt.f64 	%p60, %fd230, %fd137;
	mov.f64 	%fd231, %fd137;
	mov.u64 	%rd322, %rd148;
	@%p60 bra 	$L__BB3_172;
	setp.gt.f64 	%p61, %fd230, %fd137;
	mov.f64 	%fd231, %fd230;
	mov.u64 	%rd322, %rd321;
	@%p61 bra 	$L__BB3_172;
	setp.lt.s64 	%p62, %rd321, %rd148;
	selp.f64 	%fd231, %fd230, %fd137, %p62;
	min.s64 	%rd322, %rd321, %rd148;
$L__BB3_172:
	mov.b64 	%rd227, %fd231;
	mov.b64 	{%r127, %r132}, %rd227;
	mov.b32 	%r143, 4;
	mov.b32 	%r144, 31;
	mov.b32 	%r145, -1;
	// begin inline asm
	shfl.sync.down.b32 %r126, %r127, %r143, %r144, %r145;
	// end inline asm
	// begin inline asm
	shfl.sync.down.b32 %r131, %r132, %r143, %r144, %r145;
	// end inline asm
	mov.b64 	%rd228, {%r126, %r131};
	mov.b64 	%fd140, %rd228;
	mov.b64 	{%r137, %r142}, %rd322;
	// begin inline asm
	shfl.sync.down.b32 %r136, %r137, %r143, %r144, %r145;
	// end inline asm
	// begin inline asm
	shfl.sync.down.b32 %r141, %r142, %r143, %r144, %r145;
	// end inline asm
	mov.b64 	%rd151, {%r136, %r141};
	setp.gt.s32 	%p63, %r85, 27;
	mov.f64 	%fd232, %fd231;
	mov.u64 	%rd323, %rd322;
	@%p63 bra 	$L__BB3_176;
	setp.lt.f64 	%p64, %fd231, %fd140;
	mov.f64 	%fd232, %fd140;
	mov.u64 	%rd323, %rd151;
	@%p64 bra 	$L__BB3_176;
	setp.gt.f64 	%p65, %fd231, %fd140;
	mov.f64 	%fd232, %fd231;
	mov.u64 	%rd323, %rd322;
	@%p65 bra 	$L__BB3_176;
	setp.lt.s64 	%p66, %rd322, %rd151;
	selp.f64 	%fd232, %fd231, %fd140, %p66;
	min.s64 	%rd323, %rd322, %rd151;
$L__BB3_176:
	mov.b64 	%rd229, %fd232;
	mov.b64 	{%r147, %r152}, %rd229;
	mov.b32 	%r163, 8;
	mov.b32 	%r164, 31;
	mov.b32 	%r165, -1;
	// begin inline asm
	shfl.sync.down.b32 %r146, %r147, %r163, %r164, %r165;
	// end inline asm
	// begin inline asm
	shfl.sync.down.b32 %r151, %r152, %r163, %r164, %r165;
	// end inline asm
	mov.b64 	%rd230, {%r146, %r151};
	mov.b64 	%fd143, %rd230;
	mov.b64 	{%r157, %r162}, %rd323;
	// begin inline asm
	shfl.sync.down.b32 %r156, %r157, %r163, %r164, %r165;
	// end inline asm
	// begin inline asm
	shfl.sync.down.b32 %r161, %r162, %r163, %r164, %r165;
	// end inline asm
	mov.b64 	%rd154, {%r156, %r161};
	setp.gt.s32 	%p67, %r85, 23;
	mov.f64 	%fd233, %fd232;
	mov.u64 	%rd324, %rd323;
	@%p67 bra 	$L__BB3_180;
	setp.lt.f64 	%p68, %fd232, %fd143;
	mov.f64 	%fd233, %fd143;
	mov.u64 	%rd324, %rd154;
	@%p68 bra 	$L__BB3_180;
	setp.gt.f64 	%p69, %fd232, %fd143;
	mov.f64 	%fd233, %fd232;
	mov.u64 	%rd324, %rd323;
	@%p69 bra 	$L__BB3_180;
	setp.lt.s64 	%p70, %rd323, %rd154;
	selp.f64 	%fd233, %fd232, %fd143, %p70;
	min.s64 	%rd324, %rd323, %rd154;
$L__BB3_180:
	mov.b64 	%rd231, %fd233;
	mov.b64 	{%r167, %r172}, %rd231;
	mov.b32 	%r183, 16;
	mov.b32 	%r184, 31;
	mov.b32 	%r185, -1;
	// begin inline asm
	shfl.sync.down.b32 %r166, %r167, %r183, %r184, %r185;
	// end inline asm
	// begin inline asm
	shfl.sync.down.b32 %r171, %r172, %r183, %r184, %r185;
	// end inline asm
	mov.b64 	%rd232, {%r166, %r171};
	mov.b64 	%fd146, %rd232;
	mov.b64 	{%r177, %r182}, %rd324;
	// begin inline asm
	shfl.sync.down.b32 %r176, %r177, %r183, %r184, %r185;
	// end inline asm
	// begin inline asm
	shfl.sync.down.b32 %r181, %r182, %r183, %r184, %r185;
	// end inline asm
	mov.b64 	%rd157, {%r176, %r181};
	setp.gt.s32 	%p71, %r85, 15;
	mov.f64 	%fd241, %fd233;
	mov.u64 	%rd332, %rd324;
	@%p71 bra 	$L__BB3_184;
	setp.lt.f64 	%p72, %fd233, %fd146;
	mov.f64 	%fd241, %fd146;
	mov.u64 	%rd332, %rd157;
	@%p72 bra 	$L__BB3_184;
	setp.gt.f64 	%p73, %fd233, %fd146;
	mov.f64 	%fd241, %fd233;
	mov.u64 	%rd332, %rd324;
	@%p73 bra 	$L__BB3_184;
	setp.lt.s64 	%p74, %rd324, %rd157;
	selp.f64 	%fd241, %fd233, %fd146, %p74;
	min.s64 	%rd332, %rd324, %rd157;
$L__BB3_184:
	setp.ne.s32 	%p75, %r85, 0;
	@%p75 bra 	$L__BB3_186;
	shr.u32 	%r186, %r35, 1;
	and.b32  	%r187, %r186, 496;
	mov.u32 	%r188, _ZN6thrust24THRUST_300001_SM_1000_NS8cuda_cub4core6detail5shmemE;
	add.s32 	%r189, %r188, %r187;
	st.shared.f64 	[%r189+8], %fd241;
	st.shared.u64 	[%r189+16], %rd332;
$L__BB3_186:
	bar.sync 	0;
	setp.ne.s32 	%p76, %r35, 0;
	@%p76 bra 	$L__BB3_208;
	ld.shared.f64 	%fd149, [_ZN6thrust24THRUST_300001_SM_1000_NS8cuda_cub4core6detail5shmemE+24];
	ld.shared.u64 	%rd160, [_ZN6thrust24THRUST_300001_SM_1000_NS8cuda_cub4core6detail5shmemE+32];
	setp.lt.f64 	%p77, %fd241, %fd149;
	mov.f64 	%fd235, %fd149;
	mov.u64 	%rd326, %rd160;
	@%p77 bra 	$L__BB3_190;
	setp.lt.f64 	%p78, %fd149, %fd241;
	mov.f64 	%fd235, %fd241;
	mov.u64 	%rd326, %rd332;
	@%p78 bra 	$L__BB3_190;
	setp.lt.s64 	%p79, %rd332, %rd160;
	selp.f64 	%fd235, %fd241, %fd149, %p79;
	min.s64 	%rd326, %rd332, %rd160;
$L__BB3_190:
	ld.shared.f64 	%fd152, [_ZN6thrust24THRUST_300001_SM_1000_NS8cuda_cub4core6detail5shmemE+40];
	ld.shared.u64 	%rd163, [_ZN6thrust24THRUST_300001_SM_1000_NS8cuda_cub4core6detail5shmemE+48];
	setp.lt.f64 	%p80, %fd235, %fd152;
	mov.f64 	%fd236, %fd152;
	mov.u64 	%rd327, %rd163;
	@%p80 bra 	$L__BB3_193;
	setp.lt.f64 	%p81, %fd152, %fd235;
	mov.f64 	%fd236, %fd235;
	mov.u64 	%rd327, %rd326;
	@%p81 bra 	$L__BB3_193;
	setp.lt.s64 	%p82, %rd326, %rd163;
	selp.f64 	%fd236, %fd235, %fd152, %p82;
	min.s64 	%rd327, %rd326, %rd163;
$L__BB3_193:
	ld.shared.f64 	%fd155, [_ZN6thrust24THRUST_300001_SM_1000_NS8cuda_cub4core6detail5shmemE+56];
	ld.shared.u64 	%rd166, [_ZN6thrust24THRUST_300001_SM_1000_NS8cuda_cub4core6detail5shmemE+64];
	setp.lt.f64 	%p83, %fd236, %fd155;
	mov.f64 	%fd237, %fd155;
	mov.u64 	%rd328, %rd166;
	@%p83 bra 	$L__BB3_196;
	setp.lt.f64 	%p84, %fd155, %fd236;
	mov.f64 	%fd237, %fd236;
	mov.u64 	%rd328, %rd327;
	@%p84 bra 	$L__BB3_196;
	setp.lt.s64 	%p85, %rd327, %rd166;
	selp.f64 	%fd237, %fd236, %fd155, %p85;
	min.s64 	%rd328, %rd327, %rd166;
$L__BB3_196:
	ld.shared.f64 	%fd158, [_ZN6thrust24THRUST_300001_SM_1000_NS8cuda_cub4core6detail5shmemE+72];
	ld.shared.u64 	%rd169, [_ZN6thrust24THRUST_300001_SM_1000_NS8cuda_cub4core6detail5shmemE+80];
	setp.lt.f64 	%p86, %fd237, %fd158;
	mov.f64 	%fd238, %fd158;
	mov.u64 	%rd329, %rd169;
	@%p86 bra 	$L__BB3_199;
	setp.lt.f64 	%p87, %fd158, %fd237;
	mov.f64 	%fd238, %fd237;
	mov.u64 	%rd329, %rd328;
	@%p87 bra 	$L__BB3_199;
	setp.lt.s64 	%p88, %rd328, %rd169;
	selp.f64 	%fd238, %fd237, %fd158, %p88;
	min.s64 	%rd329, %rd328, %rd169;
$L__BB3_199:
	ld.shared.f64 	%fd161, [_ZN6thrust24THRUST_300001_SM_1000_NS8cuda_cub4core6detail5shmemE+88];
	ld.shared.u64 	%rd172, [_ZN6thrust24THRUST_300001_SM_1000_NS8cuda_cub4core6detail5shmemE+96];
	setp.lt.f64 	%p89, %fd238, %fd161;
	mov.f64 	%fd239, %fd161;
	mov.u64 	%rd330, %rd172;
	@%p89 bra 	$L__BB3_202;
	setp.lt.f64 	%p90, %fd161, %fd238;
	mov.f64 	%fd239, %fd238;
	mov.u64 	%rd330, %rd329;
	@%p90 bra 	$L__BB3_202;
	setp.lt.s64 	%p91, %rd329, %rd172;
	selp.f64 	%fd239, %fd238, %fd161, %p91;
	min.s64 	%rd330, %rd329, %rd172;
$L__BB3_202:
	ld.shared.f64 	%fd164, [_ZN6thrust24THRUST_300001_SM_1000_NS8cuda_cub4core6detail5shmemE+104];
	ld.shared.u64 	%rd175, [_ZN6thrust24THRUST_300001_SM_1000_NS8cuda_cub4core6detail5shmemE+112];
	setp.lt.f64 	%p92, %fd239, %fd164;
	mov.f64 	%fd240, %fd164;
	mov.u64 	%rd331, %rd175;
	@%p92 bra 	$L__BB3_205;
	setp.lt.f64 	%p93, %fd164, %fd239;
	mov.f64 	%fd240, %fd239;
	mov.u64 	%rd331, %rd330;
	@%p93 bra 	$L__BB3_205;
	setp.lt.s64 	%p94, %rd330, %rd175;
	selp.f64 	%fd240, %fd239, %fd164, %p94;
	min.s64 	%rd331, %rd330, %rd175;
$L__BB3_205:
	ld.shared.f64 	%fd167, [_ZN6thrust24THRUST_300001_SM_1000_NS8cuda_cub4core6detail5shmemE+120];
	ld.shared.u64 	%rd178, [_ZN6thrust24THRUST_300001_SM_1000_NS8cuda_cub4core6detail5shmemE+128];
	setp.lt.f64 	%p95, %fd240, %fd167;
	mov.u64 	%rd332, %rd178;
	mov.f64 	%fd241, %fd167;
	@%p95 bra 	$L__BB3_208;
	setp.lt.f64 	%p96, %fd167, %fd240;
	mov.u64 	%rd332, %rd331;
	mov.f64 	%fd241, %fd240;
	@%p96 bra 	$L__BB3_208;
	setp.lt.s64 	%p97, %rd331, %rd178;
	selp.f64 	%fd241, %fd240, %fd167, %p97;
	min.s64 	%rd332, %rd331, %rd178;
$L__BB3_208:
	mov.u32 	%r415, %tid.x;
	setp.ne.s32 	%p214, %r415, 0;
	@%p214 bra 	$L__BB3_210;
	ld.param.u64 	%rd269, [_ZN6thrust24THRUST_300001_SM_1000_NS8cuda_cub4core6detail13_kernel_agentINS1_8__reduce11ReduceAgentINS0_12zip_iteratorIN4cuda3std3__45tupleIJNS0_10device_ptrIdEENS0_17counting_iteratorIlNS0_11use_defaultESF_SF_EEEEEEEPNSB_IJdlEEESJ_iNS1_9__extrema9arg_max_fIdlNSA_4lessIdEEEEEEJSI_SK_iN3cub18CUB_300001_SM_100013GridEvenShareIiEENSS_9GridQueueIjEESP_EEEvDpT0__param_1];
	cvta.to.global.u64 	%rd266, %rd269;
	mul.wide.u32 	%rd267, %r1, 16;
	add.s64 	%rd268, %rd266, %rd267;
	st.global.f64 	[%rd268], %fd241;
	st.global.u64 	[%rd268+8], %rd332;
$L__BB3_210:
	ret;

}
	// .globl	_ZN6thrust24THRUST_300001_SM_1000_NS8cuda_cub4core6detail13_kernel_agentINS1_8__reduce10DrainAgentIiEEJN3cub18CUB_300001_SM_10009GridQueueIjEEiEEEvDpT0_
.visible .entry _ZN6thrust24THRUST_300001_SM_1000_NS8cuda_cub4core6detail13_kernel_agentINS1_8__reduce10DrainAgentIiEEJN3cub18CUB_300001_SM_10009GridQueueIjEEiEEEvDpT0_(
	.param .align 8 .b8 _ZN6thrust24THRUST_300001_SM_1000_NS8cuda_cub4core6detail13_kernel_agentINS1_8__reduce10DrainAgentIiEEJN3cub18CUB_300001_SM_10009GridQueueIjEEiEEEvDpT0__param_0[8],
	.param .u32 _ZN6thrust24THRUST_300001_SM_1000_NS8cuda_cub4core6detail13_kernel_agentINS1_8__reduce10DrainAgentIiEEJN3cub18CUB_300001_SM_10009GridQueueIjEEiEEEvDpT0__param_1
)
.maxntid 1
{
	.reg .b32 	%r<3>;
	.reg .b64 	%rd<3>;

	ld.param.u64 	%rd1, [_ZN6thrust24THRUST_300001_SM_1000_NS8cuda_cub4core6detail13_kernel_agentINS1_8__reduce10DrainAgentIiEEJN3cub18CUB_300001_SM_10009GridQueueIjEEiEEEvDpT0__param_0];
	ld.param.u32 	%r1, [_ZN6thrust24THRUST_300001_SM_1000_NS8cuda_cub4core6detail13_kernel_agentINS1_8__reduce10DrainAgentIiEEJN3cub18CUB_300001_SM_10009GridQueueIjEEiEEEvDpT0__param_1];
	cvta.to.global.u64 	%rd2, %rd1;
	st.global.u32 	[%rd2], %r1;
	mov.b32 	%r2, 0;
	st.global.u32 	[%rd2+4], %r2;
	ret;

}
	// .globl	_ZN6thrust24THRUST_300001_SM_1000_NS8cuda_cub4core6detail13_kernel_agentINS1_8__reduce11ReduceAgentIPN4cuda3std3__45tupleIJdlEEESC_SB_iNS1_9__extrema9arg_max_fIdlNS9_4lessIdEEEEEEJSC_SC_iSH_EEEvDpT0_
.visible .entry _ZN6thrust24THRUST_300001_SM_1000_NS8cuda_cub4core6detail13_kernel_agentINS1_8__reduce11ReduceAgentIPN4cuda3std3__45tupleIJdlEEESC_SB_iNS1_9__extrema9arg_max_fIdlNS9_4lessIdEEEEEEJSC_SC_iSH_EEEvDpT0_(
	.param .u64 .ptr .align 1 _ZN6thrust24THRUST_300001_SM_1000_NS8cuda_cub4core6detail13_kernel_agentINS1_8__reduce11ReduceAgentIPN4cuda3std3__45tupleIJdlEEESC_SB_iNS1_9__extrema9arg_max_fIdlNS9_4lessIdEEEEEEJSC_SC_iSH_EEEvDpT0__param_0,
	.param .u64 .ptr .align 1 _ZN6thrust24THRUST_300001_SM_1000_NS8cuda_cub4core6detail13_kernel_agentINS1_8__reduce11ReduceAgentIPN4cuda3std3__45tupleIJdlEEESC_SB_iNS1_9__extrema9arg_max_fIdlNS9_4lessIdEEEEEEJSC_SC_iSH_EEEvDpT0__param_1,
	.param .u32 _ZN6thrust24THRUST_300001_SM_1000_NS8cuda_cub4core6detail13_kernel_agentINS1_8__reduce11ReduceAgentIPN4cuda3std3__45tupleIJdlEEESC_SB_iNS1_9__extrema9arg_max_fIdlNS9_4lessIdEEEEEEJSC_SC_iSH_EEEvDpT0__param_2,
	.param .align 1 .b8 _ZN6thrust24THRUST_300001_SM_1000_NS8cuda_cub4core6detail13_kernel_agentINS1_8__reduce11ReduceAgentIPN4cuda3std3__45tupleIJdlEEESC_SB_iNS1_9__extrema9arg_max_fIdlNS9_4lessIdEEEEEEJSC_SC_iSH_EEEvDpT0__param_3[1]
)
.maxntid 256
{
	.reg .pred 	%p<222>;
	.reg .b32 	%r<390>;
	.reg .b64 	%rd<387>;
	.reg .b64 	%fd<248>;

	ld.param.u64 	%rd186, [_ZN6thrust24THRUST_300001_SM_1000_NS8cuda_cub4core6detail13_kernel_agentINS1_8__reduce11ReduceAgentIPN4cuda3std3__45tupleIJdlEEESC_SB_iNS1_9__extrema9arg_max_fIdlNS9_4lessIdEEEEEEJSC_SC_iSH_EEEvDpT0__param_0];
	ld.param.u32 	%r37, [_ZN6thrust24THRUST_300001_SM_1000_NS8cuda_cub4core6detail13_kernel_agentINS1_8__reduce11ReduceAgentIPN4cuda3std3__45tupleIJdlEEESC_SB_iNS1_9__extrema9arg_max_fIdlNS9_4lessIdEEEEEEJSC_SC_iSH_EEEvDpT0__param_2];
	setp.eq.s32 	%p1, %r37, 0;
	@%p1 bra 	$L__BB5_211;
	setp.gt.s32 	%p2, %r37, 1279;
	@%p2 bra 	$L__BB5_121;
	mov.u32 	%r1, %tid.x;
	setp.ge.s32 	%p105, %r1, %r37;
	mov.f64 	%fd191, 0d0000000000000000;
	mov.b64 	%rd329, 0;
	mov.u32 	%r380, %r1;
	@%p105 bra 	$L__BB5_4;
	mul.wide.u32 	%rd273, %r1, 16;
	add.s64 	%rd270, %rd186, %rd273;
	// begin inline asm
	ld.global.nc.u64 %rd269, [%rd270];
	// end inline asm
	add.s64 	%rd272, %rd270, 8;
	// begin inline asm
	ld.global.nc.u64 %rd329, [%rd272];
	// end inline asm
	mov.b64 	%fd191, %rd269;
	add.s32 	%r380, %r1, 256;
$L__BB5_4:
	setp.ge.s32 	%p106, %r380, %r37;
	@%p106 bra 	$L__BB5_25;
	not.b32 	%r153, %r380;
	add.s32 	%r4, %r37, %r153;
	and.b32  	%r154, %r4, 768;
	setp.eq.s32 	%p107, %r154, 768;
	@%p107 bra 	$L__BB5_11;
	mul.wide.u32 	%rd275, %r380, 16;
	add.s64 	%rd320, %rd186, %rd275;
	shr.u32 	%r155, %r4, 8;
	add.s32 	%r156, %r155, 1;
	and.b32  	%r157, %r156, 3;
	neg.s32 	%r378, %r157;
$L__BB5_7:
	.pragma "nounroll";
	mov.u64 	%rd5, %rd329;
	mov.f64 	%fd3, %fd191;
	// begin inline asm
	ld.global.nc.u64 %rd276, [%rd320];
	// end inline asm
	add.s64 	%rd279, %rd320, 8;
	// begin inline asm
	ld.global.nc.u64 %rd278, [%rd279];
	// end inline asm
	mov.b64 	%fd4, %rd276;
	setp.lt.f64 	%p108, %fd3, %fd4;
	mov.u64 	%rd329, %rd278;
	mov.f64 	%fd191, %fd4;
	@%p108 bra 	$L__BB5_10;
	setp.gt.f64 	%p109, %fd3, %fd4;
	mov.u64 	%rd329, %rd5;
	mov.f64 	%fd191, %fd3;
	@%p109 bra 	$L__BB5_10;
	setp.lt.s64 	%p110, %rd5, %rd278;
	min.s64 	%rd329, %rd5, %rd278;
	selp.f64 	%fd191, %fd3, %fd4, %p110;
$L__BB5_10:
	add.s32 	%r380, %r380, 256;
	add.s64 	%rd320, %rd320, 4096;
	add.s32 	%r378, %r378, 1;
	setp.ne.s32 	%p111, %r378, 0;
	@%p111 bra 	$L__BB5_7;
$L__BB5_11:
	setp.lt.u32 	%p112, %r4, 768;
	@%p112 bra 	$L__BB5_25;
$L__BB5_12:
	mul.wide.s32 	%rd284, %r380, 16;
	add.s64 	%rd281, %rd186, %rd284;
	// begin inline asm
	ld.global.nc.u64 %rd280, [%rd281];
	// end inline asm
	add.s64 	%rd283, %rd281, 8;
	// begin inline asm
	ld.global.nc.u64 %rd282, [%rd283];
	// end inline asm
	mov.b64 	%fd10, %rd280;
	setp.lt.f64 	%p113, %fd191, %fd10;
	mov.u64 	%rd326, %rd282;
	mov.f64 	%fd188, %fd10;
	@%p113 bra 	$L__BB5_15;
	setp.gt.f64 	%p114, %fd191, %fd10;
	mov.u64 	%rd326, %rd329;
	mov.f64 	%fd188, %fd191;
	@%p114 bra 	$L__BB5_15;
	setp.lt.s64 	%p115, %rd329, %rd282;
	min.s64 	%rd326, %rd329, %rd282;
	selp.f64 	%fd188, %fd191, %fd10, %p115;
$L__BB5_15:
	add.s64 	%rd286, %rd281, 4096;
	// begin inline asm
	ld.global.nc.u64 %rd285, [%rd286];
	// end inline asm
	add.s64 	%rd288, %rd281, 4104;
	// begin inline asm
	ld.global.nc.u64 %rd287, [%rd288];
	// end inline asm
	mov.b64 	%fd13, %rd285;
	setp.lt.f64 	%p116, %fd188, %fd13;
	mov.u64 	%rd327, %rd287;
	mov.f64 	%fd189, %fd13;
	@%p116 bra 	$L__BB5_18;
	setp.gt.f64 	%p117, %fd188, %fd13;
	mov.u64 	%rd327, %rd326;
	mov.f64 	%fd189, %fd188;
	@%p117 bra 	$L__BB5_18;
	setp.lt.s64 	%p118, %rd326, %rd287;
	min.s64 	%rd327, %rd326, %rd287;
	selp.f64 	%fd189, %fd188, %fd13, %p118;
$L__BB5_18:
	add.s64 	%rd290, %rd281, 8192;
	// begin inline asm
	ld.global.nc.u64 %rd289, [%rd290];
	// end inline asm
	add.s64 	%rd292, %rd281, 8200;
	// begin inline asm
	ld.global.nc.u64 %rd291, [%rd292];
	// end inline asm
	mov.b64 	%fd16, %rd289;
	setp.lt.f64 	%p119, %fd189, %fd16;
	mov.u64 	%rd328, %rd291;
	mov.f64 	%fd190, %fd16;
	@%p119 bra 	$L__BB5_21;
	setp.gt.f64 	%p120, %fd189, %fd16;
	mov.u64 	%rd328, %rd327;
	mov.f64 	%fd190, %fd189;
	@%p120 bra 	$L__BB5_21;
	setp.lt.s64 	%p121, %rd327, %rd291;
	min.s64 	%rd328, %rd327, %rd291;
	selp.f64 	%fd190, %fd189, %fd16, %p121;
$L__BB5_21:
	add.s64 	%rd294, %rd281, 12288;
	// begin inline asm
	ld.global.nc.u64 %rd293, [%rd294];
	// end inline asm
	add.s64 	%rd296, %rd281, 12296;
	// begin inline asm
	ld.global.nc.u64 %rd295, [%rd296];
	// end inline asm
	mov.b64 	%fd19, %rd293;
	setp.lt.f64 	%p122, %fd190, %fd19;
	mov.u64 	%rd329, %rd295;
	mov.f64 	%fd191, %fd19;
	@%p122 bra 	$L__BB5_24;
	setp.gt.f64 	%p123, %fd190, %fd19;
	mov.u64 	%rd329, %rd328;
	mov.f64 	%fd191, %fd190;
	@%p123 bra 	$L__BB5_24;
	setp.lt.s64 	%p124, %rd328, %rd295;
	min.s64 	%rd329, %rd328, %rd295;
	selp.f64 	%fd191, %fd190, %fd19, %p124;
$L__BB5_24:
	add.s32 	%r380, %r380, 1024;
	setp.lt.s32 	%p125, %r380, %r37;
	@%p125 bra 	$L__BB5_12;
$L__BB5_25:
	setp.lt.s32 	%p126, %r37, 256;
	@%p126 bra 	$L__BB5_70;
	// begin inline asm
	mov.u32 %r271, %laneid;
	// end inline asm
	mov.b64 	%rd307, %fd191;
	mov.b64 	{%r273, %r278}, %rd307;
	mov.b32 	%r289, 1;
	mov.b32 	%r290, 31;
	mov.b32 	%r291, -1;
	// begin inline asm
	shfl.sync.down.b32 %r272, %r273, %r289, %r290, %r291;
	// end inline asm
	// begin inline asm
	shfl.sync.down.b32 %r277, %r278, %r289, %r290, %r291;
	// end inline asm
	mov.b64 	%rd308, {%r272, %r277};
	mov.b64 	%fd23, %rd308;
	mov.b64 	{%r283, %r288}, %rd329;
	// begin inline asm
	shfl.sync.down.b32 %r282, %r283, %r289, %r290, %r291;
	// end inline asm
	// begin inline asm
	shfl.sync.down.b32 %r287, %r288, %r289, %r290, %r291;
	// end inline asm
	mov.b64 	%rd27, {%r282, %r287};
	setp.gt.s32 	%p178, %r271, 30;
	mov.u64 	%rd331, %rd329;
	mov.f64 	%fd193, %fd191;
	@%p178 bra 	$L__BB5_30;
	setp.lt.f64 	%p179, %fd191, %fd23;
	mov.u64 	%rd331, %rd27;
	mov.f64 	%fd193, %fd23;
	@%p179 bra 	$L__BB5_30;
	setp.gt.f64 	%p180, %fd191, %fd23;
	mov.u64 	%rd331, %rd329;
	mov.f64 	%fd193, %fd191;
	@%p180 bra 	$L__BB5_30;
	setp.lt.s64 	%p181, %rd329, %rd27;
	min.s64 	%rd331, %rd329, %rd27;
	selp.f64 	%fd193, %fd191, %fd23, %p181;
$L__BB5_30:
	mov.b64 	%rd309, %fd193;
	mov.b64 	{%r293, %r298}, %rd309;
	mov.b32 	%r309, 2;
	mov.b32 	%r310, 31;
	mov.b32 	%r311, -1;
	// begin inline asm
	shfl.sync.down.b32 %r292, %r293, %r309, %r310, %r311;
	// end inline asm
	// begin inline asm
	shfl.sync.down.b32 %r297, %r298, %r309, %r310, %r311;
	// end inline asm
	mov.b64 	%rd310, {%r292, %r297};
	mov.b64 	%fd26, %rd310;
	mov.b64 	{%r303, %r308}, %rd331;
	// begin inline asm
	shfl.sync.down.b32 %r302, %r303, %r309, %r310, %r311;
	// end inline asm
	// begin inline asm
	shfl.sync.down.b32 %r307, %r308, %r309, %r310, %r311;
	// end inline asm
	mov.b64 	%rd30, {%r302, %r307};
	setp.gt.s32 	%p182, %r271, 29;
	mov.u64 	%rd332, %rd331;
	mov.f64 	%fd194, %fd193;
	@%p182 bra 	$L__BB5_34;
	setp.lt.f64 	%p183, %fd193, %fd26;
	mov.u64 	%rd332, %rd30;
	mov.f64 	%fd194, %fd26;
	@%p183 bra 	$L__BB5_34;
	setp.gt.f64 	%p184, %fd193, %fd26;
	mov.u64 	%rd332, %rd331;
	mov.f64 	%fd194, %fd193;
	@%p184 bra 	$L__BB5_34;
	setp.lt.s64 	%p185, %rd331, %rd30;
	min.s64 	%rd332, %rd331, %rd30;
	selp.f64 	%fd194, %fd193, %fd26, %p185;
$L__BB5_34:
	mov.b64 	%rd311, %fd194;
	mov.b64 	{%r313, %r318}, %rd311;
	mov.b32 	%r329, 4;
	mov.b32 	%r330, 31;
	mov.b32 	%r331, -1;
	// begin inline asm
	shfl.sync.down.b32 %r312, %r313, %r329, %r330, %r331;
	// end inline asm
	// begin inline asm
	shfl.sync.down.b32 %r317, %r318, %r329, %r330, %r331;
	// end inline asm
	mov.b64 	%rd312, {%r312, %r317};
	mov.b64 	%fd29, %rd312;
	mov.b64 	{%r323, %r328}, %rd332;
	// begin inline asm
	shfl.sync.down.b32 %r322, %r323, %r329, %r330, %r331;
	// end inline asm
	// begin inline asm
	shfl.sync.down.b32 %r327, %r328, %r329, %r330, %r331;
	// end inline asm
	mov.b64 	%rd33, {%r322, %r327};
	setp.gt.s32 	%p186, %r271, 27;
	mov.u64 	%rd333, %rd332;
	mov.f64 	%fd195, %fd194;
	@%p186 bra 	$L__BB5_38;
	setp.lt.f64 	%p187, %fd194, %fd29;
	mov.u64 	%rd333, %rd33;
	mov.f64 	%fd195, %fd29;
	@%p187 bra 	$L__BB5_38;
	setp.gt.f64 	%p188, %fd194, %fd29;
	mov.u64 	%rd333, %rd332;
	mov.f64 	%fd195, %fd194;
	@%p188 bra 	$L__BB5_38;
	setp.lt.s64 	%p189, %rd332, %rd33;
	min.s64 	%rd333, %rd332, %rd33;
	selp.f64 	%fd195, %fd194, %fd29, %p189;
$L__BB5_38:
	mov.b64 	%rd313, %fd195;
	mov.b64 	{%r333, %r338}, %rd313;
	mov.b32 	%r349, 8;
	mov.b32 	%r350, 31;
	mov.b32 	%r351, -1;
	// begin inline asm
	shfl.sync.down.b32 %r332, %r333, %r349, %r350, %r351;
	// end inline asm
	// begin inline asm
	shfl.sync.down.b32 %r337, %r338, %r349, %r350, %r351;
	// end inline asm
	mov.b64 	%rd314, {%r332, %r337};
	mov.b64 	%fd32, %rd314;
	mov.b64 	{%r343, %r348}, %rd333;
	// begin inline asm
	shfl.sync.down.b32 %r342, %r343, %r349, %r350, %r351;
	// end inline asm
	// begin inline asm
	shfl.sync.down.b32 %r347, %r348, %r349, %r350, %r351;
	// end inline asm
	mov.b64 	%rd36, {%r342, %r347};
	setp.gt.s32 	%p190, %r271, 23;
	mov.u64 	%rd334, %rd333;
	mov.f64 	%fd196, %fd195;
	@%p190 bra 	$L__BB5_42;
	setp.lt.f64 	%p191, %fd195, %fd32;
	mov.u64 	%rd334, %rd36;
	mov.f64 	%fd196, %fd32;
	@%p191 bra 	$L__BB5_42;
	setp.gt.f64 	%p192, %fd195, %fd32;
	mov.u64 	%rd334, %rd333;
	mov.f64 	%fd196, %fd195;
	@%p192 bra 	$L__BB5_42;
	setp.lt.s64 	%p193, %rd333, %rd36;
	min.s64 	%rd334, %rd333, %rd36;
	selp.f64 	%fd196, %fd195, %fd32, %p193;
$L__BB5_42:
	mov.b64 	%rd315, %fd196;
	mov.b64 	{%r353, %r358}, %rd315;
	mov.b32 	%r369, 16;
	mov.b32 	%r370, 31;
	mov.b32 	%r371, -1;
	// begin inline asm
	shfl.sync.down.b32 %r352, %r353, %r369, %r370, %r371;
	// end inline asm
	// begin inline asm
	shfl.sync.down.b32 %r357, %r358, %r369, %r370, %r371;
	// end inline asm
	mov.b64 	%rd316, {%r352, %r357};
	mov.b64 	%fd35, %rd316;
	mov.b64 	{%r363, %r368}, %rd334;
	// begin inline asm
	shfl.sync.down.b32 %r362, %r363, %r369, %r370, %r371;
	// end inline asm
	// begin inline asm
	shfl.sync.down.b32 %r367, %r368, %r369, %r370, %r371;
	// end inline asm
	mov.b64 	%rd39, {%r362, %r367};
	setp.gt.s32 	%p194, %r271, 15;
	mov.u64 	%rd386, %rd334;
	mov.f64 	%fd247, %fd196;
	@%p194 bra 	$L__BB5_46;
	setp.lt.f64 	%p195, %fd196, %fd35;
	mov.u64 	%rd386, %rd39;
	mov.f64 	%fd247, %fd35;
	@%p195 bra 	$L__BB5_46;
	setp.gt.f64 	%p196, %fd196, %fd35;
	mov.u64 	%rd386, %rd334;
	mov.f64 	%fd247, %fd196;
	@%p196 bra 	$L__BB5_46;
	setp.lt.s64 	%p197, %rd334, %rd39;
	min.s64 	%rd386, %rd334, %rd39;
	selp.f64 	%fd247, %fd196, %fd35, %p197;
$L__BB5_46:
	setp.ne.s32 	%p198, %r271, 0;
	@%p198 bra 	$L__BB5_48;
	shr.u32 	%r372, %r1, 1;
	and.b32  	%r373, %r372, 496;
	mov.u32 	%r374, _ZN6thrust24THRUST_300001_SM_1000_NS8cuda_cub4core6detail5shmemE;
	add.s32 	%r375, %r374, %r373;
	st.shared.f64 	[%r375+8], %fd247;
	st.shared.u64 	[%r375+16], %rd386;
$L__BB5_48:
	bar.sync 	0;
	setp.ne.s32 	%p199, %r1, 0;
	@%p199 bra 	$L__BB5_209;
	ld.shared.f64 	%fd38, [_ZN6thrust24THRUST_300001_SM_1000_NS8cuda_cub4core6detail5shmemE+24];
	ld.shared.u64 	%rd42, [_ZN6thrust24THRUST_300001_SM_1000_NS8cuda_cub4core6detail5shmemE+32];
	setp.lt.f64 	%p200, %fd247, %fd38;
	mov.u64 	%rd336, %rd42;
	mov.f64 	%fd198, %fd38;
	@%p200 bra 	$L__BB5_52;
	setp.lt.f64 	%p201, %fd38, %fd247;
	mov.u64 	%rd336, %rd386;
	mov.f64 	%fd198, %fd247;
	@%p201 bra 	$L__BB5_52;
	setp.lt.s64 	%p202, %rd386, %rd42;
	min.s64 	%rd336, %rd386, %rd42;
	selp.f64 	%fd198, %fd247, %fd38, %p202;
$L__BB5_52:
	ld.shared.f64 	%fd41, [_ZN6thrust24THRUST_300001_SM_1000_NS8cuda_cub4core6detail5shmemE+40];
	ld.shared.u64 	%rd45, [_ZN6thrust24THRUST_300001_SM_1000_NS8cuda_cub4core6detail5shmemE+48];
	setp.lt.f64 	%p203, %fd198, %fd41;
	mov.u64 	%rd337, %rd45;
	mov.f64 	%fd199, %fd41;
	@%p203 bra 	$L__BB5_55;
	setp.lt.f64 	%p204, %fd41, %fd198;
	mov.u64 	%rd337, %rd336;
	mov.f64 	%fd199, %fd198;
	@%p204 bra 	$L__BB5_55;
	setp.lt.s64 	%p205, %rd336, %rd45;
	min.s64 	%rd337, %rd336, %rd45;
	selp.f64 	%fd199, %fd198, %fd41, %p205;
$L__BB5_55:
	ld.shared.f64 	%fd44, [_ZN6thrust24THRUST_300001_SM_1000_NS8cuda_cub4core6detail5shmemE+56];
	ld.shared.u64 	%rd48, [_ZN6thrust24THRUST_300001_SM_1000_NS8cuda_cub4core6detail5shmemE+64];
	setp.lt.f64 	%p206, %fd199, %fd44;
	mov.u64 	%rd338, %rd48;
	mov.f64 	%fd200, %fd44;
	@%p206 bra 	$L__BB5_58;
	setp.lt.f64 	%p207, %fd44, %fd199;
	mov.u64 	%rd338, %rd337;
	mov.f64 	%fd200, %fd199;
	@%p207 bra 	$L__BB5_58;
	setp.lt.s64 	%p208, %rd337, %rd48;
	min.s64 	%rd338, %rd337, %rd48;
	selp.f64 	%fd200, %fd199, %fd44, %p208;
$L__BB5_58:
	ld.shared.f64 	%fd47, [_ZN6thrust24THRUST_300001_SM_1000_NS8cuda_cub4core6detail5shmemE+72];
	ld.shared.u64 	%rd51, [_ZN6thrust24THRUST_300001_SM_1000_NS8cuda_cub4core6detail5shmemE+80];
	setp.lt.f64 	%p209, %fd200, %fd47;
	mov.u64 	%rd339, %rd51;
	mov.f64 	%fd201, %fd47;
	@%p209 bra 	$L__BB5_61;
	setp.lt.f64 	%p210, %fd47, %fd200;
	mov.u64 	%rd339, %rd338;
	mov.f64 	%fd201, %fd200;
	@%p210 bra 	$L__BB5_61;
	setp.lt.s64 	%p211, %rd338, %rd51;
	min.s64 	%rd339, %rd338, %rd51;
	selp.f64 	%fd201, %fd200, %fd47, %p211;
$L__BB5_61:
	ld.shared.f64 	%fd50, [_ZN6thrust24THRUST_300001_SM_1000_NS8cuda_cub4core6detail5shmemE+88];
	ld.shared.u64 	%rd54, [_ZN6thrust24THRUST_300001_SM_1000_NS8cuda_cub4core6detail5shmemE+96];
	setp.lt.f64 	%p212, %fd201, %fd50;
	mov.u64 	%rd340, %rd54;
	mov.f64 	%fd202, %fd50;
	@%p212 bra 	$L__BB5_64;
	setp.lt.f64 	%p213, %fd50, %fd201;
	mov.u64 	%rd340, %rd339;
	mov.f64 	%fd202, %fd201;
	@%p213 bra 	$L__BB5_64;
	setp.lt.s64 	%p214, %rd339, %rd54;
	min.s64 	%rd340, %rd339, %rd54;
	selp.f64 	%fd202, %fd201, %fd50, %p214;
$L__BB5_64:
	ld.shared.f64 	%fd53, [_ZN6thrust24THRUST_300001_SM_1000_NS8cuda_cub4core6detail5shmemE+104];
	ld.shared.u64 	%rd57, [_ZN6thrust24THRUST_300001_SM_1000_NS8cuda_cub4core6detail5shmemE+112];
	setp.lt.f64 	%p215, %fd202, %fd53;
	mov.u64 	%rd341, %rd57;
	mov.f64 	%fd203, %fd53;
	@%p215 bra 	$L__BB5_67;
	setp.lt.f64 	%p216, %fd53, %fd202;
	mov.u64 	%rd341, %rd340;
	mov.f64 	%fd203, %fd202;
	@%p216 bra 	$L__BB5_67;
	setp.lt.s64 	%p217, %rd340, %rd57;
	min.s64 	%rd341, %rd340, %rd57;
	selp.f64 	%fd203, %fd202, %fd53, %p217;
$L__BB5_67:
	ld.shared.f64 	%fd56, [_ZN6thrust24THRUST_300001_SM_1000_NS8cuda_cub4core6detail5shmemE+120];
	ld.shared.u64 	%rd60, [_ZN6thrust24THRUST_300001_SM_1000_NS8cuda_cub4core6detail5shmemE+128];
	setp.lt.f64 	%p218, %fd203, %fd56;
	mov.u64 	%rd386, %rd60;
	mov.f64 	%fd247, %fd56;
	@%p218 bra 	$L__BB5_209;
	setp.lt.f64 	%p219, %fd56, %fd203;
	mov.u64 	%rd386, %rd341;
	mov.f64 	%fd247, %fd203;
	@%p219 bra 	$L__BB5_209;
	setp.lt.s64 	%p220, %rd341, %rd60;
	min.s64 	%rd386, %rd341, %rd60;
	selp.f64 	%fd247, %fd203, %fd56, %p220;
	bra.uni 	$L__BB5_209;
$L__BB5_70:
	// begin inline asm
	mov.u32 %r158, %laneid;
	// end inline asm
	and.b32  	%r179, %r1, 992;
	add.s32 	%r180, %r179, 32;
	setp.gt.s32 	%p127, %r180, %r37;
	not.b32 	%r181, %r179;
	add.s32 	%r182, %r37, %r181;
	selp.b32 	%r177, %r182, 31, %p127;
	mov.b64 	%rd297, %fd191;
	mov.b64 	{%r160, %r165}, %rd297;
	mov.b32 	%r176, 1;
	mov.b32 	%r178, -1;
	// begin inline asm
	shfl.sync.down.b32 %r159, %r160, %r176, %r177, %r178;
	// end inline asm
	// begin inline asm
	shfl.sync.down.b32 %r164, %r165, %r176, %r177, %r178;
	// end inline asm
	mov.b64 	%rd298, {%r159, %r164};
	mov.b64 	%fd58, %rd298;
	mov.b64 	{%r170, %r175}, %rd329;
	// begin inline asm
	shfl.sync.down.b32 %r169, %r170, %r176, %r177, %r178;
	// end inline asm
	// begin inline asm
	shfl.sync.down.b32 %r174, %r175, %r176, %r177, %r178;
	// end inline asm
	mov.b64 	%rd62, {%r169, %r174};
	setp.ge.s32 	%p128, %r158, %r177;
	mov.u64 	%rd342, %rd329;
	mov.f64 	%fd204, %fd191;
	@%p128 bra 	$L__BB5_74;
	setp.lt.f64 	%p129, %fd191, %fd58;
	mov.u64 	%rd342, %rd62;
	mov.f64 	%fd204, %fd58;
	@%p129 bra 	$L__BB5_74;
	setp.gt.f64 	%p130, %fd191, %fd58;
	mov.u64 	%rd342, %rd329;
	mov.f64 	%fd204, %fd191;
	@%p130 bra 	$L__BB5_74;
	setp.lt.s64 	%p131, %rd329, %rd62;
	min.s64 	%rd342, %rd329, %rd62;
	selp.f64 	%fd204, %fd191, %fd58, %p131;
$L__BB5_74:
	mov.b64 	%rd299, %fd204;
	mov.b64 	{%r184, %r189}, %rd299;
	mov.b32 	%r200, 2;
	mov.b32 	%r202, -1;
	// begin inline asm
	shfl.sync.down.b32 %r183, %r184, %r200, %r177, %r202;
	// end inline asm
	// begin inline asm
	shfl.sync.down.b32 %r188, %r189, %r200, %r177, %r202;
	// end inline asm
	mov.b64 	%rd300, {%r183, %r188};
	mov.b64 	%fd61, %rd300;
	mov.b64 	{%r194, %r199}, %rd342;
	// begin inline asm
	shfl.sync.down.b32 %r193, %r194, %r200, %r177, %r202;
	// end inline asm
	// begin inline asm
	shfl.sync.down.b32 %r198, %r199, %r200, %r177, %r202;
	// end inline asm
	mov.b64 	%rd65, {%r193, %r198};
	add.s32 	%r203, %r158, 2;
	setp.gt.s32 	%p132, %r203, %r177;
	mov.u64 	%rd343, %rd342;
	mov.f64 	%fd205, %fd204;
	@%p132 bra 	$L__BB5_78;
	setp.lt.f64 	%p133, %fd204, %fd61;
	mov.u64 	%rd343, %rd65;
	mov.f64 	%fd205, %fd61;
	@%p133 bra 	$L__BB5_78;
	setp.gt.f64 	%p134, %fd204, %fd61;
	mov.u64 	%rd343, %rd342;
	mov.f64 	%fd205, %fd204;
	@%p134 bra 	$L__BB5_78;
	setp.lt.s64 	%p135, %rd342, %rd65;
	min.s64 	%rd343, %rd342, %rd65;
	selp.f64 	%fd205, %fd204, %fd61, %p135;
$L__BB5_78:
	mov.b64 	%rd301, %fd205;
	mov.b64 	{%r205, %r210}, %rd301;
	mov.b32 	%r221, 4;
	mov.b32 	%r223, -1;
	// begin inline asm
	shfl.sync.down.b32 %r204, %r205, %r221, %r177, %r223;
	// end inline asm
	// begin inline asm
	shfl.sync.down.b32 %r209, %r210, %r221, %r177, %r223;
	// end inline asm
	mov.b64 	%rd302, {%r204, %r209};
	mov.b64 	%fd64, %rd302;
	mov.b64 	{%r215, %r220}, %rd343;
	// begin inline asm
	shfl.sync.down.b32 %r214, %r215, %r221, %r177, %r223;
	// end inline asm
	// begin inline asm
	shfl.sync.down.b32 %r219, %r220, %r221, %r177, %r223;
	// end inline asm
	mov.b64 	%rd68, {%r214, %r219};
	add.s32 	%r224, %r158, 4;
	setp.gt.s32 	%p136, %r224, %r177;
	mov.u64 	%rd344, %rd343;
	mov.f64 	%fd206, %fd205;
	@%p136 bra 	$L__BB5_82;
	setp.lt.f64 	%p137, %fd205, %fd64;
	mov.u64 	%rd344, %rd68;
	mov.f64 	%fd206, %fd64;
	@%p137 bra 	$L__BB5_82;
	setp.gt.f64 	%p138, %fd205, %fd64;
	mov.u64 	%rd344, %rd343;
	mov.f64 	%fd206, %fd205;
	@%p138 bra 	$L__BB5_82;
	setp.lt.s64 	%p139, %rd343, %rd68;
	min.s64 	%rd344, %rd343, %rd68;
	selp.f64 	%fd206, %fd205, %fd64, %p139;
$L__BB5_82:
	mov.b64 	%rd303, %fd206;
	mov.b64 	{%r226, %r231}, %rd303;
	mov.b32 	%r242, 8;
	mov.b32 	%r244, -1;
	// begin inline asm
	shfl.sync.down.b32 %r225, %r226, %r242, %r177, %r244;
	// end inline asm
	// begin inline asm
	shfl.sync.down.b32 %r230, %r231, %r242, %r177, %r244;
	// end inline asm
	mov.b64 	%rd304, {%r225, %r230};
	mov.b64 	%fd67, %rd304;
	mov.b64 	{%r236, %r241}, %rd344;
	// begin inline asm
	shfl.sync.down.b32 %r235, %r236, %r242, %r177, %r244;
	// end inline asm
	// begin inline asm
	shfl.sync.down.b32 %r240, %r241, %r242, %r177, %r244;
	// end inline asm
	mov.b64 	%rd71, {%r235, %r240};
	add.s32 	%r245, %r158, 8;
	setp.gt.s32 	%p140, %r245, %r177;
	mov.u64 	%rd345, %rd344;
	mov.f64 	%fd207, %fd206;
	@%p140 bra 	$L__BB5_86;
	setp.lt.f64 	%p141, %fd206, %fd67;
	mov.u64 	%rd345, %rd71;
	mov.f64 	%fd207, %fd67;
	@%p141 bra 	$L__BB5_86;
	setp.gt.f64 	%p142, %fd206, %fd67;
	mov.u64 	%rd345, %rd344;
	mov.f64 	%fd207, %fd206;
	@%p142 bra 	$L__BB5_86;
	setp.lt.s64 	%p143, %rd344, %rd71;
	min.s64 	%rd345, %rd344, %rd71;
	selp.f64 	%fd207, %fd206, %fd67, %p143;
$L__BB5_86:
	mov.b64 	%rd305, %fd207;
	mov.b64 	{%r247, %r252}, %rd305;
	mov.b32 	%r263, 16;
	mov.b32 	%r265, -1;
	// begin inline asm
	shfl.sync.down.b32 %r246, %r247, %r263, %r177, %r265;
	// end inline asm
	// begin inline asm
	shfl.sync.down.b32 %r251, %r252, %r263, %r177, %r265;
	// end inline asm
	mov.b64 	%rd306, {%r246, %r251};
	mov.b64 	%fd70, %rd306;
	mov.b64 	{%r257, %r262}, %rd345;
	// begin inline asm
	shfl.sync.down.b32 %r256, %r257, %r263, %r177, %r265;
	// end inline asm
	// begin inline asm
	shfl.sync.down.b32 %r261, %r262, %r263, %r177, %r265;
	// end inline asm
	mov.b64 	%rd74, {%r256, %r261};
	add.s32 	%r266, %r158, 16;
	setp.gt.s32 	%p144, %r266, %r177;
	mov.u64 	%rd386, %rd345;
	mov.f64 	%fd247, %fd207;
	@%p144 bra 	$L__BB5_90;
	setp.lt.f64 	%p145, %fd207, %fd70;
	mov.u64 	%rd386, %rd74;
	mov.f64 	%fd247, %fd70;
	@%p145 bra 	$L__BB5_90;
	setp.gt.f64 	%p146, %fd207, %fd70;
	mov.u64 	%rd386, %rd345;
	mov.f64 	%fd247, %fd207;
	@%p146 bra 	$L__BB5_90;
	setp.lt.s64 	%p147, %rd345, %rd74;
	min.s64 	%rd386, %rd345, %rd74;
	selp.f64 	%fd247, %fd207, %fd70, %p147;
$L__BB5_90:
	setp.ne.s32 	%p148, %r158, 0;
	@%p148 bra 	$L__BB5_92;
	shr.u32 	%r267, %r1, 1;
	and.b32  	%r268, %r267, 496;
	mov.u32 	%r269, _ZN6thrust24THRUST_300001_SM_1000_NS8cuda_cub4core6detail5shmemE;
	add.s32 	%r270, %r269, %r268;
	st.shared.f64 	[%r270+8], %fd247;
	st.shared.u64 	[%r270+16], %rd386;
$L__BB5_92:
	bar.sync 	0;
	setp.ne.s32 	%p149, %r1, 0;
	@%p149 bra 	$L__BB5_209;
	setp.lt.s32 	%p150, %r37, 33;
	mov.f64 	%fd209, %fd247;
	mov.u64 	%rd347, %rd386;
	@%p150 bra 	$L__BB5_97;
	ld.shared.f64 	%fd73, [_ZN6thrust24THRUST_300001_SM_1000_NS8cuda_cub4core6detail5shmemE+24];
	ld.shared.u64 	%rd77, [_ZN6thrust24THRUST_300001_SM_1000_NS8cuda_cub4core6detail5shmemE+32];
	setp.lt.f64 	%p151, %fd247, %fd73;
	mov.f64 	%fd209, %fd73;
	mov.u64 	%rd347, %rd77;
	@%p151 bra 	$L__BB5_97;
	setp.lt.f64 	%p152, %fd73, %fd247;
	mov.f64 	%fd209, %fd247;
	mov.u64 	%rd347, %rd386;
	@%p152 bra 	$L__BB5_97;
	setp.lt.s64 	%p153, %rd386, %rd77;
	min.s64 	%rd347, %rd386, %rd77;
	selp.f64 	%fd209, %fd247, %fd73, %p153;
$L__BB5_97:
	setp.lt.s32 	%p154, %r37, 65;
	mov.f64 	%fd210, %fd209;
	mov.u64 	%rd348, %rd347;
	@%p154 bra 	$L__BB5_101;
	ld.shared.f64 	%fd76, [_ZN6thrust24THRUST_300001_SM_1000_NS8cuda_cub4core6detail5shmemE+40];
	ld.shared.u64 	%rd80, [_ZN6thrust24THRUST_300001_SM_1000_NS8cuda_cub4core6detail5shmemE+48];
	setp.lt.f64 	%p155, %fd209, %fd76;
	mov.f64 	%fd210, %fd76;
	mov.u64 	%rd348, %rd80;
	@%p155 bra 	$L__BB5_101;
	setp.lt.f64 	%p156, %fd76, %fd209;
	mov.f64 	%fd210, %fd209;
	mov.u64 	%rd348, %rd347;
	@%p156 bra 	$L__BB5_101;
	setp.lt.s64 	%p157, %rd347, %rd80;
	selp.f64 	%fd210, %fd209, %fd76, %p157;
	min.s64 	%rd348, %rd347, %rd80;
$L__BB5_101:
	setp.lt.s32 	%p158, %r37, 97;
	mov.f64 	%fd211, %fd210;
	mov.u64 	%rd349, %rd348;
	@%p158 bra 	$L__BB5_105;
	ld.shared.f64 	%fd79, [_ZN6thrust24THRUST_300001_SM_1000_NS8cuda_cub4core6detail5shmemE+56];
	ld.shared.u64 	%rd83, [_ZN6thrust24THRUST_300001_SM_1000_NS8cuda_cub4core6detail5shmemE+64];
	setp.lt.f64 	%p159, %fd210, %fd79;
	mov.f64 	%fd211, %fd79;
	mov.u64 	%rd349, %rd83;
	@%p159 bra 	$L__BB5_105;
	setp.lt.f64 	%p160, %fd79, %fd210;
	mov.f64 	%fd211, %fd210;
	mov.u64 	%rd349, %rd348;
	@%p160 bra 	$L__BB5_105;
	setp.lt.s64 	%p161, %rd348, %rd83;
	selp.f64 	%fd211, %fd210, %fd79, %p161;
	min.s64 	%rd349, %rd348, %rd83;
$L__BB5_105:
	setp.lt.s32 	%p162, %r37, 129;
	mov.f64 	%fd212, %fd211;
	mov.u64 	%rd350, %rd349;
	@%p162 bra 	$L__BB5_109;
	ld.shared.f64 	%fd82, [_ZN6thrust24THRUST_300001_SM_1000_NS8cuda_cub4core6detail5shmemE+72];
	ld.shared.u64 	%rd86, [_ZN6thrust24THRUST_300001_SM_1000_NS8cuda_cub4core6detail5shmemE+80];
	setp.lt.f64 	%p163, %fd211, %fd82;
	mov.f64 	%fd212, %fd82;
	mov.u64 	%rd350, %rd86;
	@%p163 bra 	$L__BB5_109;
	setp.lt.f64 	%p164, %fd82, %fd211;
	mov.f64 	%fd212, %fd211;
	mov.u64 	%rd350, %rd349;
	@%p164 bra 	$L__BB5_109;
	setp.lt.s64 	%p165, %rd349, %rd86;
	selp.f64 	%fd212, %fd211, %fd82, %p165;
	min.s64 	%rd350, %rd349, %rd86;
$L__BB5_109:
	setp.lt.s32 	%p166, %r37, 161;
	mov.f64 	%fd213, %fd212;
	mov.u64 	%rd351, %rd350;
	@%p166 bra 	$L__BB5_113;
	ld.shared.f64 	%fd85, [_ZN6thrust24THRUST_300001_SM_1000_NS8cuda_cub4core6detail5shmemE+88];
	ld.shared.u64 	%rd89, [_ZN6thrust24THRUST_300001_SM_1000_NS8cuda_cub4core6detail5shmemE+96];
	setp.lt.f64 	%p167, %fd212, %fd85;
	mov.f64 	%fd213, %fd85;
	mov.u64 	%rd351, %rd89;
	@%p167 bra 	$L__BB5_113;
	setp.lt.f64 	%p168, %fd85, %fd212;
	mov.f64 	%fd213, %fd212;
	mov.u64 	%rd351, %rd350;
	@%p168 bra 	$L__BB5_113;
	setp.lt.s64 	%p169, %rd350, %rd89;
	selp.f64 	%fd213, %fd212, %fd85, %p169;
	min.s64 	%rd351, %rd350, %rd89;
$L__BB5_113:
	setp.lt.s32 	%p170, %r37, 193;
	mov.f64 	%fd214, %fd213;
	mov.u64 	%rd352, %rd351;
	@%p170 bra 	$L__BB5_117;
	ld.shared.f64 	%fd88, [_ZN6thrust24THRUST_300001_SM_1000_NS8cuda_cub4core6detail5shmemE+104];
	ld.shared.u64 	%rd92, [_ZN6thrust24THRUST_300001_SM_1000_NS8cuda_cub4core6detail5shmemE+112];
	setp.lt.f64 	%p171, %fd213, %fd88;
	mov.f64 	%fd214, %fd88;
	mov.u64 	%rd352, %rd92;
	@%p171 bra 	$L__BB5_117;
	setp.lt.f64 	%p172, %fd88, %fd213;
	mov.f64 	%fd214, %fd213;
	mov.u64 	%rd352, %rd351;
	@%p172 bra 	$L__BB5_117;
	setp.lt.s64 	%p173, %rd351, %rd92;
	selp.f64 	%fd214, %fd213, %fd88, %p173;
	min.s64 	%rd352, %rd351, %rd92;
$L__BB5_117:
	setp.lt.s32 	%p174, %r37, 225;
	mov.u64 	%rd386, %rd352;
	mov.f64 	%fd247, %fd214;
	@%p174 bra 	$L__BB5_209;
	ld.shared.f64 	%fd91, [_ZN6thrust24THRUST_300001_SM_1000_NS8cuda_cub4core6detail5shmemE+120];
	ld.shared.u64 	%rd95, [_ZN6thrust24THRUST_300001_SM_1000_NS8cuda_cub4core6detail5shmemE+128];
	setp.lt.f64 	%p175, %fd214, %fd91;
	mov.u64 	%rd386, %rd95;
	mov.f64 	%fd247, %fd91;
	@%p175 bra 	$L__BB5_209;
	setp.lt.f64 	%p176, %fd91, %fd214;
	mov.u64 	%rd386, %rd352;
	mov.f64 	%fd247, %fd214;
	@%p176 bra 	$L__BB5_209;
	setp.lt.s64 	%p177, %rd352, %rd95;
	selp.f64 	%fd247, %fd214, %fd91, %p177;
	min.s64 	%rd386, %rd352, %rd95;
	bra.uni 	$L__BB5_209;
$L__BB5_121:
	mov.u32 	%r16, %tid.x;
	mul.wide.u32 	%rd208, %r16, 16;
	add.s64 	%rd189, %rd186, %rd208;
	// begin inline asm
	ld.global.nc.u64 %rd188, [%rd189];
	// end inline asm
	add.s64 	%rd191, %rd189, 8;
	// begin inline asm
	ld.global.nc.u64 %rd190, [%rd191];
	// end inline asm
	mov.b64 	%fd93, %rd188;
	add.s64 	%rd193, %rd189, 4096;
	// begin inline asm
	ld.global.nc.u64 %rd192, [%rd193];
	// end inline asm
	add.s64 	%rd195, %rd189, 4104;
	// begin inline asm
	ld.global.nc.u64 %rd353, [%rd195];
	// end inline asm
	mov.b64 	%fd215, %rd192;
	add.s64 	%rd197, %rd189, 8192;
	// begin inline asm
	ld.global.nc.u64 %rd196, [%rd197];
	// end inline asm
	add.s64 	%rd199, %rd189, 8200;
	// begin inline asm
	ld.global.nc.u64 %rd354, [%rd199];
	// end inline asm
	mov.b64 	%fd216, %rd196;
	add.s64 	%rd201, %rd189, 12288;
	// begin inline asm
	ld.global.nc.u64 %rd200, [%rd201];
	// end inline asm
	add.s64 	%rd203, %rd189, 12296;
	// begin inline asm
	ld.global.nc.u64 %rd355, [%rd203];
	// end inline asm
	mov.b64 	%fd217, %rd200;
	add.s64 	%rd205, %rd189, 16384;
	// begin inline asm
	ld.global.nc.u64 %rd204, [%rd205];
	// end inline asm
	add.s64 	%rd207, %rd189, 16392;
	// begin inline asm
	ld.global.nc.u64 %rd373, [%rd207];
	// end inline asm
	mov.b64 	%fd234, %rd204;
	setp.lt.f64 	%p3, %fd93, %fd215;
	@%p3 bra 	$L__BB5_123;
	setp.lt.f64 	%p4, %fd215, %fd93;
	setp.lt.s64 	%p5, %rd190, %rd353;
	or.pred  	%p6, %p4, %p5;
	selp.f64 	%fd215, %fd93, %fd215, %p6;
	selp.b64 	%rd353, %rd190, %rd353, %p6;
$L__BB5_123:
	setp.lt.f64 	%p7, %fd215, %fd216;
	@%p7 bra 	$L__BB5_125;
	setp.gt.f64 	%p8, %fd215, %fd216;
	setp.lt.s64 	%p9, %rd353, %rd354;
	or.pred  	%p10, %p8, %p9;
	selp.f64 	%fd216, %fd215, %fd216, %p10;
	selp.b64 	%rd354, %rd353, %rd354, %p10;
$L__BB5_125:
	setp.lt.f64 	%p11, %fd216, %fd217;
	@%p11 bra 	$L__BB5_127;
	setp.gt.f64 	%p12, %fd216, %fd217;
	setp.lt.s64 	%p13, %rd354, %rd355;
	or.pred  	%p14, %p12, %p13;
	selp.f64 	%fd217, %fd216, %fd217, %p14;
	selp.b64 	%rd355, %rd354, %rd355, %p14;
$L__BB5_127:
	setp.lt.f64 	%p15, %fd217, %fd234;
	@%p15 bra 	$L__BB5_129;
	setp.gt.f64 	%p16, %fd217, %fd234;
	setp.lt.s64 	%p17, %rd355, %rd373;
	or.pred  	%p18, %p16, %p17;
	selp.f64 	%fd234, %fd217, %fd234, %p18;
	selp.b64 	%rd373, %rd355, %rd373, %p18;
$L__BB5_129:
	setp.lt.u32 	%p19, %r37, 2560;
	mov.b32 	%r383, 1280;
	@%p19 bra 	$L__BB5_142;
	mov.b32 	%r382, 1280;
	mov.f64 	%fd219, %fd234;
	mov.u64 	%rd357, %rd373;
$L__BB5_131:
	add.s32 	%r40, %r382, %r16;
	mul.wide.u32 	%rd229, %r40, 16;
	add.s64 	%rd210, %rd186, %rd229;
	// begin inline asm
	ld.global.nc.u64 %rd209, [%rd210];
	// end inline asm
	add.s64 	%rd212, %rd210, 8;
	// begin inline asm
	ld.global.nc.u64 %rd358, [%rd212];
	// end inline asm
	mov.b64 	%fd220, %rd209;
	add.s64 	%rd214, %rd210, 4096;
	// begin inline asm
	ld.global.nc.u64 %rd213, [%rd214];
	// end inline asm
	add.s64 	%rd216, %rd210, 4104;
	// begin inline asm
	ld.global.nc.u64 %rd359, [%rd216];
	// end inline asm
	mov.b64 	%fd221, %rd213;
	add.s64 	%rd218, %rd210, 8192;
	// begin inline asm
	ld.global.nc.u64 %rd217, [%rd218];
	// end inline asm
	add.s64 	%rd220, %rd210, 8200;
	// begin inline asm
	ld.global.nc.u64 %rd360, [%rd220];
	// end inline asm
	mov.b64 	%fd222, %rd217;
	add.s64 	%rd222, %rd210, 12288;
	// begin inline asm
	ld.global.nc.u64 %rd221, [%rd222];
	// end inline asm
	add.s64 	%rd224, %rd210, 12296;
	// begin inline asm
	ld.global.nc.u64 %rd361, [%rd224];
	// end inline asm
	mov.b64 	%fd223, %rd221;
	add.s64 	%rd226, %rd210, 16384;
	// begin inline asm
	ld.global.nc.u64 %rd225, [%rd226];
	// end inline asm
	add.s64 	%rd228, %rd210, 16392;
	// begin inline asm
	ld.global.nc.u64 %rd373, [%rd228];
	// end inline asm
	mov.b64 	%fd234, %rd225;
	setp.lt.f64 	%p20, %fd219, %fd220;
	@%p20 bra 	$L__BB5_133;
	setp.gt.f64 	%p21, %fd219, %fd220;
	setp.lt.s64 	%p22, %rd357, %rd358;
	or.pred  	%p23, %p21, %p22;
	selp.f64 	%fd220, %fd219, %fd220, %p23;
	selp.b64 	%rd358, %rd357, %rd358, %p23;
$L__BB5_133:
	setp.lt.f64 	%p24, %fd220, %fd221;
	@%p24 bra 	$L__BB5_135;
	setp.gt.f64 	%p25, %fd220, %fd221;
	setp.lt.s64 	%p26, %rd358, %rd359;
	or.pred  	%p27, %p25, %p26;
	selp.f64 	%fd221, %fd220, %fd221, %p27;
	selp.b64 	%rd359, %rd358, %rd359, %p27;
$L__BB5_135:
	setp.lt.f64 	%p28, %fd221, %fd222;
	@%p28 bra 	$L__BB5_137;
	setp.gt.f64 	%p29, %fd221, %fd222;
	setp.lt.s64 	%p30, %rd359, %rd360;
	or.pred  	%p31, %p29, %p30;
	selp.f64 	%fd222, %fd221, %fd222, %p31;
	selp.b64 	%rd360, %rd359, %rd360, %p31;
$L__BB5_137:
	setp.lt.f64 	%p32, %fd222, %fd223;
	@%p32 bra 	$L__BB5_139;
	setp.gt.f64 	%p33, %fd222, %fd223;
	setp.lt.s64 	%p34, %rd360, %rd361;
	or.pred  	%p35, %p33, %p34;
	selp.f64 	%fd223, %fd222, %fd223, %p35;
	selp.b64 	%rd361, %rd360, %rd361, %p35;
$L__BB5_139:
	setp.lt.f64 	%p36, %fd223, %fd234;
	@%p36 bra 	$L__BB5_141;
	setp.gt.f64 	%p37, %fd223, %fd234;
	setp.lt.s64 	%p38, %rd361, %rd373;
	or.pred  	%p39, %p37, %p38;
	selp.f64 	%fd234, %fd223, %fd234, %p39;
	selp.b64 	%rd373, %rd361, %rd373, %p39;
$L__BB5_141:
	add.s32 	%r383, %r382, 1280;
	add.s32 	%r41, %r382, 2560;
	setp.le.s32 	%p40, %r41, %r37;
	mov.u32 	%r382, %r383;
	mov.f64 	%fd219, %fd234;
	mov.u64 	%rd357, %rd373;
	@%p40 bra 	$L__BB5_131;
$L__BB5_142:
	setp.le.s32 	%p41, %r37, %r383;
	@%p41 bra 	$L__BB5_165;
	sub.s32 	%r20, %r37, %r383;
	setp.ge.s32 	%p42, %r16, %r20;
	@%p42 bra 	$L__BB5_165;
	not.b32 	%r42, %r16;
	add.s32 	%r43, %r37, %r42;
	sub.s32 	%r21, %r43, %r383;
	and.b32  	%r44, %r21, 768;
	setp.eq.s32 	%p43, %r44, 768;
	mov.u32 	%r387, %r16;
	@%p43 bra 	$L__BB5_150;
	add.s32 	%r385, %r16, %r383;
	shr.u32 	%r45, %r21, 8;
	add.s32 	%r46, %r45, 1;
	and.b32  	%r47, %r46, 3;
	neg.s32 	%r384, %r47;
	mov.u32 	%r387, %r16;
$L__BB5_146:
	.pragma "nounroll";
	mov.u64 	%rd127, %rd373;
	mov.f64 	%fd123, %fd234;
	mul.wide.u32 	%rd235, %r385, 16;
	add.s64 	%rd232, %rd186, %rd235;
	// begin inline asm
	ld.global.nc.u64 %rd231, [%rd232];
	// end inline asm
	add.s64 	%rd234, %rd232, 8;
	// begin inline asm
	ld.global.nc.u64 %rd233, [%rd234];
	// end inline asm
	mov.b64 	%fd124, %rd231;
	setp.lt.f64 	%p44, %fd123, %fd124;
	mov.f64 	%fd234, %fd124;
	mov.u64 	%rd373, %rd233;
	@%p44 bra 	$L__BB5_149;
	setp.gt.f64 	%p45, %fd123, %fd124;
	mov.f64 	%fd234, %fd123;
	mov.u64 	%rd373, %rd127;
	@%p45 bra 	$L__BB5_149;
	setp.lt.s64 	%p46, %rd127, %rd233;
	selp.f64 	%fd234, %fd123, %fd124, %p46;
	min.s64 	%rd373, %rd127, %rd233;
$L__BB5_149:
	add.s32 	%r387, %r387, 256;
	add.s32 	%r385, %r385, 256;
	add.s32 	%r384, %r384, 1;
	setp.ne.s32 	%p47, %r384, 0;
	@%p47 bra 	$L__BB5_146;
$L__BB5_150:
	setp.lt.u32 	%p48, %r21, 768;
	@%p48 bra 	$L__BB5_165;
	cvt.u64.u32 	%rd236, %r387;
	cvt.u64.u32 	%rd237, %r383;
	add.s64 	%rd238, %rd236, %rd237;
	shl.b64 	%rd239, %rd238, 4;
	add.s64 	%rd240, %rd239, %rd186;
	add.s64 	%rd368, %rd240, 12296;
	add.s32 	%r388, %r387, %r383;
$L__BB5_152:
	mul.wide.u32 	%rd245, %r388, 16;
	add.s64 	%rd242, %rd186, %rd245;
	// begin inline asm
	ld.global.nc.u64 %rd241, [%rd242];
	// end inline asm
	add.s64 	%rd244, %rd242, 8;
	// begin inline asm
	ld.global.nc.u64 %rd243, [%rd244];
	// end inline asm
	mov.b64 	%fd130, %rd241;
	setp.lt.f64 	%p49, %fd234, %fd130;
	mov.f64 	%fd231, %fd130;
	mov.u64 	%rd370, %rd243;
	@%p49 bra 	$L__BB5_155;
	setp.gt.f64 	%p50, %fd234, %fd130;
	mov.f64 	%fd231, %fd234;
	mov.u64 	%rd370, %rd373;
	@%p50 bra 	$L__BB5_155;
	setp.lt.s64 	%p51, %rd373, %rd243;
	selp.f64 	%fd231, %fd234, %fd130, %p51;
	min.s64 	%rd370, %rd373, %rd243;
$L__BB5_155:
	add.s64 	%rd247, %rd368, -8200;
	// begin inline asm
	ld.global.nc.u64 %rd246, [%rd247];
	// end inline asm
	add.s64 	%rd249, %rd368, -8192;
	// begin inline asm
	ld.global.nc.u64 %rd248, [%rd249];
	// end inline asm
	mov.b64 	%fd133, %rd246;
	setp.lt.f64 	%p52, %fd231, %fd133;
	mov.f64 	%fd232, %fd133;
	mov.u64 	%rd371, %rd248;
	@%p52 bra 	$L__BB5_158;
	setp.gt.f64 	%p53, %fd231, %fd133;
	mov.f64 	%fd232, %fd231;
	mov.u64 	%rd371, %rd370;
	@%p53 bra 	$L__BB5_158;
	setp.lt.s64 	%p54, %rd370, %rd248;
	selp.f64 	%fd232, %fd231, %fd133, %p54;
	min.s64 	%rd371, %rd370, %rd248;
$L__BB5_158:
	add.s64 	%rd251, %rd368, -4104;
	// begin inline asm
	ld.global.nc.u64 %rd250, [%rd251];
	// end inline asm
	add.s64 	%rd253, %rd368, -4096;
	// begin inline asm
	ld.global.nc.u64 %rd252, [%rd253];
	// end inline asm
	mov.b64 	%fd136, %rd250;
	setp.lt.f64 	%p55, %fd232, %fd136;
	mov.f64 	%fd233, %fd136;
	mov.u64 	%rd372, %rd252;
	@%p55 bra 	$L__BB5_161;
	setp.gt.f64 	%p56, %fd232, %fd136;
	mov.f64 	%fd233, %fd232;
	mov.u64 	%rd372, %rd371;
	@%p56 bra 	$L__BB5_161;
	setp.lt.s64 	%p57, %rd371, %rd252;
	selp.f64 	%fd233, %fd232, %fd136, %p57;
	min.s64 	%rd372, %rd371, %rd252;
$L__BB5_161:
	add.s64 	%rd255, %rd368, -8;
	// begin inline asm
	ld.global.nc.u64 %rd254, [%rd255];
	// end inline asm
	// begin inline asm
	ld.global.nc.u64 %rd256, [%rd368];
	// end inline asm
	mov.b64 	%fd139, %rd254;
	setp.lt.f64 	%p58, %fd233, %fd139;
	mov.f64 	%fd234, %fd139;
	mov.u64 	%rd373, %rd256;
	@%p58 bra 	$L__BB5_164;
	setp.gt.f64 	%p59, %fd233, %fd139;
	mov.f64 	%fd234, %fd233;
	mov.u64 	%rd373, %rd372;
	@%p59 bra 	$L__BB5_164;
	setp.lt.s64 	%p60, %rd372, %rd256;
	selp.f64 	%fd234, %fd233, %fd139, %p60;
	min.s64 	%rd373, %rd372, %rd256;
$L__BB5_164:
	add.s32 	%r387, %r387, 1024;
	add.s64 	%rd368, %rd368, 16384;
	add.s32 	%r388, %r388, 1024;
	setp.lt.s32 	%p61, %r387, %r20;
	@%p61 bra 	$L__BB5_152;
$L__BB5_165:
	// begin inline asm
	mov.u32 %r48, %laneid;
	// end inline asm
	mov.b64 	%rd258, %fd234;
	mov.b64 	{%r50, %r55}, %rd258;
	mov.b32 	%r66, 1;
	mov.b32 	%r67, 31;
	mov.b32 	%r68, -1;
	// begin inline asm
	shfl.sync.down.b32 %r49, %r50, %r66, %r67, %r68;
	// end inline asm
	// begin inline asm
	shfl.sync.down.b32 %r54, %r55, %r66, %r67, %r68;
	// end inline asm
	mov.b64 	%rd259, {%r49, %r54};
	mov.b64 	%fd143, %rd259;
	mov.b64 	{%r60, %r65}, %rd373;
	// begin inline asm
	shfl.sync.down.b32 %r59, %r60, %r66, %r67, %r68;
	// end inline asm
	// begin inline asm
	shfl.sync.down.b32 %r64, %r65, %r66, %r67, %r68;
	// end inline asm
	mov.b64 	%rd150, {%r59, %r64};
	setp.gt.s32 	%p62, %r48, 30;
	mov.f64 	%fd236, %fd234;
	mov.u64 	%rd375, %rd373;
	@%p62 bra 	$L__BB5_169;
	setp.lt.f64 	%p63, %fd234, %fd143;
	mov.f64 	%fd236, %fd143;
	mov.u64 	%rd375, %rd150;
	@%p63 bra 	$L__BB5_169;
	setp.gt.f64 	%p64, %fd234, %fd143;
	mov.f64 	%fd236, %fd234;
	mov.u64 	%rd375, %rd373;
	@%p64 bra 	$L__BB5_169;
	setp.lt.s64 	%p65, %rd373, %rd150;
	selp.f64 	%fd236, %fd234, %fd143, %p65;
	min.s64 	%rd375, %rd373, %rd150;
$L__BB5_169:
	mov.b64 	%rd260, %fd236;
	mov.b64 	{%r70, %r75}, %rd260;
	mov.b32 	%r86, 2;
	mov.b32 	%r87, 31;
	mov.b32 	%r88, -1;
	// begin inline asm
	shfl.sync.down.b32 %r69, %r70, %r86, %r87, %r88;
	// end inline asm
	// begin inline asm
	shfl.sync.down.b32 %r74, %r75, %r86, %r87, %r88;
	// end inline asm
	mov.b64 	%rd261, {%r69, %r74};
	mov.b64 	%fd146, %rd261;
	mov.b64 	{%r80, %r85}, %rd375;
	// begin inline asm
	shfl.sync.down.b32 %r79, %r80, %r86, %r87, %r88;
	// end inline asm
	// begin inline asm
	shfl.sync.down.b32 %r84, %r85, %r86, %r87, %r88;
	// end inline asm
	mov.b64 	%rd153, {%r79, %r84};
	setp.gt.s32 	%p66, %r48, 29;
	mov.f64 	%fd237, %fd236;
	mov.u64 	%rd376, %rd375;
	@%p66 bra 	$L__BB5_173;
	setp.lt.f64 	%p67, %fd236, %fd146;
	mov.f64 	%fd237, %fd146;
	mov.u64 	%rd376, %rd153;
	@%p67 bra 	$L__BB5_173;
	setp.gt.f64 	%p68, %fd236, %fd146;
	mov.f64 	%fd237, %fd236;
	mov.u64 	%rd376, %rd375;
	@%p68 bra 	$L__BB5_173;
	setp.lt.s64 	%p69, %rd375, %rd153;
	selp.f64 	%fd237, %fd236, %fd146, %p69;
	min.s64 	%rd376, %rd375, %rd153;
$L__BB5_173:
	mov.b64 	%rd262, %fd237;
	mov.b64 	{%r90, %r95}, %rd262;
	mov.b32 	%r106, 4;
	mov.b32 	%r107, 31;
	mov.b32 	%r108, -1;
	// begin inline asm
	shfl.sync.down.b32 %r89, %r90, %r106, %r107, %r108;
	// end inline asm
	// begin inline asm
	shfl.sync.down.b32 %r94, %r95, %r106, %r107, %r108;
	// end inline asm
	mov.b64 	%rd263, {%r89, %r94};
	mov.b64 	%fd149, %rd263;
	mov.b64 	{%r100, %r105}, %rd376;
	// begin inline asm
	shfl.sync.down.b32 %r99, %r100, %r106, %r107, %r108;
	// end inline asm
	// begin inline asm
	shfl.sync.down.b32 %r104, %r105, %r106, %r107, %r108;
	// end inline asm
	mov.b64 	%rd156, {%r99, %r104};
	setp.gt.s32 	%p70, %r48, 27;
	mov.f64 	%fd238, %fd237;
	mov.u64 	%rd377, %rd376;
	@%p70 bra 	$L__BB5_177;
	setp.lt.f64 	%p71, %fd237, %fd149;
	mov.f64 	%fd238, %fd149;
	mov.u64 	%rd377, %rd156;
	@%p71 bra 	$L__BB5_177;
	setp.gt.f64 	%p72, %fd237, %fd149;
	mov.f64 	%fd238, %fd237;
	mov.u64 	%rd377, %rd376;
	@%p72 bra 	$L__BB5_177;
	setp.lt.s64 	%p73, %rd376, %rd156;
	selp.f64 	%fd238, %fd237, %fd149, %p73;
	min.s64 	%rd377, %rd376, %rd156;
$L__BB5_177:
	mov.b64 	%rd264, %fd238;
	mov.b64 	{%r110, %r115}, %rd264;
	mov.b32 	%r126, 8;
	mov.b32 	%r127, 31;
	mov.b32 	%r128, -1;
	// begin inline asm
	shfl.sync.down.b32 %r109, %r110, %r126, %r127, %r128;
	// end inline asm
	// begin inline asm
	shfl.sync.down.b32 %r114, %r115, %r126, %r127, %r128;
	// end inline asm
	mov.b64 	%rd265, {%r109, %r114};
	mov.b64 	%fd152, %rd265;
	mov.b64 	{%r120, %r125}, %rd377;
	// begin inline asm
	shfl.sync.down.b32 %r119, %r120, %r126, %r127, %r128;
	// end inline asm
	// begin inline asm
	shfl.sync.down.b32 %r124, %r125, %r126, %r127, %r128;
	// end inline asm
	mov.b64 	%rd159, {%r119, %r124};
	setp.gt.s32 	%p74, %r48, 23;
	mov.f64 	%fd239, %fd238;
	mov.u64 	%rd378, %rd377;
	@%p74 bra 	$L__BB5_181;
	setp.lt.f64 	%p75, %fd238, %fd152;
	mov.f64 	%fd239, %fd152;
	mov.u64 	%rd378, %rd159;
	@%p75 bra 	$L__BB5_181;
	setp.gt.f64 	%p76, %fd238, %fd152;
	mov.f64 	%fd239, %fd238;
	mov.u64 	%rd378, %rd377;
	@%p76 bra 	$L__BB5_181;
	setp.lt.s64 	%p77, %rd377, %rd159;
	selp.f64 	%fd239, %fd238, %fd152, %p77;
	min.s64 	%rd378, %rd377, %rd159;
$L__BB5_181:
	mov.b64 	%rd266, %fd239;
	mov.b64 	{%r130, %r135}, %rd266;
	mov.b32 	%r146, 16;
	mov.b32 	%r147, 31;
	mov.b32 	%r148, -1;
	// begin inline asm
	shfl.sync.down.b32 %r129, %r130, %r146, %r147, %r148;
	// end inline asm
	// begin inline asm
	shfl.sync.down.b32 %r134, %r135, %r146, %r147, %r148;
	// end inline asm
	mov.b64 	%rd267, {%r129, %r134};
	mov.b64 	%fd155, %rd267;
	mov.b64 	{%r140, %r145}, %rd378;
	// begin inline asm
	shfl.sync.down.b32 %r139, %r140, %r146, %r147, %r148;
	// end inline asm
	// begin inline asm
	shfl.sync.down.b32 %r144, %r145, %r146, %r147, %r148;
	// end inline asm
	mov.b64 	%rd162, {%r139, %r144};
	setp.gt.s32 	%p78, %r48, 15;
	mov.f64 	%fd247, %fd239;
	mov.u64 	%rd386, %rd378;
	@%p78 bra 	$L__BB5_185;
	setp.lt.f64 	%p79, %fd239, %fd155;
	mov.f64 	%fd247, %fd155;
	mov.u64 	%rd386, %rd162;
	@%p79 bra 	$L__BB5_185;
	setp.gt.f64 	%p80, %fd239, %fd155;
	mov.f64 	%fd247, %fd239;
	mov.u64 	%rd386, %rd378;
	@%p80 bra 	$L__BB5_185;
	setp.lt.s64 	%p81, %rd378, %rd162;
	selp.f64 	%fd247, %fd239, %fd155, %p81;
	min.s64 	%rd386, %rd378, %rd162;
$L__BB5_185:
	setp.ne.s32 	%p82, %r48, 0;
	@%p82 bra 	$L__BB5_187;
	shr.u32 	%r149, %r16, 1;
	and.b32  	%r150, %r149, 496;
	mov.u32 	%r151, _ZN6thrust24THRUST_300001_SM_1000_NS8cuda_cub4core6detail5shmemE;
	add.s32 	%r152, %r151, %r150;
	st.shared.f64 	[%r152+8], %fd247;
	st.shared.u64 	[%r152+16], %rd386;
$L__BB5_187:
	bar.sync 	0;
	setp.ne.s32 	%p83, %r16, 0;
	@%p83 bra 	$L__BB5_209;
	ld.shared.f64 	%fd158, [_ZN6thrust24THRUST_300001_SM_1000_NS8cuda_cub4core6detail5shmemE+24];
	ld.shared.u64 	%rd165, [_ZN6thrust24THRUST_300001_SM_1000_NS8cuda_cub4core6detail5shmemE+32];
	setp.lt.f64 	%p84, %fd247, %fd158;
	mov.f64 	%fd241, %fd158;
	mov.u64 	%rd380, %rd165;
	@%p84 bra 	$L__BB5_191;
	setp.lt.f64 	%p85, %fd158, %fd247;
	mov.f64 	%fd241, %fd247;
	mov.u64 	%rd380, %rd386;
	@%p85 bra 	$L__BB5_191;
	setp.lt.s64 	%p86, %rd386, %rd165;
	selp.f64 	%fd241, %fd247, %fd158, %p86;
	min.s64 	%rd380, %rd386, %rd165;
$L__BB5_191:
	ld.shared.f64 	%fd161, [_ZN6thrust24THRUST_300001_SM_1000_NS8cuda_cub4core6detail5shmemE+40];
	ld.shared.u64 	%rd168, [_ZN6thrust24THRUST_300001_SM_1000_NS8cuda_cub4core6detail5shmemE+48];
	setp.lt.f64 	%p87, %fd241, %fd161;
	mov.f64 	%fd242, %fd161;
	mov.u64 	%rd381, %rd168;
	@%p87 bra 	$L__BB5_194;
	setp.lt.f64 	%p88, %fd161, %fd241;
	mov.f64 	%fd242, %fd241;
	mov.u64 	%rd381, %rd380;
	@%p88 bra 	$L__BB5_194;
	setp.lt.s64 	%p89, %rd380, %rd168;
	selp.f64 	%fd242, %fd241, %fd161, %p89;
	min.s64 	%rd381, %rd380, %rd168;
$L__BB5_194:
	ld.shared.f64 	%fd164, [_ZN6thrust24THRUST_300001_SM_1000_NS8cuda_cub4core6detail5shmemE+56];
	ld.shared.u64 	%rd171, [_ZN6thrust24THRUST_300001_SM_1000_NS8cuda_cub4core6detail5shmemE+64];
	setp.lt.f64 	%p90, %fd242, %fd164;
	mov.f64 	%fd243, %fd164;
	mov.u64 	%rd382, %rd171;
	@%p90 bra 	$L__BB5_197;
	setp.lt.f64 	%p91, %fd164, %fd242;
	mov.f64 	%fd243, %fd242;
	mov.u64 	%rd382, %rd381;
	@%p91 bra 	$L__BB5_197;
	setp.lt.s64 	%p92, %rd381, %rd171;
	selp.f64 	%fd243, %fd242, %fd164, %p92;
	min.s64 	%rd382, %rd381, %rd171;
$L__BB5_197:
	ld.shared.f64 	%fd167, [_ZN6thrust24THRUST_300001_SM_1000_NS8cuda_cub4core6detail5shmemE+72];
	ld.shared.u64 	%rd174, [_ZN6thrust24THRUST_300001_SM_1000_NS8cuda_cub4core6detail5shmemE+80];
	setp.lt.f64 	%p93, %fd243, %fd167;
	mov.f64 	%fd244, %fd167;
	mov.u64 	%rd383, %rd174;
	@%p93 bra 	$L__BB5_200;
	setp.lt.f64 	%p94, %fd167, %fd243;
	mov.f64 	%fd244, %fd243;
	mov.u64 	%rd383, %rd382;
	@%p94 bra 	$L__BB5_200;
	setp.lt.s64 	%p95, %rd382, %rd174;
	selp.f64 	%fd244, %fd243, %fd167, %p95;
	min.s64 	%rd383, %rd382, %rd174;
$L__BB5_200:
	ld.shared.f64 	%fd170, [_ZN6thrust24THRUST_300001_SM_1000_NS8cuda_cub4core6detail5shmemE+88];
	ld.shared.u64 	%rd177, [_ZN6thrust24THRUST_300001_SM_1000_NS8cuda_cub4core6detail5shmemE+96];
	setp.lt.f64 	%p96, %fd244, %fd170;
	mov.f64 	%fd245, %fd170;
	mov.u64 	%rd384, %rd177;
	@%p96 bra 	$L__BB5_203;
	setp.lt.f64 	%p97, %fd170, %fd244;
	mov.f64 	%fd245, %fd244;
	mov.u64 	%rd384, %rd383;
	@%p97 bra 	$L__BB5_203;
	setp.lt.s64 	%p98, %rd383, %rd177;
	selp.f64 	%fd245, %fd244, %fd170, %p98;
	min.s64 	%rd384, %rd383, %rd177;
$L__BB5_203:
	ld.shared.f64 	%fd173, [_ZN6thrust24THRUST_300001_SM_1000_NS8cuda_cub4core6detail5shmemE+104];
	ld.shared.u64 	%rd180, [_ZN6thrust24THRUST_300001_SM_1000_NS8cuda_cub4core6detail5shmemE+112];
	setp.lt.f64 	%p99, %fd245, %fd173;
	mov.f64 	%fd246, %fd173;
	mov.u64 	%rd385, %rd180;
	@%p99 bra 	$L__BB5_206;
	setp.lt.f64 	%p100, %fd173, %fd245;
	mov.f64 	%fd246, %fd245;
	mov.u64 	%rd385, %rd384;
	@%p100 bra 	$L__BB5_206;
	setp.lt.s64 	%p101, %rd384, %rd180;
	selp.f64 	%fd246, %fd245, %fd173, %p101;
	min.s64 	%rd385, %rd384, %rd180;
$L__BB5_206:
	ld.shared.f64 	%fd176, [_ZN6thrust24THRUST_300001_SM_1000_NS8cuda_cub4core6detail5shmemE+120];
	ld.shared.u64 	%rd183, [_ZN6thrust24THRUST_300001_SM_1000_NS8cuda_cub4core6detail5shmemE+128];
	setp.lt.f64 	%p102, %fd246, %fd176;
	mov.u64 	%rd386, %rd183;
	mov.f64 	%fd247, %fd176;
	@%p102 bra 	$L__BB5_209;
	setp.lt.f64 	%p103, %fd176, %fd246;
	mov.u64 	%rd386, %rd385;
	mov.f64 	%fd247, %fd246;
	@%p103 bra 	$L__BB5_209;
	setp.lt.s64 	%p104, %rd385, %rd183;
	selp.f64 	%fd247, %fd246, %fd176, %p104;
	min.s64 	%rd386, %rd385, %rd183;
$L__BB5_209:
	mov.u32 	%r376, %tid.x;
	setp.ne.s32 	%p221, %r376, 0;
	@%p221 bra 	$L__BB5_211;
	ld.param.u64 	%rd318, [_ZN6thrust24THRUST_300001_SM_1000_NS8cuda_cub4core6detail13_kernel_agentINS1_8__reduce11ReduceAgentIPN4cuda3std3__45tupleIJdlEEESC_SB_iNS1_9__extrema9arg_max_fIdlNS9_4lessIdEEEEEEJSC_SC_iSH_EEEvDpT0__param_1];
	cvta.to.global.u64 	%rd317, %rd318;
	st.global.f64 	[%rd317], %fd247;
	st.global.u64 	[%rd317+8], %rd386;
$L__BB5_211:
	ret;

}
	// .globl	_ZN6thrust24THRUST_300001_SM_1000_NS8cuda_cub4core6detail13_kernel_agentINS1_8__reduce11ReduceAgentINS0_12zip_iteratorIN4cuda3std3__45tupleIJNS0_10device_ptrIdEENS0_17counting_iteratorIlNS0_11use_defaultESF_SF_EEEEEEEPNSB_IJdlEEESJ_lNS1_9__extrema9arg_max_fIdlNSA_4lessIdEEEEEEJSI_SK_lSP_EEEvDpT0_
.visible .entry _ZN6thrust24THRUST_300001_SM_1000_NS8cuda_cub4core6detail13_kernel_agentINS1_8__reduce11ReduceAgentINS0_12zip_iteratorIN4cuda3std3__45tupleIJNS0_10device_ptrIdEENS0_17counting_iteratorIlNS0_11use_defaultESF_SF_EEEEEEEPNSB_IJdlEEESJ_lNS1_9__extrema9arg_max_fIdlNSA_4lessIdEEEEEEJSI_SK_lSP_EEEvDpT0_(
	.param .align 8 .b8 _ZN6thrust24THRUST_300001_SM_1000_NS8cuda_cub4core6detail13_kernel_agentINS1_8__reduce11ReduceAgentINS0_12zip_iteratorIN4cuda3std3__45tupleIJNS0_10device_ptrIdEENS0_17counting_iteratorIlNS0_11use_defaultESF_SF_EEEEEEEPNSB_IJdlEEESJ_lNS1_9__extrema9arg_max_fIdlNSA_4lessIdEEEEEEJSI_SK_lSP_EEEvDpT0__param_0[16],
	.param .u64 .ptr .align 1 _ZN6thrust24THRUST_300001_SM_1000_NS8cuda_cub4core6detail13_kernel_agentINS1_8__reduce11ReduceAgentINS0_12zip_iteratorIN4cuda3std3__45tupleIJNS0_10device_ptrIdEENS0_17counting_iteratorIlNS0_11use_defaultESF_SF_EEEEEEEPNSB_IJdlEEESJ_lNS1_9__extrema9arg_max_fIdlNSA_4lessIdEEEEEEJSI_SK_lSP_EEEvDpT0__param_1,
	.param .u64 _ZN6thrust24THRUST_300001_SM_1000_NS8cuda_cub4core6detail13_kernel_agentINS1_8__reduce11ReduceAgentINS0_12zip_iteratorIN4cuda3std3__45tupleIJNS0_10device_ptrIdEENS0_17counting_iteratorIlNS0_11use_defaultESF_SF_EEEEEEEPNSB_IJdlEEESJ_lNS1_9__extrema9arg_max_fIdlNSA_4lessIdEEEEEEJSI_SK_lSP_EEEvDpT0__param_2,
	.param .align 1 .b8 _ZN6thrust24THRUST_300001_SM_1000_NS8cuda_cub4core6detail13_kernel_agentINS1_8__reduce11ReduceAgentINS0_12zip_iteratorIN4cuda3std3__45tupleIJNS0_10device_ptrIdEENS0_17counting_iteratorIlNS0_11use_defaultESF_SF_EEEEEEEPNSB_IJdlEEESJ_lNS1_9__extrema9arg_max_fIdlNSA_4lessIdEEEEEEJSI_SK_lSP_EEEvDpT0__param_3[1]
)
.maxntid 256
{
	.reg .pred 	%p<213>;
	.reg .b32 	%r<391>;
	.reg .b64 	%rd<358>;
	.reg .b64 	%fd<242>;

	ld.param.u64 	%rd194, [_ZN6thrust24THRUST_300001_SM_1000_NS8cuda_cub4core6detail13_kernel_agentINS1_8__reduce11ReduceAgentINS0_12zip_iteratorIN4cuda3std3__45tupleIJNS0_10device_ptrIdEENS0_17counting_iteratorIlNS0_11use_defaultESF_SF_EEEEEEEPNSB_IJdlEEESJ_lNS1_9__extrema9arg_max_fIdlNSA_4lessIdEEEEEEJSI_SK_lSP_EEEvDpT0__param_0+8];
	ld.param.u64 	%rd193, [_ZN6thrust24THRUST_300001_SM_1000_NS8cuda_cub4core6detail13_kernel_agentINS1_8__reduce11ReduceAgentINS0_12zip_iteratorIN4cuda3std3__45tupleIJNS0_10device_ptrIdEENS0_17counting_iteratorIlNS0_11use_defaultESF_SF_EEEEEEEPNSB_IJdlEEESJ_lNS1_9__extrema9arg_max_fIdlNSA_4lessIdEEEEEEJSI_SK_lSP_EEEvDpT0__param_0];
	ld.param.u64 	%rd196, [_ZN6thrust24THRUST_300001_SM_1000_NS8cuda_cub4core6detail13_kernel_agentINS1_8__reduce11ReduceAgentINS0_12zip_iteratorIN4cuda3std3__45tupleIJNS0_10device_ptrIdEENS0_17counting_iteratorIlNS0_11use_defaultESF_SF_EEEEEEEPNSB_IJdlEEESJ_lNS1_9__extrema9arg_max_fIdlNSA_4lessIdEEEEEEJSI_SK_lSP_EEEvDpT0__param_2];
	setp.eq.s64 	%p1, %rd196, 0;
	@%p1 bra 	$L__BB6_206;
	cvta.to.global.u64 	%rd1, %rd193;
	setp.gt.s64 	%p2, %rd196, 1279;
	@%p2 bra 	$L__BB6_122;
	cvt.u32.u64 	%r1, %rd196;
	mov.u32 	%r2, %tid.x;
	setp.ge.s32 	%p96, %r2, %r1;
	mov.f64 	%fd188, 0d0000000000000000;
	mov.b64 	%rd300, 0;
	mov.u32 	%r385, %r2;
	@%p96 bra 	$L__BB6_4;
	cvt.u64.u32 	%rd256, %r2;
	mul.wide.u32 	%rd257, %r2, 8;
	add.s64 	%rd258, %rd1, %rd257;
	add.s64 	%rd300, %rd194, %rd256;
	ld.global.f64 	%fd188, [%rd258];
	add.s32 	%r385, %r2, 256;
$L__BB6_4:
	setp.ge.s32 	%p97, %r385, %r1;
	@%p97 bra 	$L__BB6_26;
	not.b32 	%r154, %r385;
	add.s32 	%r5, %r154, %r1;
	and.b32  	%r155, %r5, 768;
	setp.eq.s32 	%p98, %r155, 768;
	@%p98 bra 	$L__BB6_11;
	cvt.u64.u32 	%rd260, %r385;
	add.s64 	%rd291, %rd194, %rd260;
	mul.wide.u32 	%rd261, %r385, 8;
	add.s64 	%rd290, %rd1, %rd261;
	shr.u32 	%r156, %r5, 8;
	add.s32 	%r157, %r156, 1;
	and.b32  	%r158, %r157, 3;
	neg.s32 	%r383, %r158;
$L__BB6_7:
	.pragma "nounroll";
	mov.u64 	%rd9, %rd300;
	mov.f64 	%fd3, %fd188;
	ld.global.f64 	%fd4, [%rd290];
	setp.lt.f64 	%p99, %fd3, %fd4;
	mov.u64 	%rd300, %rd291;
	mov.f64 	%fd188, %fd4;
	@%p99 bra 	$L__BB6_10;
	setp.lt.f64 	%p100, %fd4, %fd3;
	mov.u64 	%rd300, %rd9;
	mov.f64 	%fd188, %fd3;
	@%p100 bra 	$L__BB6_10;
	setp.lt.s64 	%p101, %rd9, %rd291;
	min.s64 	%rd300, %rd9, %rd291;
	selp.f64 	%fd188, %fd3, %fd4, %p101;
$L__BB6_10:
	add.s32 	%r385, %r385, 256;
	add.s64 	%rd291, %rd291, 256;
	add.s64 	%rd290, %rd290, 2048;
	add.s32 	%r383, %r383, 1;
	setp.ne.s32 	%p102, %r383, 0;
	@%p102 bra 	$L__BB6_7;
$L__BB6_11:
	setp.lt.u32 	%p103, %r5, 768;
	@%p103 bra 	$L__BB6_26;
	add.s32 	%r386, %r385, 512;
$L__BB6_13:
	mov.u32 	%r13, %r386;
	add.s32 	%r159, %r13, -512;
	cvt.s64.s32 	%rd262, %r159;
	mul.wide.s32 	%rd263, %r159, 8;
	add.s64 	%rd17, %rd1, %rd263;
	add.s64 	%rd18, %rd194, %rd262;
	ld.global.f64 	%fd10, [%rd17];
	setp.lt.f64 	%p104, %fd188, %fd10;
	mov.u64 	%rd297, %rd18;
	mov.f64 	%fd185, %fd10;
	@%p104 bra 	$L__BB6_16;
	setp.lt.f64 	%p105, %fd10, %fd188;
	mov.u64 	%rd297, %rd300;
	mov.f64 	%fd185, %fd188;
	@%p105 bra 	$L__BB6_16;
	setp.lt.s64 	%p106, %rd300, %rd18;
	min.s64 	%rd297, %rd300, %rd18;
	selp.f64 	%fd185, %fd188, %fd10, %p106;
$L__BB6_16:
	add.s32 	%r160, %r13, -256;
	cvt.s64.s32 	%rd264, %r160;
	add.s64 	%rd21, %rd194, %rd264;
	ld.global.f64 	%fd13, [%rd17+2048];
	setp.lt.f64 	%p107, %fd185, %fd13;
	mov.u64 	%rd298, %rd21;
	mov.f64 	%fd186, %fd13;
	@%p107 bra 	$L__BB6_19;
	setp.lt.f64 	%p108, %fd13, %fd185;
	mov.u64 	%rd298, %rd297;
	mov.f64 	%fd186, %fd185;
	@%p108 bra 	$L__BB6_19;
	setp.lt.s64 	%p109, %rd297, %rd21;
	min.s64 	%rd298, %rd297, %rd21;
	selp.f64 	%fd186, %fd185, %fd13, %p109;
$L__BB6_19:
	cvt.s64.s32 	%rd265, %r13;
	add.s64 	%rd24, %rd194, %rd265;
	ld.global.f64 	%fd16, [%rd17+4096];
	setp.lt.f64 	%p110, %fd186, %fd16;
	mov.u64 	%rd299, %rd24;
	mov.f64 	%fd187, %fd16;
	@%p110 bra 	$L__BB6_22;
	setp.lt.f64 	%p111, %fd16, %fd186;
	mov.u64 	%rd299, %rd298;
	mov.f64 	%fd187, %fd186;
	@%p111 bra 	$L__BB6_22;
	setp.lt.s64 	%p112, %rd298, %rd24;
	min.s64 	%rd299, %rd298, %rd24;
	selp.f64 	%fd187, %fd186, %fd16, %p112;
$L__BB6_22:
	add.s32 	%r161, %r13, 256;
	cvt.s64.s32 	%rd266, %r161;
	add.s64 	%rd27, %rd194, %rd266;
	ld.global.f64 	%fd19, [%rd17+6144];
	setp.lt.f64 	%p113, %fd187, %fd19;
	mov.u64 	%rd300, %rd27;
	mov.f64 	%fd188, %fd19;
	@%p113 bra 	$L__BB6_25;
	setp.lt.f64 	%p114, %fd19, %fd187;
	mov.u64 	%rd300, %rd299;
	mov.f64 	%fd188, %fd187;
	@%p114 bra 	$L__BB6_25;
	setp.lt.s64 	%p115, %rd299, %rd27;
	min.s64 	%rd300, %rd299, %rd27;
	selp.f64 	%fd188, %fd187, %fd19, %p115;
$L__BB6_25:
	add.s32 	%r386, %r13, 1024;
	add.s32 	%r162, %r13, 512;
	setp.lt.s32 	%p116, %r162, %r1;
	@%p116 bra 	$L__BB6_13;
$L__BB6_26:
	setp.lt.s32 	%p117, %r1, 256;
	@%p117 bra 	$L__BB6_71;
	// begin inline asm
	mov.u32 %r276, %laneid;
	// end inline asm
	mov.b64 	%rd277, %fd188;
	mov.b64 	{%r278, %r283}, %rd277;
	mov.b32 	%r294, 1;
	mov.b32 	%r295, 31;
	mov.b32 	%r296, -1;
	// begin inline asm
	shfl.sync.down.b32 %r277, %r278, %r294, %r295, %r296;
	// end inline asm
	// begin inline asm
	shfl.sync.down.b32 %r282, %r283, %r294, %r295, %r296;
	// end inline asm
	mov.b64 	%rd278, {%r277, %r282};
	mov.b64 	%fd23, %rd278;
	mov.b64 	{%r288, %r293}, %rd300;
	// begin inline asm
	shfl.sync.down.b32 %r287, %r288, %r294, %r295, %r296;
	// end inline asm
	// begin inline asm
	shfl.sync.down.b32 %r292, %r293, %r294, %r295, %r296;
	// end inline asm
	mov.b64 	%rd31, {%r287, %r292};
	setp.gt.s32 	%p169, %r276, 30;
	mov.u64 	%rd302, %rd300;
	mov.f64 	%fd190, %fd188;
	@%p169 bra 	$L__BB6_31;
	setp.lt.f64 	%p170, %fd188, %fd23;
	mov.u64 	%rd302, %rd31;
	mov.f64 	%fd190, %fd23;
	@%p170 bra 	$L__BB6_31;
	setp.gt.f64 	%p171, %fd188, %fd23;
	mov.u64 	%rd302, %rd300;
	mov.f64 	%fd190, %fd188;
	@%p171 bra 	$L__BB6_31;
	setp.lt.s64 	%p172, %rd300, %rd31;
	min.s64 	%rd302, %rd300, %rd31;
	selp.f64 	%fd190, %fd188, %fd23, %p172;
$L__BB6_31:
	mov.b64 	%rd279, %fd190;
	mov.b64 	{%r298, %r303}, %rd279;
	mov.b32 	%r314, 2;
	mov.b32 	%r315, 31;
	mov.b32 	%r316, -1;
	// begin inline asm
	shfl.sync.down.b32 %r297, %r298, %r314, %r315, %r316;
	// end inline asm
	// begin inline asm
	shfl.sync.down.b32 %r302, %r303, %r314, %r315, %r316;
	// end inline asm
	mov.b64 	%rd280, {%r297, %r302};
	mov.b64 	%fd26, %rd280;
	mov.b64 	{%r308, %r313}, %rd302;
	// begin inline asm
	shfl.sync.down.b32 %r307, %r308, %r314, %r315, %r316;
	// end inline asm
	// begin inline asm
	shfl.sync.down.b32 %r312, %r313, %r314, %r315, %r316;
	// end inline asm
	mov.b64 	%rd34, {%r307, %r312};
	setp.gt.s32 	%p173, %r276, 29;
	mov.u64 	%rd303, %rd302;
	mov.f64 	%fd191, %fd190;
	@%p173 bra 	$L__BB6_35;
	setp.lt.f64 	%p174, %fd190, %fd26;
	mov.u64 	%rd303, %rd34;
	mov.f64 	%fd191, %fd26;
	@%p174 bra 	$L__BB6_35;
	setp.gt.f64 	%p175, %fd190, %fd26;
	mov.u64 	%rd303, %rd302;
	mov.f64 	%fd191, %fd190;
	@%p175 bra 	$L__BB6_35;
	setp.lt.s64 	%p176, %rd302, %rd34;
	min.s64 	%rd303, %rd302, %rd34;
	selp.f64 	%fd191, %fd190, %fd26, %p176;
$L__BB6_35:
	mov.b64 	%rd281, %fd191;
	mov.b64 	{%r318, %r323}, %rd281;
	mov.b32 	%r334, 4;
	mov.b32 	%r335, 31;
	mov.b32 	%r336, -1;
	// begin inline asm
	shfl.sync.down.b32 %r317, %r318, %r334, %r335, %r336;
	// end inline asm
	// begin inline asm
	shfl.sync.down.b32 %r322, %r323, %r334, %r335, %r336;
	// end inline asm
	mov.b64 	%rd282, {%r317, %r322};
	mov.b64 	%fd29, %rd282;
	mov.b64 	{%r328, %r333}, %rd303;
	// begin inline asm
	shfl.sync.down.b32 %r327, %r328, %r334, %r335, %r336;
	// end inline asm
	// begin inline asm
	shfl.sync.down.b32 %r332, %r333, %r334, %r335, %r336;
	// end inline asm
	mov.b64 	%rd37, {%r327, %r332};
	setp.gt.s32 	%p177, %r276, 27;
	mov.u64 	%rd304, %rd303;
	mov.f64 	%fd192, %fd191;
	@%p177 bra 	$L__BB6_39;
	setp.lt.f64 	%p178, %fd191, %fd29;
	mov.u64 	%rd304, %rd37;
	mov.f64 	%fd192, %fd29;
	@%p178 bra 	$L__BB6_39;
	setp.gt.f64 	%p179, %fd191, %fd29;
	mov.u64 	%rd304, %rd303;
	mov.f64 	%fd192, %fd191;
	@%p179 bra 	$L__BB6_39;
	setp.lt.s64 	%p180, %rd303, %rd37;
	min.s64 	%rd304, %rd303, %rd37;
	selp.f64 	%fd192, %fd191, %fd29, %p180;
$L__BB6_39:
	mov.b64 	%rd283, %fd192;
	mov.b64 	{%r338, %r343}, %rd283;
	mov.b32 	%r354, 8;
	mov.b32 	%r355, 31;
	mov.b32 	%r356, -1;
	// begin inline asm
	shfl.sync.down.b32 %r337, %r338, %r354, %r355, %r356;
	// end inline asm
	// begin inline asm
	shfl.sync.down.b32 %r342, %r343, %r354, %r355, %r356;
	// end inline asm
	mov.b64 	%rd284, {%r337, %r342};
	mov.b64 	%fd32, %rd284;
	mov.b64 	{%r348, %r353}, %rd304;
	// begin inline asm
	shfl.sync.down.b32 %r347, %r348, %r354, %r355, %r356;
	// end inline asm
	// begin inline asm
	shfl.sync.down.b32 %r352, %r353, %r354, %r355, %r356;
	// end inline asm
	mov.b64 	%rd40, {%r347, %r352};
	setp.gt.s32 	%p181, %r276, 23;
	mov.u64 	%rd305, %rd304;
	mov.f64 	%fd193, %fd192;
	@%p181 bra 	$L__BB6_43;
	setp.lt.f64 	%p182, %fd192, %fd32;
	mov.u64 	%rd305, %rd40;
	mov.f64 	%fd193, %fd32;
	@%p182 bra 	$L__BB6_43;
	setp.gt.f64 	%p183, %fd192, %fd32;
	mov.u64 	%rd305, %rd304;
	mov.f64 	%fd193, %fd192;
	@%p183 bra 	$L__BB6_43;
	setp.lt.s64 	%p184, %rd304, %rd40;
	min.s64 	%rd305, %rd304, %rd40;
	selp.f64 	%fd193, %fd192, %fd32, %p184;
$L__BB6_43:
	mov.b64 	%rd285, %fd193;
	mov.b64 	{%r358, %r363}, %rd285;
	mov.b32 	%r374, 16;
	mov.b32 	%r375, 31;
	mov.b32 	%r376, -1;
	// begin inline asm
	shfl.sync.down.b32 %r357, %r358, %r374, %r375, %r376;
	// end inline asm
	// begin inline asm
	shfl.sync.down.b32 %r362, %r363, %r374, %r375, %r376;
	// end inline asm
	mov.b64 	%rd286, {%r357, %r362};
	mov.b64 	%fd35, %rd286;
	mov.b64 	{%r368, %r373}, %rd305;
	// begin inline asm
	shfl.sync.down.b32 %r367, %r368, %r374, %r375, %r376;
	// end inline asm
	// begin inline asm
	shfl.sync.down.b32 %r372, %r373, %r374, %r375, %r376;
	// end inline asm
	mov.b64 	%rd43, {%r367, %r372};
	setp.gt.s32 	%p185, %r276, 15;
	mov.u64 	%rd357, %rd305;
	mov.f64 	%fd241, %fd193;
	@%p185 bra 	$L__BB6_47;
	setp.lt.f64 	%p186, %fd193, %fd35;
	mov.u64 	%rd357, %rd43;
	mov.f64 	%fd241, %fd35;
	@%p186 bra 	$L__BB6_47;
	setp.gt.f64 	%p187, %fd193, %fd35;
	mov.u64 	%rd357, %rd305;
	mov.f64 	%fd241, %fd193;
	@%p187 bra 	$L__BB6_47;
	setp.lt.s64 	%p188, %rd305, %rd43;
	min.s64 	%rd357, %rd305, %rd43;
	selp.f64 	%fd241, %fd193, %fd35, %p188;
$L__BB6_47:
	setp.ne.s32 	%p189, %r276, 0;
	@%p189 bra 	$L__BB6_49;
	shr.u32 	%r377, %r2, 1;
	and.b32  	%r378, %r377, 496;
	mov.u32 	%r379, _ZN6thrust24THRUST_300001_SM_1000_NS8cuda_cub4core6detail5shmemE;
	add.s32 	%r380, %r379, %r378;
	st.shared.f64 	[%r380+8], %fd241;
	st.shared.u64 	[%r380+16], %rd357;
$L__BB6_49:
	bar.sync 	0;
	setp.ne.s32 	%p190, %r2, 0;
	@%p190 bra 	$L__BB6_204;
	ld.shared.f64 	%fd38, [_ZN6thrust24THRUST_300001_SM_1000_NS8cuda_cub4core6detail5shmemE+24];
	ld.shared.u64 	%rd46, [_ZN6thrust24THRUST_300001_SM_1000_NS8cuda_cub4core6detail5shmemE+32];
	setp.lt.f64 	%p191, %fd241, %fd38;
	mov.u64 	%rd307, %rd46;
	mov.f64 	%fd195, %fd38;
	@%p191 bra 	$L__BB6_53;
	setp.lt.f64 	%p192, %fd38, %fd241;
	mov.u64 	%rd307, %rd357;
	mov.f64 	%fd195, %fd241;
	@%p192 bra 	$L__BB6_53;
	setp.lt.s64 	%p193, %rd357, %rd46;
	min.s64 	%rd307, %rd357, %rd46;
	selp.f64 	%fd195, %fd241, %fd38, %p193;
$L__BB6_53:
	ld.shared.f64 	%fd41, [_ZN6thrust24THRUST_300001_SM_1000_NS8cuda_cub4core6detail5shmemE+40];
	ld.shared.u64 	%rd49, [_ZN6thrust24THRUST_300001_SM_1000_NS8cuda_cub4core6detail5shmemE+48];
	setp.lt.f64 	%p194, %fd195, %fd41;
	mov.u64 	%rd308, %rd49;
	mov.f64 	%fd196, %fd41;
	@%p194 bra 	$L__BB6_56;
	setp.lt.f64 	%p195, %fd41, %fd195;
	mov.u64 	%rd308, %rd307;
	mov.f64 	%fd196, %fd195;
	@%p195 bra 	$L__BB6_56;
	setp.lt.s64 	%p196, %rd307, %rd49;
	min.s64 	%rd308, %rd307, %rd49;
	selp.f64 	%fd196, %fd195, %fd41, %p196;
$L__BB6_56:
	ld.shared.f64 	%fd44, [_ZN6thrust24THRUST_300001_SM_1000_NS8cuda_cub4core6detail5shmemE+56];
	ld.shared.u64 	%rd52, [_ZN6thrust24THRUST_300001_SM_1000_NS8cuda_cub4core6detail5shmemE+64];
	setp.lt.f64 	%p197, %fd196, %fd44;
	mov.u64 	%rd309, %rd52;
	mov.f64 	%fd197, %fd44;
	@%p197 bra 	$L__BB6_59;
	setp.lt.f64 	%p198, %fd44, %fd196;
	mov.u64 	%rd309, %rd308;
	mov.f64 	%fd197, %fd196;
	@%p198 bra 	$L__BB6_59;
	setp.lt.s64 	%p199, %rd308, %rd52;
	min.s64 	%rd309, %rd308, %rd52;
	selp.f64 	%fd197, %fd196, %fd44, %p199;
$L__BB6_59:
	ld.shared.f64 	%fd47, [_ZN6thrust24THRUST_300001_SM_1000_NS8cuda_cub4core6detail5shmemE+72];
	ld.shared.u64 	%rd55, [_ZN6thrust24THRUST_300001_SM_1000_NS8cuda_cub4core6detail5shmemE+80];
	setp.lt.f64 	%p200, %fd197, %fd47;
	mov.u64 	%rd310, %rd55;
	mov.f64 	%fd198, %fd47;
	@%p200 bra 	$L__BB6_62;
	setp.lt.f64 	%p201, %fd47, %fd197;
	mov.u64 	%rd310, %rd309;
	mov.f64 	%fd198, %fd197;
	@%p201 bra 	$L__BB6_62;
	setp.lt.s64 	%p202, %rd309, %rd55;
	min.s64 	%rd310, %rd309, %rd55;
	selp.f64 	%fd198, %fd197, %fd47, %p202;
$L__BB6_62:
	ld.shared.f64 	%fd50, [_ZN6thrust24THRUST_300001_SM_1000_NS8cuda_cub4core6detail5shmemE+88];
	ld.shared.u64 	%rd58, [_ZN6thrust24THRUST_300001_SM_1000_NS8cuda_cub4core6detail5shmemE+96];
	setp.lt.f64 	%p203, %fd198, %fd50;
	mov.u64 	%rd311, %rd58;
	mov.f64 	%fd199, %fd50;
	@%p203 bra 	$L__BB6_65;
	setp.lt.f64 	%p204, %fd50, %fd198;
	mov.u64 	%rd311, %rd310;
	mov.f64 	%fd199, %fd198;
	@%p204 bra 	$L__BB6_65;
	setp.lt.s64 	%p205, %rd310, %rd58;
	min.s64 	%rd311, %rd310, %rd58;
	selp.f64 	%fd199, %fd198, %fd50, %p205;
$L__BB6_65:
	ld.shared.f64 	%fd53, [_ZN6thrust24THRUST_300001_SM_1000_NS8cuda_cub4core6detail5shmemE+104];
	ld.shared.u64 	%rd61, [_ZN6thrust24THRUST_300001_SM_1000_NS8cuda_cub4core6detail5shmemE+112];
	setp.lt.f64 	%p206, %fd199, %fd53;
	mov.u64 	%rd312, %rd61;
	mov.f64 	%fd200, %fd53;
	@%p206 bra 	$L__BB6_68;
	setp.lt.f64 	%p207, %fd53, %fd199;
	mov.u64 	%rd312, %rd311;
	mov.f64 	%fd200, %fd199;
	@%p207 bra 	$L__BB6_68;
	setp.lt.s64 	%p208, %rd311, %rd61;
	min.s64 	%rd312, %rd311, %rd61;
	selp.f64 	%fd200, %fd199, %fd53, %p208;
$L__BB6_68:
	ld.shared.f64 	%fd56, [_ZN6thrust24THRUST_300001_SM_1000_NS8cuda_cub4core6detail5shmemE+120];
	ld.shared.u64 	%rd64, [_ZN6thrust24THRUST_300001_SM_1000_NS8cuda_cub4core6detail5shmemE+128];
	setp.lt.f64 	%p209, %fd200, %fd56;
	mov.u64 	%rd357, %rd64;
	mov.f64 	%fd241, %fd56;
	@%p209 bra 	$L__BB6_204;
	setp.lt.f64 	%p210, %fd56, %fd200;
	mov.u64 	%rd357, %rd312;
	mov.f64 	%fd241, %fd200;
	@%p210 bra 	$L__BB6_204;
	setp.lt.s64 	%p211, %rd312, %rd64;
	min.s64 	%rd357, %rd312, %rd64;
	selp.f64 	%fd241, %fd200, %fd56, %p211;
	bra.uni 	$L__BB6_204;
$L__BB6_71:
	// begin inline asm
	mov.u32 %r163, %laneid;
	// end inline asm
	and.b32  	%r184, %r2, 992;
	add.s32 	%r185, %r184, 32;
	setp.gt.s32 	%p118, %r185, %r1;
	not.b32 	%r186, %r184;
	add.s32 	%r187, %r1, %r186;
	selp.b32 	%r182, %r187, 31, %p118;
	mov.b64 	%rd267, %fd188;
	mov.b64 	{%r165, %r170}, %rd267;
	mov.b32 	%r181, 1;
	mov.b32 	%r183, -1;
	// begin inline asm
	shfl.sync.down.b32 %r164, %r165, %r181, %r182, %r183;
	// end inline asm
	// begin inline asm
	shfl.sync.down.b32 %r169, %r170, %r181, %r182, %r183;
	// end inline asm
	mov.b64 	%rd268, {%r164, %r169};
	mov.b64 	%fd58, %rd268;
	mov.b64 	{%r175, %r180}, %rd300;
	// begin inline asm
	shfl.sync.down.b32 %r174, %r175, %r181, %r182, %r183;
	// end inline asm
	// begin inline asm
	shfl.sync.down.b32 %r179, %r180, %r181, %r182, %r183;
	// end inline asm
	mov.b64 	%rd66, {%r174, %r179};
	setp.ge.s32 	%p119, %r163, %r182;
	mov.u64 	%rd313, %rd300;
	mov.f64 	%fd201, %fd188;
	@%p119 bra 	$L__BB6_75;
	setp.lt.f64 	%p120, %fd188, %fd58;
	mov.u64 	%rd313, %rd66;
	mov.f64 	%fd201, %fd58;
	@%p120 bra 	$L__BB6_75;
	setp.gt.f64 	%p121, %fd188, %fd58;
	mov.u64 	%rd313, %rd300;
	mov.f64 	%fd201, %fd188;
	@%p121 bra 	$L__BB6_75;
	setp.lt.s64 	%p122, %rd300, %rd66;
	min.s64 	%rd313, %rd300, %rd66;
	selp.f64 	%fd201, %fd188, %fd58, %p122;
$L__BB6_75:
	mov.b64 	%rd269, %fd201;
	mov.b64 	{%r189, %r194}, %rd269;
	mov.b32 	%r205, 2;
	mov.b32 	%r207, -1;
	// begin inline asm
	shfl.sync.down.b32 %r188, %r189, %r205, %r182, %r207;
	// end inline asm
	// begin inline asm
	shfl.sync.down.b32 %r193, %r194, %r205, %r182, %r207;
	// end inline asm
	mov.b64 	%rd270, {%r188, %r193};
	mov.b64 	%fd61, %rd270;
	mov.b64 	{%r199, %r204}, %rd313;
	// begin inline asm
	shfl.sync.down.b32 %r198, %r199, %r205, %r182, %r207;
	// end inline asm
	// begin inline asm
	shfl.sync.down.b32 %r203, %r204, %r205, %r182, %r207;
	// end inline asm
	mov.b64 	%rd69, {%r198, %r203};
	add.s32 	%r208, %r163, 2;
	setp.gt.s32 	%p123, %r208, %r182;
	mov.u64 	%rd314, %rd313;
	mov.f64 	%fd202, %fd201;
	@%p123 bra 	$L__BB6_79;
	setp.lt.f64 	%p124, %fd201, %fd61;
	mov.u64 	%rd314, %rd69;
	mov.f64 	%fd202, %fd61;
	@%p124 bra 	$L__BB6_79;
	setp.gt.f64 	%p125, %fd201, %fd61;
	mov.u64 	%rd314, %rd313;
	mov.f64 	%fd202, %fd201;
	@%p125 bra 	$L__BB6_79;
	setp.lt.s64 	%p126, %rd313, %rd69;
	min.s64 	%rd314, %rd313, %rd69;
	selp.f64 	%fd202, %fd201, %fd61, %p126;
$L__BB6_79:
	mov.b64 	%rd271, %fd202;
	mov.b64 	{%r210, %r215}, %rd271;
	mov.b32 	%r226, 4;
	mov.b32 	%r228, -1;
	// begin inline asm
	shfl.sync.down.b32 %r209, %r210, %r226, %r182, %r228;
	// end inline asm
	// begin inline asm
	shfl.sync.down.b32 %r214, %r215, %r226, %r182, %r228;
	// end inline asm
	mov.b64 	%rd272, {%r209, %r214};
	mov.b64 	%fd64, %rd272;
	mov.b64 	{%r220, %r225}, %rd314;
	// begin inline asm
	shfl.sync.down.b32 %r219, %r220, %r226, %r182, %r228;
	// end inline asm
	// begin inline asm
	shfl.sync.down.b32 %r224, %r225, %r226, %r182, %r228;
	// end inline asm
	mov.b64 	%rd72, {%r219, %r224};
	add.s32 	%r229, %r163, 4;
	setp.gt.s32 	%p127, %r229, %r182;
	mov.u64 	%rd315, %rd314;
	mov.f64 	%fd203, %fd202;
	@%p127 bra 	$L__BB6_83;
	setp.lt.f64 	%p128, %fd202, %fd64;
	mov.u64 	%rd315, %rd72;
	mov.f64 	%fd203, %fd64;
	@%p128 bra 	$L__BB6_83;
	setp.gt.f64 	%p129, %fd202, %fd64;
	mov.u64 	%rd315, %rd314;
	mov.f64 	%fd203, %fd202;
	@%p129 bra 	$L__BB6_83;
	setp.lt.s64 	%p130, %rd314, %rd72;
	min.s64 	%rd315, %rd314, %rd72;
	selp.f64 	%fd203, %fd202, %fd64, %p130;
$L__BB6_83:
	mov.b64 	%rd273, %fd203;
	mov.b64 	{%r231, %r236}, %rd273;
	mov.b32 	%r247, 8;
	mov.b32 	%r249, -1;
	// begin inline asm
	shfl.sync.down.b32 %r230, %r231, %r247, %r182, %r249;
	// end inline asm
	// begin inline asm
	shfl.sync.down.b32 %r235, %r236, %r247, %r182, %r249;
	// end inline asm
	mov.b64 	%rd274, {%r230, %r235};
	mov.b64 	%fd67, %rd274;
	mov.b64 	{%r241, %r246}, %rd315;
	// begin inline asm
	shfl.sync.down.b32 %r240, %r241, %r247, %r182, %r249;
	// end inline asm
	// begin inline asm
	shfl.sync.down.b32 %r245, %r246, %r247, %r182, %r249;
	// end inline asm
	mov.b64 	%rd75, {%r240, %r245};
	add.s32 	%r250, %r163, 8;
	setp.gt.s32 	%p131, %r250, %r182;
	mov.f64 	%fd204, %fd203;
	mov.u64 	%rd316, %rd315;
	@%p131 bra 	$L__BB6_87;
	setp.lt.f64 	%p132, %fd203, %fd67;
	mov.f64 	%fd204, %fd67;
	mov.u64 	%rd316, %rd75;
	@%p132 bra 	$L__BB6_87;
	setp.gt.f64 	%p133, %fd203, %fd67;
	mov.f64 	%fd204, %fd203;
	mov.u64 	%rd316, %rd315;
	@%p133 bra 	$L__BB6_87;
	setp.lt.s64 	%p134, %rd315, %rd75;
	selp.f64 	%fd204, %fd203, %fd67, %p134;
	min.s64 	%rd316, %rd315, %rd75;
$L__BB6_87:
	mov.b64 	%rd275, %fd204;
	mov.b64 	{%r252, %r257}, %rd275;
	mov.b32 	%r268, 16;
	mov.b32 	%r270, -1;
	// begin inline asm
	shfl.sync.down.b32 %r251, %r252, %r268, %r182, %r270;
	// end inline asm
	// begin inline asm
	shfl.sync.down.b32 %r256, %r257, %r268, %r182, %r270;
	// end inline asm
	mov.b64 	%rd276, {%r251, %r256};
	mov.b64 	%fd70, %rd276;
	mov.b64 	{%r262, %r267}, %rd316;
	// begin inline asm
	shfl.sync.down.b32 %r261, %r262, %r268, %r182, %r270;
	// end inline asm
	// begin inline asm
	shfl.sync.down.b32 %r266, %r267, %r268, %r182, %r270;
	// end inline asm
	mov.b64 	%rd78, {%r261, %r266};
	add.s32 	%r271, %r163, 16;
	setp.gt.s32 	%p135, %r271, %r182;
	mov.f64 	%fd241, %fd204;
	mov.u64 	%rd357, %rd316;
	@%p135 bra 	$L__BB6_91;
	setp.lt.f64 	%p136, %fd204, %fd70;
	mov.f64 	%fd241, %fd70;
	mov.u64 	%rd357, %rd78;
	@%p136 bra 	$L__BB6_91;
	setp.gt.f64 	%p137, %fd204, %fd70;
	mov.f64 	%fd241, %fd204;
	mov.u64 	%rd357, %rd316;
	@%p137 bra 	$L__BB6_91;
	setp.lt.s64 	%p138, %rd316, %rd78;
	selp.f64 	%fd241, %fd204, %fd70, %p138;
	min.s64 	%rd357, %rd316, %rd78;
$L__BB6_91:
	setp.ne.s32 	%p139, %r163, 0;
	@%p139 bra 	$L__BB6_93;
	shr.u32 	%r272, %r2, 1;
	and.b32  	%r273, %r272, 496;
	mov.u32 	%r274, _ZN6thrust24THRUST_300001_SM_1000_NS8cuda_cub4core6detail5shmemE;
	add.s32 	%r275, %r274, %r273;
	st.shared.f64 	[%r275+8], %fd241;
	st.shared.u64 	[%r275+16], %rd357;
$L__BB6_93:
	bar.sync 	0;
	setp.ne.s32 	%p140, %r2, 0;
	@%p140 bra 	$L__BB6_204;
	setp.lt.s32 	%p141, %r1, 33;
	mov.f64 	%fd206, %fd241;
	mov.u64 	%rd318, %rd357;
	@%p141 bra 	$L__BB6_98;
	ld.shared.f64 	%fd73, [_ZN6thrust24THRUST_300001_SM_1000_NS8cuda_cub4core6detail5shmemE+24];
	ld.shared.u64 	%rd81, [_ZN6thrust24THRUST_300001_SM_1000_NS8cuda_cub4core6detail5shmemE+32];
	setp.lt.f64 	%p142, %fd241, %fd73;
	mov.f64 	%fd206, %fd73;
	mov.u64 	%rd318, %rd81;
	@%p142 bra 	$L__BB6_98;
	setp.lt.f64 	%p143, %fd73, %fd241;
	mov.f64 	%fd206, %fd241;
	mov.u64 	%rd318, %rd357;
	@%p143 bra 	$L__BB6_98;
	setp.lt.s64 	%p144, %rd357, %rd81;
	selp.f64 	%fd206, %fd241, %fd73, %p144;
	min.s64 	%rd318, %rd357, %rd81;
$L__BB6_98:
	setp.lt.s32 	%p145, %r1, 65;
	mov.f64 	%fd207, %fd206;
	mov.u64 	%rd319, %rd318;
	@%p145 bra 	$L__BB6_102;
	ld.shared.f64 	%fd76, [_ZN6thrust24THRUST_300001_SM_1000_NS8cuda_cub4core6detail5shmemE+40];
	ld.shared.u64 	%rd84, [_ZN6thrust24THRUST_300001_SM_1000_NS8cuda_cub4core6detail5shmemE+48];
	setp.lt.f64 	%p146, %fd206, %fd76;
	mov.f64 	%fd207, %fd76;
	mov.u64 	%rd319, %rd84;
	@%p146 bra 	$L__BB6_102;
	setp.lt.f64 	%p147, %fd76, %fd206;
	mov.f64 	%fd207, %fd206;
	mov.u64 	%rd319, %rd318;
	@%p147 bra 	$L__BB6_102;
	setp.lt.s64 	%p148, %rd318, %rd84;
	selp.f64 	%fd207, %fd206, %fd76, %p148;
	min.s64 	%rd319, %rd318, %rd84;
$L__BB6_102:
	setp.lt.s32 	%p149, %r1, 97;
	mov.f64 	%fd208, %fd207;
	mov.u64 	%rd320, %rd319;
	@%p149 bra 	$L__BB6_106;
	ld.shared.f64 	%fd79, [_ZN6thrust24THRUST_300001_SM_1000_NS8cuda_cub4core6detail5shmemE+56];
	ld.shared.u64 	%rd87, [_ZN6thrust24THRUST_300001_SM_1000_NS8cuda_cub4core6detail5shmemE+64];
	setp.lt.f64 	%p150, %fd207, %fd79;
	mov.f64 	%fd208, %fd79;
	mov.u64 	%rd320, %rd87;
	@%p150 bra 	$L__BB6_106;
	setp.lt.f64 	%p151, %fd79, %fd207;
	mov.f64 	%fd208, %fd207;
	mov.u64 	%rd320, %rd319;
	@%p151 bra 	$L__BB6_106;
	setp.lt.s64 	%p152, %rd319, %rd87;
	selp.f64 	%fd208, %fd207, %fd79, %p152;
	min.s64 	%rd320, %rd319, %rd87;
$L__BB6_106:
	setp.lt.s32 	%p153, %r1, 129;
	mov.f64 	%fd209, %fd208;
	mov.u64 	%rd321, %rd320;
	@%p153 bra 	$L__BB6_110;
	ld.shared.f64 	%fd82, [_ZN6thrust24THRUST_300001_SM_1000_NS8cuda_cub4core6detail5shmemE+72];
	ld.shared.u64 	%rd90, [_ZN6thrust24THRUST_300001_SM_1000_NS8cuda_cub4core6detail5shmemE+80];
	setp.lt.f64 	%p154, %fd208, %fd82;
	mov.f64 	%fd209, %fd82;
	mov.u64 	%rd321, %rd90;
	@%p154 bra 	$L__BB6_110;
	setp.lt.f64 	%p155, %fd82, %fd208;
	mov.f64 	%fd209, %fd208;
	mov.u64 	%rd321, %rd320;
	@%p155 bra 	$L__BB6_110;
	setp.lt.s64 	%p156, %rd320, %rd90;
	selp.f64 	%fd209, %fd208, %fd82, %p156;
	min.s64 	%rd321, %rd320, %rd90;
$L__BB6_110:
	setp.lt.s32 	%p157, %r1, 161;
	mov.f64 	%fd210, %fd209;
	mov.u64 	%rd322, %rd321;
	@%p157 bra 	$L__BB6_114;
	ld.shared.f64 	%fd85, [_ZN6thrust24THRUST_300001_SM_1000_NS8cuda_cub4core6detail5shmemE+88];
	ld.shared.u64 	%rd93, [_ZN6thrust24THRUST_300001_SM_1000_NS8cuda_cub4core6detail5shmemE+96];
	setp.lt.f64 	%p158, %fd209, %fd85;
	mov.f64 	%fd210, %fd85;
	mov.u64 	%rd322, %rd93;
	@%p158 bra 	$L__BB6_114;
	setp.lt.f64 	%p159, %fd85, %fd209;
	mov.f64 	%fd210, %fd209;
	mov.u64 	%rd322, %rd321;
	@%p159 bra 	$L__BB6_114;
	setp.lt.s64 	%p160, %rd321, %rd93;
	selp.f64 	%fd210, %fd209, %fd85, %p160;
	min.s64 	%rd322, %rd321, %rd93;
$L__BB6_114:
	setp.lt.s32 	%p161, %r1, 193;
	mov.f64 	%fd211, %fd210;
	mov.u64 	%rd323, %rd322;
	@%p161 bra 	$L__BB6_118;
	ld.shared.f64 	%fd88, [_ZN6thrust24THRUST_300001_SM_1000_NS8cuda_cub4core6detail5shmemE+104];
	ld.shared.u64 	%rd96, [_ZN6thrust24THRUST_300001_SM_1000_NS8cuda_cub4core6detail5shmemE+112];
	setp.lt.f64 	%p162, %fd210, %fd88;
	mov.f64 	%fd211, %fd88;
	mov.u64 	%rd323, %rd96;
	@%p162 bra 	$L__BB6_118;
	setp.lt.f64 	%p163, %fd88, %fd210;
	mov.f64 	%fd211, %fd210;
	mov.u64 	%rd323, %rd322;
	@%p163 bra 	$L__BB6_118;
	setp.lt.s64 	%p164, %rd322, %rd96;
	selp.f64 	%fd211, %fd210, %fd88, %p164;
	min.s64 	%rd323, %rd322, %rd96;
$L__BB6_118:
	setp.lt.s32 	%p165, %r1, 225;
	mov.u64 	%rd357, %rd323;
	mov.f64 	%fd241, %fd211;
	@%p165 bra 	$L__BB6_204;
	ld.shared.f64 	%fd91, [_ZN6thrust24THRUST_300001_SM_1000_NS8cuda_cub4core6detail5shmemE+120];
	ld.shared.u64 	%rd99, [_ZN6thrust24THRUST_300001_SM_1000_NS8cuda_cub4core6detail5shmemE+128];
	setp.lt.f64 	%p166, %fd211, %fd91;
	mov.u64 	%rd357, %rd99;
	mov.f64 	%fd241, %fd91;
	@%p166 bra 	$L__BB6_204;
	setp.lt.f64 	%p167, %fd91, %fd211;
	mov.u64 	%rd357, %rd323;
	mov.f64 	%fd241, %fd211;
	@%p167 bra 	$L__BB6_204;
	setp.lt.s64 	%p168, %rd323, %rd99;
	selp.f64 	%fd241, %fd211, %fd91, %p168;
	min.s64 	%rd357, %rd323, %rd99;
	bra.uni 	$L__BB6_204;
$L__BB6_122:
	mov.u32 	%r18, %tid.x;
	cvt.u64.u32 	%rd197, %r18;
	cvta.to.global.u64 	%rd198, %rd193;
	mul.wide.u32 	%rd199, %r18, 8;
	add.s64 	%rd200, %rd198, %rd199;
	ld.global.f64 	%fd170, [%rd200];
	add.s32 	%r31, %r18, 256;
	cvt.u64.u32 	%rd201, %r31;
	ld.global.f64 	%fd171, [%rd200+2048];
	add.s32 	%r32, %r18, 512;
	cvt.u64.u32 	%rd202, %r32;
	ld.global.f64 	%fd172, [%rd200+4096];
	add.s32 	%r33, %r18, 768;
	cvt.u64.u32 	%rd203, %r33;
	ld.global.f64 	%fd173, [%rd200+6144];
	or.b32  	%r34, %r18, 1024;
	cvt.u64.u32 	%rd101, %r34;
	add.s64 	%rd344, %rd194, %rd101;
	ld.global.f64 	%fd228, [%rd200+8192];
	setp.geu.f64 	%p3, %fd170, %fd171;
	selp.f64 	%fd174, %fd170, %fd171, %p3;
	selp.b64 	%rd204, %rd197, %rd201, %p3;
	setp.geu.f64 	%p4, %fd174, %fd172;
	selp.f64 	%fd175, %fd174, %fd172, %p4;
	selp.b64 	%rd205, %rd204, %rd202, %p4;
	setp.geu.f64 	%p5, %fd175, %fd173;
	selp.f64 	%fd94, %fd175, %fd173, %p5;
	selp.b64 	%rd104, %rd205, %rd203, %p5;
	setp.lt.f64 	%p6, %fd94, %fd228;
	@%p6 bra 	$L__BB6_124;
	setp.lt.f64 	%p7, %fd228, %fd94;
	setp.lt.u64 	%p8, %rd104, %rd101;
	or.pred  	%p9, %p7, %p8;
	selp.f64 	%fd228, %fd94, %fd228, %p9;
	add.s64 	%rd206, %rd194, %rd104;
	selp.b64 	%rd344, %rd206, %rd344, %p9;
$L__BB6_124:
	setp.lt.u64 	%p10, %rd196, 2560;
	mov.b64 	%rd333, 1280;
	@%p10 bra 	$L__BB6_137;
	mov.b64 	%rd325, 1280;
	mov.f64 	%fd213, %fd228;
$L__BB6_126:
	add.s64 	%rd209, %rd325, %rd197;
	shl.b64 	%rd210, %rd325, 3;
	cvta.to.global.u64 	%rd211, %rd193;
	add.s64 	%rd213, %rd211, %rd199;
	add.s64 	%rd214, %rd213, %rd210;
	add.s64 	%rd327, %rd209, %rd194;
	ld.global.f64 	%fd214, [%rd214];
	ld.global.f64 	%fd215, [%rd214+2048];
	ld.global.f64 	%fd216, [%rd214+4096];
	ld.global.f64 	%fd217, [%rd214+6144];
	ld.global.f64 	%fd228, [%rd214+8192];
	setp.lt.f64 	%p11, %fd213, %fd214;
	@%p11 bra 	$L__BB6_128;
	setp.lt.f64 	%p12, %fd214, %fd213;
	setp.lt.s64 	%p13, %rd344, %rd327;
	or.pred  	%p14, %p12, %p13;
	selp.f64 	%fd214, %fd213, %fd214, %p14;
	selp.b64 	%rd327, %rd344, %rd327, %p14;
$L__BB6_128:
	add.s64 	%rd215, %rd325, %rd197;
	add.s64 	%rd216, %rd215, %rd194;
	add.s64 	%rd328, %rd216, 256;
	setp.lt.f64 	%p15, %fd214, %fd215;
	@%p15 bra 	$L__BB6_130;
	setp.lt.f64 	%p16, %fd215, %fd214;
	add.s64 	%rd218, %rd325, %rd197;
	add.s64 	%rd219, %rd218, %rd194;
	add.s64 	%rd220, %rd219, 256;
	setp.lt.s64 	%p17, %rd327, %rd220;
	or.pred  	%p18, %p16, %p17;
	selp.f64 	%fd215, %fd214, %fd215, %p18;
	selp.b64 	%rd328, %rd327, %rd220, %p18;
$L__BB6_130:
	add.s64 	%rd329, %rd216, 512;
	setp.lt.f64 	%p19, %fd215, %fd216;
	@%p19 bra 	$L__BB6_132;
	setp.lt.f64 	%p20, %fd216, %fd215;
	add.s64 	%rd224, %rd325, %rd197;
	add.s64 	%rd225, %rd224, %rd194;
	add.s64 	%rd226, %rd225, 512;
	setp.lt.s64 	%p21, %rd328, %rd226;
	or.pred  	%p22, %p20, %p21;
	selp.f64 	%fd216, %fd215, %fd216, %p22;
	selp.b64 	%rd329, %rd328, %rd226, %p22;
$L__BB6_132:
	add.s64 	%rd227, %rd325, %rd197;
	add.s64 	%rd228, %rd227, %rd194;
	add.s64 	%rd330, %rd228, 768;
	setp.lt.f64 	%p23, %fd216, %fd217;
	@%p23 bra 	$L__BB6_134;
	setp.lt.f64 	%p24, %fd217, %fd216;
	setp.lt.s64 	%p25, %rd329, %rd330;
	or.pred  	%p26, %p24, %p25;
	selp.f64 	%fd217, %fd216, %fd217, %p26;
	selp.b64 	%rd330, %rd329, %rd330, %p26;
$L__BB6_134:
	add.s64 	%rd344, %rd228, 1024;
	setp.lt.f64 	%p27, %fd217, %fd228;
	@%p27 bra 	$L__BB6_136;
	setp.lt.f64 	%p28, %fd228, %fd217;
	setp.lt.s64 	%p29, %rd330, %rd344;
	or.pred  	%p30, %p28, %p29;
	selp.f64 	%fd228, %fd217, %fd228, %p30;
	selp.b64 	%rd344, %rd330, %rd344, %p30;
$L__BB6_136:
	add.s64 	%rd333, %rd325, 1280;
	add.s64 	%rd231, %rd325, 2560;
	setp.le.s64 	%p31, %rd231, %rd196;
	mov.u64 	%rd325, %rd333;
	mov.f64 	%fd213, %fd228;
	@%p31 bra 	$L__BB6_126;
$L__BB6_137:
	setp.le.s64 	%p32, %rd196, %rd333;
	@%p32 bra 	$L__BB6_160;
	cvt.u32.u64 	%r35, %rd333;
	cvt.u32.u64 	%r36, %rd196;
	sub.s32 	%r19, %r36, %r35;
	setp.ge.s32 	%p33, %r18, %r19;
	@%p33 bra 	$L__BB6_160;
	cvta.to.global.u64 	%rd130, %rd193;
	not.b32 	%r38, %r18;
	add.s32 	%r39, %r38, %r36;
	sub.s32 	%r20, %r39, %r35;
	and.b32  	%r41, %r20, 768;
	setp.eq.s32 	%p34, %r41, 768;
	mov.u32 	%r389, %r18;
	@%p34 bra 	$L__BB6_145;
	add.s64 	%rd234, %rd333, %rd197;
	add.s64 	%rd335, %rd234, %rd194;
	shl.b64 	%rd235, %rd234, 3;
	add.s64 	%rd334, %rd130, %rd235;
	shr.u32 	%r42, %r20, 8;
	add.s32 	%r43, %r42, 1;
	and.b32  	%r44, %r43, 3;
	neg.s32 	%r387, %r44;
	mov.u32 	%r389, %r18;
$L__BB6_141:
	.pragma "nounroll";
	mov.u64 	%rd135, %rd344;
	mov.f64 	%fd114, %fd228;
	ld.global.f64 	%fd115, [%rd334];
	setp.lt.f64 	%p35, %fd114, %fd115;
	mov.f64 	%fd228, %fd115;
	mov.u64 	%rd344, %rd335;
	@%p35 bra 	$L__BB6_144;
	setp.lt.f64 	%p36, %fd115, %fd114;
	mov.f64 	%fd228, %fd114;
	mov.u64 	%rd344, %rd135;
	@%p36 bra 	$L__BB6_144;
	setp.lt.s64 	%p37, %rd135, %rd335;
	selp.f64 	%fd228, %fd114, %fd115, %p37;
	min.s64 	%rd344, %rd135, %rd335;
$L__BB6_144:
	add.s32 	%r389, %r389, 256;
	add.s64 	%rd335, %rd335, 256;
	add.s64 	%rd334, %rd334, 2048;
	add.s32 	%r387, %r387, 1;
	setp.ne.s32 	%p38, %r387, 0;
	@%p38 bra 	$L__BB6_141;
$L__BB6_145:
	setp.lt.u32 	%p39, %r20, 768;
	@%p39 bra 	$L__BB6_160;
	add.s32 	%r390, %r389, 512;
$L__BB6_147:
	mov.u32 	%r28, %r390;
	add.s32 	%r45, %r28, -512;
	cvt.u64.u32 	%rd236, %r45;
	add.s64 	%rd237, %rd333, %rd236;
	shl.b64 	%rd238, %rd237, 3;
	add.s64 	%rd143, %rd130, %rd238;
	add.s64 	%rd144, %rd237, %rd194;
	ld.global.f64 	%fd121, [%rd143];
	setp.lt.f64 	%p40, %fd228, %fd121;
	mov.f64 	%fd225, %fd121;
	mov.u64 	%rd341, %rd144;
	@%p40 bra 	$L__BB6_150;
	setp.lt.f64 	%p41, %fd121, %fd228;
	mov.f64 	%fd225, %fd228;
	mov.u64 	%rd341, %rd344;
	@%p41 bra 	$L__BB6_150;
	setp.lt.s64 	%p42, %rd344, %rd144;
	selp.f64 	%fd225, %fd228, %fd121, %p42;
	min.s64 	%rd341, %rd344, %rd144;
$L__BB6_150:
	add.s32 	%r46, %r28, -256;
	cvt.u64.u32 	%rd239, %r46;
	add.s64 	%rd240, %rd333, %rd239;
	add.s64 	%rd147, %rd240, %rd194;
	ld.global.f64 	%fd124, [%rd143+2048];
	setp.lt.f64 	%p43, %fd225, %fd124;
	mov.f64 	%fd226, %fd124;
	mov.u64 	%rd342, %rd147;
	@%p43 bra 	$L__BB6_153;
	setp.lt.f64 	%p44, %fd124, %fd225;
	mov.f64 	%fd226, %fd225;
	mov.u64 	%rd342, %rd341;
	@%p44 bra 	$L__BB6_153;
	setp.lt.s64 	%p45, %rd341, %rd147;
	selp.f64 	%fd226, %fd225, %fd124, %p45;
	min.s64 	%rd342, %rd341, %rd147;
$L__BB6_153:
	cvt.u64.u32 	%rd241, %r28;
	add.s64 	%rd242, %rd333, %rd241;
	add.s64 	%rd150, %rd242, %rd194;
	ld.global.f64 	%fd127, [%rd143+4096];
	setp.lt.f64 	%p46, %fd226, %fd127;
	mov.f64 	%fd227, %fd127;
	mov.u64 	%rd343, %rd150;
	@%p46 bra 	$L__BB6_156;
	setp.lt.f64 	%p47, %fd127, %fd226;
	mov.f64 	%fd227, %fd226;
	mov.u64 	%rd343, %rd342;
	@%p47 bra 	$L__BB6_156;
	setp.lt.s64 	%p48, %rd342, %rd150;
	selp.f64 	%fd227, %fd226, %fd127, %p48;
	min.s64 	%rd343, %rd342, %rd150;
$L__BB6_156:
	add.s32 	%r47, %r28, 256;
	cvt.u64.u32 	%rd243, %r47;
	add.s64 	%rd244, %rd333, %rd243;
	add.s64 	%rd153, %rd244, %rd194;
	ld.global.f64 	%fd130, [%rd143+6144];
	setp.lt.f64 	%p49, %fd227, %fd130;
	mov.f64 	%fd228, %fd130;
	mov.u64 	%rd344, %rd153;
	@%p49 bra 	$L__BB6_159;
	setp.lt.f64 	%p50, %fd130, %fd227;
	mov.f64 	%fd228, %fd227;
	mov.u64 	%rd344, %rd343;
	@%p50 bra 	$L__BB6_159;
	setp.lt.s64 	%p51, %rd343, %rd153;
	selp.f64 	%fd228, %fd227, %fd130, %p51;
	min.s64 	%rd344, %rd343, %rd153;
$L__BB6_159:
	add.s32 	%r390, %r28, 1024;
	add.s32 	%r48, %r28, 512;
	setp.lt.s32 	%p52, %r48, %r19;
	@%p52 bra 	$L__BB6_147;
$L__BB6_160:
	// begin inline asm
	mov.u32 %r49, %laneid;
	// end inline asm
	mov.b64 	%rd245, %fd228;
	mov.b64 	{%r51, %r56}, %rd245;
	mov.b32 	%r67, 1;
	mov.b32 	%r68, 31;
	mov.b32 	%r69, -1;
	// begin inline asm
	shfl.sync.down.b32 %r50, %r51, %r67, %r68, %r69;
	// end inline asm
	// begin inline asm
	shfl.sync.down.b32 %r55, %r56, %r67, %r68, %r69;
	// end inline asm
	mov.b64 	%rd246, {%r50, %r55};
	mov.b64 	%fd134, %rd246;
	mov.b64 	{%r61, %r66}, %rd344;
	// begin inline asm
	shfl.sync.down.b32 %r60, %r61, %r67, %r68, %r69;
	// end inline asm
	// begin inline asm
	shfl.sync.down.b32 %r65, %r66, %r67, %r68, %r69;
	// end inline asm
	mov.b64 	%rd157, {%r60, %r65};
	setp.gt.s32 	%p53, %r49, 30;
	mov.f64 	%fd230, %fd228;
	mov.u64 	%rd346, %rd344;
	@%p53 bra 	$L__BB6_164;
	setp.lt.f64 	%p54, %fd228, %fd134;
	mov.f64 	%fd230, %fd134;
	mov.u64 	%rd346, %rd157;
	@%p54 bra 	$L__BB6_164;
	setp.gt.f64 	%p55, %fd228, %fd134;
	mov.f64 	%fd230, %fd228;
	mov.u64 	%rd346, %rd344;
	@%p55 bra 	$L__BB6_164;
	setp.lt.s64 	%p56, %rd344, %rd157;
	selp.f64 	%fd230, %fd228, %fd134, %p56;
	min.s64 	%rd346, %rd344, %rd157;
$L__BB6_164:
	mov.b64 	%rd247, %fd230;
	mov.b64 	{%r71, %r76}, %rd247;
	mov.b32 	%r87, 2;
	mov.b32 	%r88, 31;
	mov.b32 	%r89, -1;
	// begin inline asm
	shfl.sync.down.b32 %r70, %r71, %r87, %r88, %r89;
	// end inline asm
	// begin inline asm
	shfl.sync.down.b32 %r75, %r76, %r87, %r88, %r89;
	// end inline asm
	mov.b64 	%rd248, {%r70, %r75};
	mov.b64 	%fd137, %rd248;
	mov.b64 	{%r81, %r86}, %rd346;
	// begin inline asm
	shfl.sync.down.b32 %r80, %r81, %r87, %r88, %r89;
	// end inline asm
	// begin inline asm
	shfl.sync.down.b32 %r85, %r86, %r87, %r88, %r89;
	// end inline asm
	mov.b64 	%rd160, {%r80, %r85};
	setp.gt.s32 	%p57, %r49, 29;
	mov.f64 	%fd231, %fd230;
	mov.u64 	%rd347, %rd346;
	@%p57 bra 	$L__BB6_168;
	setp.lt.f64 	%p58, %fd230, %fd137;
	mov.f64 	%fd231, %fd137;
	mov.u64 	%rd347, %rd160;
	@%p58 bra 	$L__BB6_168;
	setp.gt.f64 	%p59, %fd230, %fd137;
	mov.f64 	%fd231, %fd230;
	mov.u64 	%rd347, %rd346;
	@%p59 bra 	$L__BB6_168;
	setp.lt.s64 	%p60, %rd346, %rd160;
	selp.f64 	%fd231, %fd230, %fd137, %p60;
	min.s64 	%rd347, %rd346, %rd160;
$L__BB6_168:
	mov.b64 	%rd249, %fd231;
	mov.b64 	{%r91, %r96}, %rd249;
	mov.b32 	%r107, 4;
	mov.b32 	%r108, 31;
	mov.b32 	%r109, -1;
	// begin inline asm
	shfl.sync.down.b32 %r90, %r91, %r107, %r108, %r109;
	// end inline asm
	// begin inline asm
	shfl.sync.down.b32 %r95, %r96, %r107, %r108, %r109;
	// end inline asm
	mov.b64 	%rd250, {%r90, %r95};
	mov.b64 	%fd140, %rd250;
	mov.b64 	{%r101, %r106}, %rd347;
	// begin inline asm
	shfl.sync.down.b32 %r100, %r101, %r107, %r108, %r109;
	// end inline asm
	// begin inline asm
	shfl.sync.down.b32 %r105, %r106, %r107, %r108, %r109;
	// end inline asm
	mov.b64 	%rd163, {%r100, %r105};
	setp.gt.s32 	%p61, %r49, 27;
	mov.f64 	%fd232, %fd231;
	mov.u64 	%rd348, %rd347;
	@%p61 bra 	$L__BB6_172;
	setp.lt.f64 	%p62, %fd231, %fd140;
	mov.f64 	%fd232, %fd140;
	mov.u64 	%rd348, %rd163;
	@%p62 bra 	$L__BB6_172;
	setp.gt.f64 	%p63, %fd231, %fd140;
	mov.f64 	%fd232, %fd231;
	mov.u64 	%rd348, %rd347;
	@%p63 bra 	$L__BB6_172;
	setp.lt.s64 	%p64, %rd347, %rd163;
	selp.f64 	%fd232, %fd231, %fd140, %p64;
	min.s64 	%rd348, %rd347, %rd163;
$L__BB6_172:
	mov.b64 	%rd251, %fd232;
	mov.b64 	{%r111, %r116}, %rd251;
	mov.b32 	%r127, 8;
	mov.b32 	%r128, 31;
	mov.b32 	%r129, -1;
	// begin inline asm
	shfl.sync.down.b32 %r110, %r111, %r127, %r128, %r129;
	// end inline asm
	// begin inline asm
	shfl.sync.down.b32 %r115, %r116, %r127, %r128, %r129;
	// end inline asm
	mov.b64 	%rd252, {%r110, %r115};
	mov.b64 	%fd143, %rd252;
	mov.b64 	{%r121, %r126}, %rd348;
	// begin inline asm
	shfl.sync.down.b32 %r120, %r121, %r127, %r128, %r129;
	// end inline asm
	// begin inline asm
	shfl.sync.down.b32 %r125, %r126, %r127, %r128, %r129;
	// end inline asm
	mov.b64 	%rd166, {%r120, %r125};
	setp.gt.s32 	%p65, %r49, 23;
	mov.f64 	%fd233, %fd232;
	mov.u64 	%rd349, %rd348;
	@%p65 bra 	$L__BB6_176;
	setp.lt.f64 	%p66, %fd232, %fd143;
	mov.f64 	%fd233, %fd143;
	mov.u64 	%rd349, %rd166;
	@%p66 bra 	$L__BB6_176;
	setp.gt.f64 	%p67, %fd232, %fd143;
	mov.f64 	%fd233, %fd232;
	mov.u64 	%rd349, %rd348;
	@%p67 bra 	$L__BB6_176;
	setp.lt.s64 	%p68, %rd348, %rd166;
	selp.f64 	%fd233, %fd232, %fd143, %p68;
	min.s64 	%rd349, %rd348, %rd166;
$L__BB6_176:
	mov.b64 	%rd253, %fd233;
	mov.b64 	{%r131, %r136}, %rd253;
	mov.b32 	%r147, 16;
	mov.b32 	%r148, 31;
	mov.b32 	%r149, -1;
	// begin inline asm
	shfl.sync.down.b32 %r130, %r131, %r147, %r148, %r149;
	// end inline asm
	// begin inline asm
	shfl.sync.down.b32 %r135, %r136, %r147, %r148, %r149;
	// end inline asm
	mov.b64 	%rd254, {%r130, %r135};
	mov.b64 	%fd146, %rd254;
	mov.b64 	{%r141, %r146}, %rd349;
	// begin inline asm
	shfl.sync.down.b32 %r140, %r141, %r147, %r148, %r149;
	// end inline asm
	// begin inline asm
	shfl.sync.down.b32 %r145, %r146, %r147, %r148, %r149;
	// end inline asm
	mov.b64 	%rd169, {%r140, %r145};
	setp.gt.s32 	%p69, %r49, 15;
	mov.f64 	%fd241, %fd233;
	mov.u64 	%rd357, %rd349;
	@%p69 bra 	$L__BB6_180;
	setp.lt.f64 	%p70, %fd233, %fd146;
	mov.f64 	%fd241, %fd146;
	mov.u64 	%rd357, %rd169;
	@%p70 bra 	$L__BB6_180;
	setp.gt.f64 	%p71, %fd233, %fd146;
	mov.f64 	%fd241, %fd233;
	mov.u64 	%rd357, %rd349;
	@%p71 bra 	$L__BB6_180;
	setp.lt.s64 	%p72, %rd349, %rd169;
	selp.f64 	%fd241, %fd233, %fd146, %p72;
	min.s64 	%rd357, %rd349, %rd169;
$L__BB6_180:
	setp.ne.s32 	%p73, %r49, 0;
	@%p73 bra 	$L__BB6_182;
	shr.u32 	%r150, %r18, 1;
	and.b32  	%r151, %r150, 496;
	mov.u32 	%r152, _ZN6thrust24THRUST_300001_SM_1000_NS8cuda_cub4core6detail5shmemE;
	add.s32 	%r153, %r152, %r151;
	st.shared.f64 	[%r153+8], %fd241;
	st.shared.u64 	[%r153+16], %rd357;
$L__BB6_182:
	bar.sync 	0;
	setp.ne.s32 	%p74, %r18, 0;
	@%p74 bra 	$L__BB6_204;
	ld.shared.f64 	%fd149, [_ZN6thrust24THRUST_300001_SM_1000_NS8cuda_cub4core6detail5shmemE+24];
	ld.shared.u64 	%rd172, [_ZN6thrust24THRUST_300001_SM_1000_NS8cuda_cub4core6detail5shmemE+32];
	setp.lt.f64 	%p75, %fd241, %fd149;
	mov.f64 	%fd235, %fd149;
	mov.u64 	%rd351, %rd172;
	@%p75 bra 	$L__BB6_186;
	setp.lt.f64 	%p76, %fd149, %fd241;
	mov.f64 	%fd235, %fd241;
	mov.u64 	%rd351, %rd357;
	@%p76 bra 	$L__BB6_186;
	setp.lt.s64 	%p77, %rd357, %rd172;
	selp.f64 	%fd235, %fd241, %fd149, %p77;
	min.s64 	%rd351, %rd357, %rd172;
$L__BB6_186:
	ld.shared.f64 	%fd152, [_ZN6thrust24THRUST_300001_SM_1000_NS8cuda_cub4core6detail5shmemE+40];
	ld.shared.u64 	%rd175, [_ZN6thrust24THRUST_300001_SM_1000_NS8cuda_cub4core6detail5shmemE+48];
	setp.lt.f64 	%p78, %fd235, %fd152;
	mov.f64 	%fd236, %fd152;
	mov.u64 	%rd352, %rd175;
	@%p78 bra 	$L__BB6_189;
	setp.lt.f64 	%p79, %fd152, %fd235;
	mov.f64 	%fd236, %fd235;
	mov.u64 	%rd352, %rd351;
	@%p79 bra 	$L__BB6_189;
	setp.lt.s64 	%p80, %rd351, %rd175;
	selp.f64 	%fd236, %fd235, %fd152, %p80;
	min.s64 	%rd352, %rd351, %rd175;
$L__BB6_189:
	ld.shared.f64 	%fd155, [_ZN6thrust24THRUST_300001_SM_1000_NS8cuda_cub4core6detail5shmemE+56];
	ld.shared.u64 	%rd178, [_ZN6thrust24THRUST_300001_SM_1000_NS8cuda_cub4core6detail5shmemE+64];
	setp.lt.f64 	%p81, %fd236, %fd155;
	mov.f64 	%fd237, %fd155;
	mov.u64 	%rd353, %rd178;
	@%p81 bra 	$L__BB6_192;
	setp.lt.f64 	%p82, %fd155, %fd236;
	mov.f64 	%fd237, %fd236;
	mov.u64 	%rd353, %rd352;
	@%p82 bra 	$L__BB6_192;
	setp.lt.s64 	%p83, %rd352, %rd178;
	selp.f64 	%fd237, %fd236, %fd155, %p83;
	min.s64 	%rd353, %rd352, %rd178;
$L__BB6_192:
	ld.shared.f64 	%fd158, [_ZN6thrust24THRUST_300001_SM_1000_NS8cuda_cub4core6detail5shmemE+72];
	ld.shared.u64 	%rd181, [_ZN6thrust24THRUST_300001_SM_1000_NS8cuda_cub4core6detail5shmemE+80];
	setp.lt.f64 	%p84, %fd237, %fd158;
	mov.f64 	%fd238, %fd158;
	mov.u64 	%rd354, %rd181;
	@%p84 bra 	$L__BB6_195;
	setp.lt.f64 	%p85, %fd158, %fd237;
	mov.f64 	%fd238, %fd237;
	mov.u64 	%rd354, %rd353;
	@%p85 bra 	$L__BB6_195;
	setp.lt.s64 	%p86, %rd353, %rd181;
	selp.f64 	%fd238, %fd237, %fd158, %p86;
	min.s64 	%rd354, %rd353, %rd181;
$L__BB6_195:
	ld.shared.f64 	%fd161, [_ZN6thrust24THRUST_300001_SM_1000_NS8cuda_cub4core6detail5shmemE+88];
	ld.shared.u64 	%rd184, [_ZN6thrust24THRUST_300001_SM_1000_NS8cuda_cub4core6detail5shmemE+96];
	setp.lt.f64 	%p87, %fd238, %fd161;
	mov.f64 	%fd239, %fd161;
	mov.u64 	%rd355, %rd184;
	@%p87 bra 	$L__BB6_198;
	setp.lt.f64 	%p88, %fd161, %fd238;
	mov.f64 	%fd239, %fd238;
	mov.u64 	%rd355, %rd354;
	@%p88 bra 	$L__BB6_198;
	setp.lt.s64 	%p89, %rd354, %rd184;
	selp.f64 	%fd239, %fd238, %fd161, %p89;
	min.s64 	%rd355, %rd354, %rd184;
$L__BB6_198:
	ld.shared.f64 	%fd164, [_ZN6thrust24THRUST_300001_SM_1000_NS8cuda_cub4core6detail5shmemE+104];
	ld.shared.u64 	%rd187, [_ZN6thrust24THRUST_300001_SM_1000_NS8cuda_cub4core6detail5shmemE+112];
	setp.lt.f64 	%p90, %fd239, %fd164;
	mov.f64 	%fd240, %fd164;
	mov.u64 	%rd356, %rd187;
	@%p90 bra 	$L__BB6_201;
	setp.lt.f64 	%p91, %fd164, %fd239;
	mov.f64 	%fd240, %fd239;
	mov.u64 	%rd356, %rd355;
	@%p91 bra 	$L__BB6_201;
	setp.lt.s64 	%p92, %rd355, %rd187;
	selp.f64 	%fd240, %fd239, %fd164, %p92;
	min.s64 	%rd356, %rd355, %rd187;
$L__BB6_201:
	ld.shared.f64 	%fd167, [_ZN6thrust24THRUST_300001_SM_1000_NS8cuda_cub4core6detail5shmemE+120];
	ld.shared.u64 	%rd190, [_ZN6thrust24THRUST_300001_SM_1000_NS8cuda_cub4core6detail5shmemE+128];
	setp.lt.f64 	%p93, %fd240, %fd167;
	mov.u64 	%rd357, %rd190;
	mov.f64 	%fd241, %fd167;
	@%p93 bra 	$L__BB6_204;
	setp.lt.f64 	%p94, %fd167, %fd240;
	mov.u64 	%rd357, %rd356;
	mov.f64 	%fd241, %fd240;
	@%p94 bra 	$L__BB6_204;
	setp.lt.s64 	%p95, %rd356, %rd190;
	selp.f64 	%fd241, %fd240, %fd167, %p95;
	min.s64 	%rd357, %rd356, %rd190;
$L__BB6_204:
	mov.u32 	%r381, %tid.x;
	setp.ne.s32 	%p212, %r381, 0;
	@%p212 bra 	$L__BB6_206;
	ld.param.u64 	%rd288, [_ZN6thrust24THRUST_300001_SM_1000_NS8cuda_cub4core6detail13_kernel_agentINS1_8__reduce11ReduceAgentINS0_12zip_iteratorIN4cuda3std3__45tupleIJNS0_10device_ptrIdEENS0_17counting_iteratorIlNS0_11use_defaultESF_SF_EEEEEEEPNSB_IJdlEEESJ_lNS1_9__extrema9arg_max_fIdlNSA_4lessIdEEEEEEJSI_SK_lSP_EEEvDpT0__param_1];
	cvta.to.global.u64 	%rd287, %rd288;
	st.global.f64 	[%rd287], %fd241;
	st.global.u64 	[%rd287+8], %rd357;
$L__BB6_206:
	ret;

}
	// .globl	_ZN6thrust24THRUST_300001_SM_1000_NS8cuda_cub4core6detail13_kernel_agentINS1_8__reduce11ReduceAgentINS0_12zip_iteratorIN4cuda3std3__45tupleIJNS0_10device_ptrIdEENS0_17counting_iteratorIlNS0_11use_defaultESF_SF_EEEEEEEPNSB_IJdlEEESJ_lNS1_9__extrema9arg_max_fIdlNSA_4lessIdEEEEEEJSI_SK_lN3cub18CUB_300001_SM_100013GridEvenShareIlEENSS_9GridQueueIyEESP_EEEvDpT0_
.visible .entry _ZN6thrust24THRUST_300001_SM_1000_NS8cuda_cub4core6detail13_kernel_agentINS1_8__reduce11ReduceAgentINS0_12zip_iteratorIN4cuda3std3__45tupleIJNS0_10device_ptrIdEENS0_17counting_iteratorIlNS0_11use_defaultESF_SF_EEEEEEEPNSB_IJdlEEESJ_lNS1_9__extrema9arg_max_fIdlNSA_4lessIdEEEEEEJSI_SK_lN3cub18CUB_300001_SM_100013GridEvenShareIlEENSS_9GridQueueIyEESP_EEEvDpT0_(
	.param .align 8 .b8 _ZN6thrust24THRUST_300001_SM_1000_NS8cuda_cub4core6detail13_kernel_agentINS1_8__reduce11ReduceAgentINS0_12zip_iteratorIN4cuda3std3__45tupleIJNS0_10device_ptrIdEENS0_17counting_iteratorIlNS0_11use_defaultESF_SF_EEEEEEEPNSB_IJdlEEESJ_lNS1_9__extrema9arg_max_fIdlNSA_4lessIdEEEEEEJSI_SK_lN3cub18CUB_300001_SM_100013GridEvenShareIlEENSS_9GridQueueIyEESP_EEEvDpT0__param_0[16],
	.param .u64 .ptr .align 1 _ZN6thrust24THRUST_300001_SM_1000_NS8cuda_cub4core6detail13_kernel_agentINS1_8__reduce11ReduceAgentINS0_12zip_iteratorIN4cuda3std3__45tupleIJNS0_10device_ptrIdEENS0_17counting_iteratorIlNS0_11use_defaultESF_SF_EEEEEEEPNSB_IJdlEEESJ_lNS1_9__extrema9arg_max_fIdlNSA_4lessIdEEEEEEJSI_SK_lN3cub18CUB_300001_SM_100013GridEvenShareIlEENSS_9GridQueueIyEESP_EEEvDpT0__param_1,
	.param .u64 _ZN6thrust24THRUST_300001_SM_1000_NS8cuda_cub4core6detail13_kernel_agentINS1_8__reduce11ReduceAgentINS0_12zip_iteratorIN4cuda3std3__45tupleIJNS0_10device_ptrIdEENS0_17counting_iteratorIlNS0_11use_defaultESF_SF_EEEEEEEPNSB_IJdlEEESJ_lNS1_9__extrema9arg_max_fIdlNSA_4lessIdEEEEEEJSI_SK_lN3cub18CUB_300001_SM_100013GridEvenShareIlEENSS_9GridQueueIyEESP_EEEvDpT0__param_2,
	.param .align 8 .b8 _ZN6thrust24THRUST_300001_SM_1000_NS8cuda_cub4core6detail13_kernel_agentINS1_8__reduce11ReduceAgentINS0_12zip_iteratorIN4cuda3std3__45tupleIJNS0_10device_ptrIdEENS0_17counting_iteratorIlNS0_11use_defaultESF_SF_EEEEEEEPNSB_IJdlEEESJ_lNS1_9__extrema9arg_max_fIdlNSA_4lessIdEEEEEEJSI_SK_lN3cub18CUB_300001_SM_100013GridEvenShareIlEENSS_9GridQueueIyEESP_EEEvDpT0__param_3[72],
	.param .align 8 .b8 _ZN6thrust24THRUST_300001_SM_1000_NS8cuda_cub4core6detail13_kernel_agentINS1_8__reduce11ReduceAgentINS0_12zip_iteratorIN4cuda3std3__45tupleIJNS0_10device_ptrIdEENS0_17counting_iteratorIlNS0_11use_defaultESF_SF_EEEEEEEPNSB_IJdlEEESJ_lNS1_9__extrema9arg_max_fIdlNSA_4lessIdEEEEEEJSI_SK_lN3cub18CUB_300001_SM_100013GridEvenShareIlEENSS_9GridQueueIyEESP_EEEvDpT0__param_4[8],
	.param .align 1 .b8 _ZN6thrust24THRUST_300001_SM_1000_NS8cuda_cub4core6detail13_kernel_agentINS1_8__reduce11ReduceAgentINS0_12zip_iteratorIN4cuda3std3__45tupleIJNS0_10device_ptrIdEENS0_17counting_iteratorIlNS0_11use_defaultESF_SF_EEEEEEEPNSB_IJdlEEESJ_lNS1_9__extrema9arg_max_fIdlNSA_4lessIdEEEEEEJSI_SK_lN3cub18CUB_300001_SM_100013GridEvenShareIlEENSS_9GridQueueIyEESP_EEEvDpT0__param_5[1]
)
.maxntid 256
{
	.reg .pred 	%p<215>;
	.reg .b32 	%r<399>;
	.reg .b64 	%rd<350>;
	.reg .b64 	%fd<242>;

	ld.param.u64 	%rd3, [_ZN6thrust24THRUST_300001_SM_1000_NS8cuda_cub4core6detail13_kernel_agentINS1_8__reduce11ReduceAgentINS0_12zip_iteratorIN4cuda3std3__45tupleIJNS0_10device_ptrIdEENS0_17counting_iteratorIlNS0_11use_defaultESF_SF_EEEEEEEPNSB_IJdlEEESJ_lNS1_9__extrema9arg_max_fIdlNSA_4lessIdEEEEEEJSI_SK_lN3cub18CUB_300001_SM_100013GridEvenShareIlEENSS_9GridQueueIyEESP_EEEvDpT0__param_0+8];
	ld.param.u64 	%rd196, [_ZN6thrust24THRUST_300001_SM_1000_NS8cuda_cub4core6detail13_kernel_agentINS1_8__reduce11ReduceAgentINS0_12zip_iteratorIN4cuda3std3__45tupleIJNS0_10device_ptrIdEENS0_17counting_iteratorIlNS0_11use_defaultESF_SF_EEEEEEEPNSB_IJdlEEESJ_lNS1_9__extrema9arg_max_fIdlNSA_4lessIdEEEEEEJSI_SK_lN3cub18CUB_300001_SM_100013GridEvenShareIlEENSS_9GridQueueIyEESP_EEEvDpT0__param_0];
	ld.param.u64 	%rd197, [_ZN6thrust24THRUST_300001_SM_1000_NS8cuda_cub4core6detail13_kernel_agentINS1_8__reduce11ReduceAgentINS0_12zip_iteratorIN4cuda3std3__45tupleIJNS0_10device_ptrIdEENS0_17counting_iteratorIlNS0_11use_defaultESF_SF_EEEEEEEPNSB_IJdlEEESJ_lNS1_9__extrema9arg_max_fIdlNSA_4lessIdEEEEEEJSI_SK_lN3cub18CUB_300001_SM_100013GridEvenShareIlEENSS_9GridQueueIyEESP_EEEvDpT0__param_4];
	ld.param.u64 	%rd195, [_ZN6thrust24THRUST_300001_SM_1000_NS8cuda_cub4core6detail13_kernel_agentINS1_8__reduce11ReduceAgentINS0_12zip_iteratorIN4cuda3std3__45tupleIJNS0_10device_ptrIdEENS0_17counting_iteratorIlNS0_11use_defaultESF_SF_EEEEEEEPNSB_IJdlEEESJ_lNS1_9__extrema9arg_max_fIdlNSA_4lessIdEEEEEEJSI_SK_lN3cub18CUB_300001_SM_100013GridEvenShareIlEENSS_9GridQueueIyEESP_EEEvDpT0__param_2];
	cvta.to.global.u64 	%rd1, %rd197;
	cvta.to.global.u64 	%rd2, %rd196;
	mov.u32 	%r1, %ctaid.x;
	mul.lo.s32 	%r33, %r1, 1280;
	cvt.u64.u32 	%rd4, %r33;
	mov.u32 	%r34, %nctaid.x;
	mul.lo.s32 	%r35, %r34, 1280;
	cvt.u64.u32 	%rd5, %r35;
	add.s64 	%rd198, %rd4, 1280;
	setp.le.s64 	%p1, %rd198, %rd195;
	@%p1 bra 	$L__BB7_121;
	cvt.u32.u64 	%r159, %rd4;
	cvt.u32.u64 	%r2, %rd195;
	sub.s32 	%r3, %r2, %r159;
	mov.u32 	%r4, %tid.x;
	setp.ge.s32 	%p98, %r4, %r3;
	mov.f64 	%fd188, 0d0000000000000000;
	mov.b64 	%rd292, 0;
	mov.u32 	%r393, %r4;
	@%p98 bra 	$L__BB7_3;
	cvt.u64.u32 	%rd240, %r4;
	add.s64 	%rd241, %rd4, %rd240;
	shl.b64 	%rd242, %rd241, 3;
	add.s64 	%rd243, %rd2, %rd242;
	add.s64 	%rd292, %rd3, %rd241;
	ld.global.f64 	%fd188, [%rd243];
	add.s32 	%r393, %r4, 256;
$L__BB7_3:
	setp.ge.s32 	%p99, %r393, %r3;
	@%p99 bra 	$L__BB7_25;
	not.b32 	%r161, %r393;
	add.s32 	%r162, %r161, %r2;
	sub.s32 	%r7, %r162, %r159;
	and.b32  	%r163, %r7, 768;
	setp.eq.s32 	%p100, %r163, 768;
	@%p100 bra 	$L__BB7_10;
	cvt.u64.u32 	%rd245, %r393;
	add.s64 	%rd246, %rd245, %rd4;
	add.s64 	%rd283, %rd246, %rd3;
	shl.b64 	%rd247, %rd246, 3;
	add.s64 	%rd282, %rd2, %rd247;
	shr.u32 	%r164, %r7, 8;
	add.s32 	%r165, %r164, 1;
	and.b32  	%r166, %r165, 3;
	neg.s32 	%r391, %r166;
$L__BB7_6:
	.pragma "nounroll";
	mov.u64 	%rd12, %rd292;
	mov.f64 	%fd3, %fd188;
	ld.global.f64 	%fd4, [%rd282];
	setp.lt.f64 	%p101, %fd3, %fd4;
	mov.u64 	%rd292, %rd283;
	mov.f64 	%fd188, %fd4;
	@%p101 bra 	$L__BB7_9;
	setp.lt.f64 	%p102, %fd4, %fd3;
	mov.u64 	%rd292, %rd12;
	mov.f64 	%fd188, %fd3;
	@%p102 bra 	$L__BB7_9;
	setp.lt.s64 	%p103, %rd12, %rd283;
	min.s64 	%rd292, %rd12, %rd283;
	selp.f64 	%fd188, %fd3, %fd4, %p103;
$L__BB7_9:
	add.s32 	%r393, %r393, 256;
	add.s64 	%rd283, %rd283, 256;
	add.s64 	%rd282, %rd282, 2048;
	add.s32 	%r391, %r391, 1;
	setp.ne.s32 	%p104, %r391, 0;
	@%p104 bra 	$L__BB7_6;
$L__BB7_10:
	setp.lt.u32 	%p105, %r7, 768;
	@%p105 bra 	$L__BB7_25;
	add.s32 	%r394, %r393, 512;
$L__BB7_12:
	mov.u32 	%r15, %r394;
	add.s32 	%r167, %r15, -512;
	cvt.s64.s32 	%rd248, %r167;
	add.s64 	%rd249, %rd248, %rd4;
	shl.b64 	%rd250, %rd249, 3;
	add.s64 	%rd20, %rd2, %rd250;
	add.s64 	%rd21, %rd249, %rd3;
	ld.global.f64 	%fd10, [%rd20];
	setp.lt.f64 	%p106, %fd188, %fd10;
	mov.u64 	%rd289, %rd21;
	mov.f64 	%fd185, %fd10;
	@%p106 bra 	$L__BB7_15;
	setp.lt.f64 	%p107, %fd10, %fd188;
	mov.u64 	%rd289, %rd292;
	mov.f64 	%fd185, %fd188;
	@%p107 bra 	$L__BB7_15;
	setp.lt.s64 	%p108, %rd292, %rd21;
	min.s64 	%rd289, %rd292, %rd21;
	selp.f64 	%fd185, %fd188, %fd10, %p108;
$L__BB7_15:
	add.s32 	%r168, %r15, -256;
	cvt.s64.s32 	%rd251, %r168;
	add.s64 	%rd252, %rd251, %rd4;
	add.s64 	%rd24, %rd252, %rd3;
	ld.global.f64 	%fd13, [%rd20+2048];
	setp.lt.f64 	%p109, %fd185, %fd13;
	mov.u64 	%rd290, %rd24;
	mov.f64 	%fd186, %fd13;
	@%p109 bra 	$L__BB7_18;
	setp.lt.f64 	%p110, %fd13, %fd185;
	mov.u64 	%rd290, %rd289;
	mov.f64 	%fd186, %fd185;
	@%p110 bra 	$L__BB7_18;
	setp.lt.s64 	%p111, %rd289, %rd24;
	min.s64 	%rd290, %rd289, %rd24;
	selp.f64 	%fd186, %fd185, %fd13, %p111;
$L__BB7_18:
	cvt.s64.s32 	%rd253, %r15;
	add.s64 	%rd254, %rd253, %rd4;
	add.s64 	%rd27, %rd254, %rd3;
	ld.global.f64 	%fd16, [%rd20+4096];
	setp.lt.f64 	%p112, %fd186, %fd16;
	mov.u64 	%rd291, %rd27;
	mov.f64 	%fd187, %fd16;
	@%p112 bra 	$L__BB7_21;
	setp.lt.f64 	%p113, %fd16, %fd186;
	mov.u64 	%rd291, %rd290;
	mov.f64 	%fd187, %fd186;
	@%p113 bra 	$L__BB7_21;
	setp.lt.s64 	%p114, %rd290, %rd27;
	min.s64 	%rd291, %rd290, %rd27;
	selp.f64 	%fd187, %fd186, %fd16, %p114;
$L__BB7_21:
	add.s32 	%r169, %r15, 256;
	cvt.s64.s32 	%rd255, %r169;
	add.s64 	%rd256, %rd255, %rd4;
	add.s64 	%rd30, %rd256, %rd3;
	ld.global.f64 	%fd19, [%rd20+6144];
	setp.lt.f64 	%p115, %fd187, %fd19;
	mov.u64 	%rd292, %rd30;
	mov.f64 	%fd188, %fd19;
	@%p115 bra 	$L__BB7_24;
	setp.lt.f64 	%p116, %fd19, %fd187;
	mov.u64 	%rd292, %rd291;
	mov.f64 	%fd188, %fd187;
	@%p116 bra 	$L__BB7_24;
	setp.lt.s64 	%p117, %rd291, %rd30;
	min.s64 	%rd292, %rd291, %rd30;
	selp.f64 	%fd188, %fd187, %fd19, %p117;
$L__BB7_24:
	add.s32 	%r394, %r15, 1024;
	add.s32 	%r170, %r15, 512;
	setp.lt.s32 	%p118, %r170, %r3;
	@%p118 bra 	$L__BB7_12;
$L__BB7_25:
	setp.lt.s32 	%p119, %r3, 256;
	@%p119 bra 	$L__BB7_70;
	// begin inline asm
	mov.u32 %r284, %laneid;
	// end inline asm
	mov.b64 	%rd267, %fd188;
	mov.b64 	{%r286, %r291}, %rd267;
	mov.b32 	%r302, 1;
	mov.b32 	%r303, 31;
	mov.b32 	%r304, -1;
	// begin inline asm
	shfl.sync.down.b32 %r285, %r286, %r302, %r303, %r304;
	// end inline asm
	// begin inline asm
	shfl.sync.down.b32 %r290, %r291, %r302, %r303, %r304;
	// end inline asm
	mov.b64 	%rd268, {%r285, %r290};
	mov.b64 	%fd23, %rd268;
	mov.b64 	{%r296, %r301}, %rd292;
	// begin inline asm
	shfl.sync.down.b32 %r295, %r296, %r302, %r303, %r304;
	// end inline asm
	// begin inline asm
	shfl.sync.down.b32 %r300, %r301, %r302, %r303, %r304;
	// end inline asm
	mov.b64 	%rd34, {%r295, %r300};
	setp.gt.s32 	%p171, %r284, 30;
	mov.u64 	%rd294, %rd292;
	mov.f64 	%fd190, %fd188;
	@%p171 bra 	$L__BB7_30;
	setp.lt.f64 	%p172, %fd188, %fd23;
	mov.u64 	%rd294, %rd34;
	mov.f64 	%fd190, %fd23;
	@%p172 bra 	$L__BB7_30;
	setp.gt.f64 	%p173, %fd188, %fd23;
	mov.u64 	%rd294, %rd292;
	mov.f64 	%fd190, %fd188;
	@%p173 bra 	$L__BB7_30;
	setp.lt.s64 	%p174, %rd292, %rd34;
	min.s64 	%rd294, %rd292, %rd34;
	selp.f64 	%fd190, %fd188, %fd23, %p174;
$L__BB7_30:
	mov.b64 	%rd269, %fd190;
	mov.b64 	{%r306, %r311}, %rd269;
	mov.b32 	%r322, 2;
	mov.b32 	%r323, 31;
	mov.b32 	%r324, -1;
	// begin inline asm
	shfl.sync.down.b32 %r305, %r306, %r322, %r323, %r324;
	// end inline asm
	// begin inline asm
	shfl.sync.down.b32 %r310, %r311, %r322, %r323, %r324;
	// end inline asm
	mov.b64 	%rd270, {%r305, %r310};
	mov.b64 	%fd26, %rd270;
	mov.b64 	{%r316, %r321}, %rd294;
	// begin inline asm
	shfl.sync.down.b32 %r315, %r316, %r322, %r323, %r324;
	// end inline asm
	// begin inline asm
	shfl.sync.down.b32 %r320, %r321, %r322, %r323, %r324;
	// end inline asm
	mov.b64 	%rd37, {%r315, %r320};
	setp.gt.s32 	%p175, %r284, 29;
	mov.u64 	%rd295, %rd294;
	mov.f64 	%fd191, %fd190;
	@%p175 bra 	$L__BB7_34;
	setp.lt.f64 	%p176, %fd190, %fd26;
	mov.u64 	%rd295, %rd37;
	mov.f64 	%fd191, %fd26;
	@%p176 bra 	$L__BB7_34;
	setp.gt.f64 	%p177, %fd190, %fd26;
	mov.u64 	%rd295, %rd294;
	mov.f64 	%fd191, %fd190;
	@%p177 bra 	$L__BB7_34;
	setp.lt.s64 	%p178, %rd294, %rd37;
	min.s64 	%rd295, %rd294, %rd37;
	selp.f64 	%fd191, %fd190, %fd26, %p178;
$L__BB7_34:
	mov.b64 	%rd271, %fd191;
	mov.b64 	{%r326, %r331}, %rd271;
	mov.b32 	%r342, 4;
	mov.b32 	%r343, 31;
	mov.b32 	%r344, -1;
	// begin inline asm
	shfl.sync.down.b32 %r325, %r326, %r342, %r343, %r344;
	// end inline asm
	// begin inline asm
	shfl.sync.down.b32 %r330, %r331, %r342, %r343, %r344;
	// end inline asm
	mov.b64 	%rd272, {%r325, %r330};
	mov.b64 	%fd29, %rd272;
	mov.b64 	{%r336, %r341}, %rd295;
	// begin inline asm
	shfl.sync.down.b32 %r335, %r336, %r342, %r343, %r344;
	// end inline asm
	// begin inline asm
	shfl.sync.down.b32 %r340, %r341, %r342, %r343, %r344;
	// end inline asm
	mov.b64 	%rd40, {%r335, %r340};
	setp.gt.s32 	%p179, %r284, 27;
	mov.u64 	%rd296, %rd295;
	mov.f64 	%fd192, %fd191;
	@%p179 bra 	$L__BB7_38;
	setp.lt.f64 	%p180, %fd191, %fd29;
	mov.u64 	%rd296, %rd40;
	mov.f64 	%fd192, %fd29;
	@%p180 bra 	$L__BB7_38;
	setp.gt.f64 	%p181, %fd191, %fd29;
	mov.u64 	%rd296, %rd295;
	mov.f64 	%fd192, %fd191;
	@%p181 bra 	$L__BB7_38;
	setp.lt.s64 	%p182, %rd295, %rd40;
	min.s64 	%rd296, %rd295, %rd40;
	selp.f64 	%fd192, %fd191, %fd29, %p182;
$L__BB7_38:
	mov.b64 	%rd273, %fd192;
	mov.b64 	{%r346, %r351}, %rd273;
	mov.b32 	%r362, 8;
	mov.b32 	%r363, 31;
	mov.b32 	%r364, -1;
	// begin inline asm
	shfl.sync.down.b32 %r345, %r346, %r362, %r363, %r364;
	// end inline asm
	// begin inline asm
	shfl.sync.down.b32 %r350, %r351, %r362, %r363, %r364;
	// end inline asm
	mov.b64 	%rd274, {%r345, %r350};
	mov.b64 	%fd32, %rd274;
	mov.b64 	{%r356, %r361}, %rd296;
	// begin inline asm
	shfl.sync.down.b32 %r355, %r356, %r362, %r363, %r364;
	// end inline asm
	// begin inline asm
	shfl.sync.down.b32 %r360, %r361, %r362, %r363, %r364;
	// end inline asm
	mov.b64 	%rd43, {%r355, %r360};
	setp.gt.s32 	%p183, %r284, 23;
	mov.u64 	%rd297, %rd296;
	mov.f64 	%fd193, %fd192;
	@%p183 bra 	$L__BB7_42;
	setp.lt.f64 	%p184, %fd192, %fd32;
	mov.u64 	%rd297, %rd43;
	mov.f64 	%fd193, %fd32;
	@%p184 bra 	$L__BB7_42;
	setp.gt.f64 	%p185, %fd192, %fd32;
	mov.u64 	%rd297, %rd296;
	mov.f64 	%fd193, %fd192;
	@%p185 bra 	$L__BB7_42;
	setp.lt.s64 	%p186, %rd296, %rd43;
	min.s64 	%rd297, %rd296, %rd43;
	selp.f64 	%fd193, %fd192, %fd32, %p186;
$L__BB7_42:
	mov.b64 	%rd275, %fd193;
	mov.b64 	{%r366, %r371}, %rd275;
	mov.b32 	%r382, 16;
	mov.b32 	%r383, 31;
	mov.b32 	%r384, -1;
	// begin inline asm
	shfl.sync.down.b32 %r365, %r366, %r382, %r383, %r384;
	// end inline asm
	// begin inline asm
	shfl.sync.down.b32 %r370, %r371, %r382, %r383, %r384;
	// end inline asm
	mov.b64 	%rd276, {%r365, %r370};
	mov.b64 	%fd35, %rd276;
	mov.b64 	{%r376, %r381}, %rd297;
	// begin inline asm
	shfl.sync.down.b32 %r375, %r376, %r382, %r383, %r384;
	// end inline asm
	// begin inline asm
	shfl.sync.down.b32 %r380, %r381, %r382, %r383, %r384;
	// end inline asm
	mov.b64 	%rd46, {%r375, %r380};
	setp.gt.s32 	%p187, %r284, 15;
	mov.u64 	%rd349, %rd297;
	mov.f64 	%fd241, %fd193;
	@%p187 bra 	$L__BB7_46;
	setp.lt.f64 	%p188, %fd193, %fd35;
	mov.u64 	%rd349, %rd46;
	mov.f64 	%fd241, %fd35;
	@%p188 bra 	$L__BB7_46;
	setp.gt.f64 	%p189, %fd193, %fd35;
	mov.u64 	%rd349, %rd297;
	mov.f64 	%fd241, %fd193;
	@%p189 bra 	$L__BB7_46;
	setp.lt.s64 	%p190, %rd297, %rd46;
	min.s64 	%rd349, %rd297, %rd46;
	selp.f64 	%fd241, %fd193, %fd35, %p190;
$L__BB7_46:
	setp.ne.s32 	%p191, %r284, 0;
	@%p191 bra 	$L__BB7_48;
	shr.u32 	%r385, %r4, 1;
	and.b32  	%r386, %r385, 496;
	mov.u32 	%r387, _ZN6thrust24THRUST_300001_SM_1000_NS8cuda_cub4core6detail5shmemE;
	add.s32 	%r388, %r387, %r386;
	st.shared.f64 	[%r388+8], %fd241;
	st.shared.u64 	[%r388+16], %rd349;
$L__BB7_48:
	bar.sync 	0;
	setp.ne.s32 	%p192, %r4, 0;
	@%p192 bra 	$L__BB7_208;
	ld.shared.f64 	%fd38, [_ZN6thrust24THRUST_300001_SM_1000_NS8cuda_cub4core6detail5shmemE+24];
	ld.shared.u64 	%rd49, [_ZN6thrust24THRUST_300001_SM_1000_NS8cuda_cub4core6detail5shmemE+32];
	setp.lt.f64 	%p193, %fd241, %fd38;
	mov.u64 	%rd299, %rd49;
	mov.f64 	%fd195, %fd38;
	@%p193 bra 	$L__BB7_52;
	setp.lt.f64 	%p194, %fd38, %fd241;
	mov.u64 	%rd299, %rd349;
	mov.f64 	%fd195, %fd241;
	@%p194 bra 	$L__BB7_52;
	setp.lt.s64 	%p195, %rd349, %rd49;
	min.s64 	%rd299, %rd349, %rd49;
	selp.f64 	%fd195, %fd241, %fd38, %p195;
$L__BB7_52:
	ld.shared.f64 	%fd41, [_ZN6thrust24THRUST_300001_SM_1000_NS8cuda_cub4core6detail5shmemE+40];
	ld.shared.u64 	%rd52, [_ZN6thrust24THRUST_300001_SM_1000_NS8cuda_cub4core6detail5shmemE+48];
	setp.lt.f64 	%p196, %fd195, %fd41;
	mov.u64 	%rd300, %rd52;
	mov.f64 	%fd196, %fd41;
	@%p196 bra 	$L__BB7_55;
	setp.lt.f64 	%p197, %fd41, %fd195;
	mov.u64 	%rd300, %rd299;
	mov.f64 	%fd196, %fd195;
	@%p197 bra 	$L__BB7_55;
	setp.lt.s64 	%p198, %rd299, %rd52;
	min.s64 	%rd300, %rd299, %rd52;
	selp.f64 	%fd196, %fd195, %fd41, %p198;
$L__BB7_55:
	ld.shared.f64 	%fd44, [_ZN6thrust24THRUST_300001_SM_1000_NS8cuda_cub4core6detail5shmemE+56];
	ld.shared.u64 	%rd55, [_ZN6thrust24THRUST_300001_SM_1000_NS8cuda_cub4core6detail5shmemE+64];
	setp.lt.f64 	%p199, %fd196, %fd44;
	mov.u64 	%rd301, %rd55;
	mov.f64 	%fd197, %fd44;
	@%p199 bra 	$L__BB7_58;
	setp.lt.f64 	%p200, %fd44, %fd196;
	mov.u64 	%rd301, %rd300;
	mov.f64 	%fd197, %fd196;
	@%p200 bra 	$L__BB7_58;
	setp.lt.s64 	%p201, %rd300, %rd55;
	min.s64 	%rd301, %rd300, %rd55;
	selp.f64 	%fd197, %fd196, %fd44, %p201;
$L__BB7_58:
	ld.shared.f64 	%fd47, [_ZN6thrust24THRUST_300001_SM_1000_NS8cuda_cub4core6detail5shmemE+72];
	ld.shared.u64 	%rd58, [_ZN6thrust24THRUST_300001_SM_1000_NS8cuda_cub4core6detail5shmemE+80];
	setp.lt.f64 	%p202, %fd197, %fd47;
	mov.u64 	%rd302, %rd58;
	mov.f64 	%fd198, %fd47;
	@%p202 bra 	$L__BB7_61;
	setp.lt.f64 	%p203, %fd47, %fd197;
	mov.u64 	%rd302, %rd301;
	mov.f64 	%fd198, %fd197;
	@%p203 bra 	$L__BB7_61;
	setp.lt.s64 	%p204, %rd301, %rd58;
	min.s64 	%rd302, %rd301, %rd58;
	selp.f64 	%fd198, %fd197, %fd47, %p204;
$L__BB7_61:
	ld.shared.f64 	%fd50, [_ZN6thrust24THRUST_300001_SM_1000_NS8cuda_cub4core6detail5shmemE+88];
	ld.shared.u64 	%rd61, [_ZN6thrust24THRUST_300001_SM_1000_NS8cuda_cub4core6detail5shmemE+96];
	setp.lt.f64 	%p205, %fd198, %fd50;
	mov.u64 	%rd303, %rd61;
	mov.f64 	%fd199, %fd50;
	@%p205 bra 	$L__BB7_64;
	setp.lt.f64 	%p206, %fd50, %fd198;
	mov.u64 	%rd303, %rd302;
	mov.f64 	%fd199, %fd198;
	@%p206 bra 	$L__BB7_64;
	setp.lt.s64 	%p207, %rd302, %rd61;
	min.s64 	%rd303, %rd302, %rd61;
	selp.f64 	%fd199, %fd198, %fd50, %p207;
$L__BB7_64:
	ld.shared.f64 	%fd53, [_ZN6thrust24THRUST_300001_SM_1000_NS8cuda_cub4core6detail5shmemE+104];
	ld.shared.u64 	%rd64, [_ZN6thrust24THRUST_300001_SM_1000_NS8cuda_cub4core6detail5shmemE+112];
	setp.lt.f64 	%p208, %fd199, %fd53;
	mov.u64 	%rd304, %rd64;
	mov.f64 	%fd200, %fd53;
	@%p208 bra 	$L__BB7_67;
	setp.lt.f64 	%p209, %fd53, %fd199;
	mov.u64 	%rd304, %rd303;
	mov.f64 	%fd200, %fd199;
	@%p209 bra 	$L__BB7_67;
	setp.lt.s64 	%p210, %rd303, %rd64;
	min.s64 	%rd304, %rd303, %rd64;
	selp.f64 	%fd200, %fd199, %fd53, %p210;
$L__BB7_67:
	ld.shared.f64 	%fd56, [_ZN6thrust24THRUST_300001_SM_1000_NS8cuda_cub4core6detail5shmemE+120];
	ld.shared.u64 	%rd67, [_ZN6thrust24THRUST_300001_SM_1000_NS8cuda_cub4core6detail5shmemE+128];
	setp.lt.f64 	%p211, %fd200, %fd56;
	mov.u64 	%rd349, %rd67;
	mov.f64 	%fd241, %fd56;
	@%p211 bra 	$L__BB7_208;
	setp.lt.f64 	%p212, %fd56, %fd200;
	mov.u64 	%rd349, %rd304;
	mov.f64 	%fd241, %fd200;
	@%p212 bra 	$L__BB7_208;
	setp.lt.s64 	%p213, %rd304, %rd67;
	min.s64 	%rd349, %rd304, %rd67;
	selp.f64 	%fd241, %fd200, %fd56, %p213;
	bra.uni 	$L__BB7_208;
$L__BB7_70:
	// begin inline asm
	mov.u32 %r171, %laneid;
	// end inline asm
	and.b32  	%r192, %r4, 992;
	add.s32 	%r193, %r192, 32;
	setp.gt.s32 	%p120, %r193, %r3;
	not.b32 	%r194, %r192;
	add.s32 	%r195, %r3, %r194;
	selp.b32 	%r190, %r195, 31, %p120;
	mov.b64 	%rd257, %fd188;
	mov.b64 	{%r173, %r178}, %rd257;
	mov.b32 	%r189, 1;
	mov.b32 	%r191, -1;
	// begin inline asm
	shfl.sync.down.b32 %r172, %r173, %r189, %r190, %r191;
	// end inline asm
	// begin inline asm
	shfl.sync.down.b32 %r177, %r178, %r189, %r190, %r191;
	// end inline asm
	mov.b64 	%rd258, {%r172, %r177};
	mov.b64 	%fd58, %rd258;
	mov.b64 	{%r183, %r188}, %rd292;
	// begin inline asm
	shfl.sync.down.b32 %r182, %r183, %r189, %r190, %r191;
	// end inline asm
	// begin inline asm
	shfl.sync.down.b32 %r187, %r188, %r189, %r190, %r191;
	// end inline asm
	mov.b64 	%rd69, {%r182, %r187};
	setp.ge.s32 	%p121, %r171, %r190;
	mov.u64 	%rd305, %rd292;
	mov.f64 	%fd201, %fd188;
	@%p121 bra 	$L__BB7_74;
	setp.lt.f64 	%p122, %fd188, %fd58;
	mov.u64 	%rd305, %rd69;
	mov.f64 	%fd201, %fd58;
	@%p122 bra 	$L__BB7_74;
	setp.gt.f64 	%p123, %fd188, %fd58;
	mov.u64 	%rd305, %rd292;
	mov.f64 	%fd201, %fd188;
	@%p123 bra 	$L__BB7_74;
	setp.lt.s64 	%p124, %rd292, %rd69;
	min.s64 	%rd305, %rd292, %rd69;
	selp.f64 	%fd201, %fd188, %fd58, %p124;
$L__BB7_74:
	mov.b64 	%rd259, %fd201;
	mov.b64 	{%r197, %r202}, %rd259;
	mov.b32 	%r213, 2;
	mov.b32 	%r215, -1;
	// begin inline asm
	shfl.sync.down.b32 %r196, %r197, %r213, %r190, %r215;
	// end inline asm
	// begin inline asm
	shfl.sync.down.b32 %r201, %r202, %r213, %r190, %r215;
	// end inline asm
	mov.b64 	%rd260, {%r196, %r201};
	mov.b64 	%fd61, %rd260;
	mov.b64 	{%r207, %r212}, %rd305;
	// begin inline asm
	shfl.sync.down.b32 %r206, %r207, %r213, %r190, %r215;
	// end inline asm
	// begin inline asm
	shfl.sync.down.b32 %r211, %r212, %r213, %r190, %r215;
	// end inline asm
	mov.b64 	%rd72, {%r206, %r211};
	add.s32 	%r216, %r171, 2;
	setp.gt.s32 	%p125, %r216, %r190;
	mov.f64 	%fd202, %fd201;
	mov.u64 	%rd306, %rd305;
	@%p125 bra 	$L__BB7_78;
	setp.lt.f64 	%p126, %fd201, %fd61;
	mov.f64 	%fd202, %fd61;
	mov.u64 	%rd306, %rd72;
	@%p126 bra 	$L__BB7_78;
	setp.gt.f64 	%p127, %fd201, %fd61;
	mov.f64 	%fd202, %fd201;
	mov.u64 	%rd306, %rd305;
	@%p127 bra 	$L__BB7_78;
	setp.lt.s64 	%p128, %rd305, %rd72;
	selp.f64 	%fd202, %fd201, %fd61, %p128;
	min.s64 	%rd306, %rd305, %rd72;
$L__BB7_78:
	mov.b64 	%rd261, %fd202;
	mov.b64 	{%r218, %r223}, %rd261;
	mov.b32 	%r234, 4;
	mov.b32 	%r236, -1;
	// begin inline asm
	shfl.sync.down.b32 %r217, %r218, %r234, %r190, %r236;
	// end inline asm
	// begin inline asm
	shfl.sync.down.b32 %r222, %r223, %r234, %r190, %r236;
	// end inline asm
	mov.b64 	%rd262, {%r217, %r222};
	mov.b64 	%fd64, %rd262;
	mov.b64 	{%r228, %r233}, %rd306;
	// begin inline asm
	shfl.sync.down.b32 %r227, %r228, %r234, %r190, %r236;
	// end inline asm
	// begin inline asm
	shfl.sync.down.b32 %r232, %r233, %r234, %r190, %r236;
	// end inline asm
	mov.b64 	%rd75, {%r227, %r232};
	add.s32 	%r237, %r171, 4;
	setp.gt.s32 	%p129, %r237, %r190;
	mov.f64 	%fd203, %fd202;
	mov.u64 	%rd307, %rd306;
	@%p129 bra 	$L__BB7_82;
	setp.lt.f64 	%p130, %fd202, %fd64;
	mov.f64 	%fd203, %fd64;
	mov.u64 	%rd307, %rd75;
	@%p130 bra 	$L__BB7_82;
	setp.gt.f64 	%p131, %fd202, %fd64;
	mov.f64 	%fd203, %fd202;
	mov.u64 	%rd307, %rd306;
	@%p131 bra 	$L__BB7_82;
	setp.lt.s64 	%p132, %rd306, %rd75;
	selp.f64 	%fd203, %fd202, %fd64, %p132;
	min.s64 	%rd307, %rd306, %rd75;
$L__BB7_82:
	mov.b64 	%rd263, %fd203;
	mov.b64 	{%r239, %r244}, %rd263;
	mov.b32 	%r255, 8;
	mov.b32 	%r257, -1;
	// begin inline asm
	shfl.sync.down.b32 %r238, %r239, %r255, %r190, %r257;
	// end inline asm
	// begin inline asm
	shfl.sync.down.b32 %r243, %r244, %r255, %r190, %r257;
	// end inline asm
	mov.b64 	%rd264, {%r238, %r243};
	mov.b64 	%fd67, %rd264;
	mov.b64 	{%r249, %r254}, %rd307;
	// begin inline asm
	shfl.sync.down.b32 %r248, %r249, %r255, %r190, %r257;
	// end inline asm
	// begin inline asm
	shfl.sync.down.b32 %r253, %r254, %r255, %r190, %r257;
	// end inline asm
	mov.b64 	%rd78, {%r248, %r253};
	add.s32 	%r258, %r171, 8;
	setp.gt.s32 	%p133, %r258, %r190;
	mov.f64 	%fd204, %fd203;
	mov.u64 	%rd308, %rd307;
	@%p133 bra 	$L__BB7_86;
	setp.lt.f64 	%p134, %fd203, %fd67;
	mov.f64 	%fd204, %fd67;
	mov.u64 	%rd308, %rd78;
	@%p134 bra 	$L__BB7_86;
	setp.gt.f64 	%p135, %fd203, %fd67;
	mov.f64 	%fd204, %fd203;
	mov.u64 	%rd308, %rd307;
	@%p135 bra 	$L__BB7_86;
	setp.lt.s64 	%p136, %rd307, %rd78;
	selp.f64 	%fd204, %fd203, %fd67, %p136;
	min.s64 	%rd308, %rd307, %rd78;
$L__BB7_86:
	mov.b64 	%rd265, %fd204;
	mov.b64 	{%r260, %r265}, %rd265;
	mov.b32 	%r276, 16;
	mov.b32 	%r278, -1;
	// begin inline asm
	shfl.sync.down.b32 %r259, %r260, %r276, %r190, %r278;
	// end inline asm
	// begin inline asm
	shfl.sync.down.b32 %r264, %r265, %r276, %r190, %r278;
	// end inline asm
	mov.b64 	%rd266, {%r259, %r264};
	mov.b64 	%fd70, %rd266;
	mov.b64 	{%r270, %r275}, %rd308;
	// begin inline asm
	shfl.sync.down.b32 %r269, %r270, %r276, %r190, %r278;
	// end inline asm
	// begin inline asm
	shfl.sync.down.b32 %r274, %r275, %r276, %r190, %r278;
	// end inline asm
	mov.b64 	%rd81, {%r269, %r274};
	add.s32 	%r279, %r171, 16;
	setp.gt.s32 	%p137, %r279, %r190;
	mov.f64 	%fd241, %fd204;
	mov.u64 	%rd349, %rd308;
	@%p137 bra 	$L__BB7_90;
	setp.lt.f64 	%p138, %fd204, %fd70;
	mov.f64 	%fd241, %fd70;
	mov.u64 	%rd349, %rd81;
	@%p138 bra 	$L__BB7_90;
	setp.gt.f64 	%p139, %fd204, %fd70;
	mov.f64 	%fd241, %fd204;
	mov.u64 	%rd349, %rd308;
	@%p139 bra 	$L__BB7_90;
	setp.lt.s64 	%p140, %rd308, %rd81;
	selp.f64 	%fd241, %fd204, %fd70, %p140;
	min.s64 	%rd349, %rd308, %rd81;
$L__BB7_90:
	setp.ne.s32 	%p141, %r171, 0;
	@%p141 bra 	$L__BB7_92;
	shr.u32 	%r280, %r4, 1;
	and.b32  	%r281, %r280, 496;
	mov.u32 	%r282, _ZN6thrust24THRUST_300001_SM_1000_NS8cuda_cub4core6detail5shmemE;
	add.s32 	%r283, %r282, %r281;
	st.shared.f64 	[%r283+8], %fd241;
	st.shared.u64 	[%r283+16], %rd349;
$L__BB7_92:
	bar.sync 	0;
	setp.ne.s32 	%p142, %r4, 0;
	@%p142 bra 	$L__BB7_208;
	setp.lt.s32 	%p143, %r3, 33;
	mov.f64 	%fd206, %fd241;
	mov.u64 	%rd310, %rd349;
	@%p143 bra 	$L__BB7_97;
	ld.shared.f64 	%fd73, [_ZN6thrust24THRUST_300001_SM_1000_NS8cuda_cub4core6detail5shmemE+24];
	ld.shared.u64 	%rd84, [_ZN6thrust24THRUST_300001_SM_1000_NS8cuda_cub4core6detail5shmemE+32];
	setp.lt.f64 	%p144, %fd241, %fd73;
	mov.f64 	%fd206, %fd73;
	mov.u64 	%rd310, %rd84;
	@%p144 bra 	$L__BB7_97;
	setp.lt.f64 	%p145, %fd73, %fd241;
	mov.f64 	%fd206, %fd241;
	mov.u64 	%rd310, %rd349;
	@%p145 bra 	$L__BB7_97;
	setp.lt.s64 	%p146, %rd349, %rd84;
	selp.f64 	%fd206, %fd241, %fd73, %p146;
	min.s64 	%rd310, %rd349, %rd84;
$L__BB7_97:
	setp.lt.s32 	%p147, %r3, 65;
	mov.f64 	%fd207, %fd206;
	mov.u64 	%rd311, %rd310;
	@%p147 bra 	$L__BB7_101;
	ld.shared.f64 	%fd76, [_ZN6thrust24THRUST_300001_SM_1000_NS8cuda_cub4core6detail5shmemE+40];
	ld.shared.u64 	%rd87, [_ZN6thrust24THRUST_300001_SM_1000_NS8cuda_cub4core6detail5shmemE+48];
	setp.lt.f64 	%p148, %fd206, %fd76;
	mov.f64 	%fd207, %fd76;
	mov.u64 	%rd311, %rd87;
	@%p148 bra 	$L__BB7_101;
	setp.lt.f64 	%p149, %fd76, %fd206;
	mov.f64 	%fd207, %fd206;
	mov.u64 	%rd311, %rd310;
	@%p149 bra 	$L__BB7_101;
	setp.lt.s64 	%p150, %rd310, %rd87;
	selp.f64 	%fd207, %fd206, %fd76, %p150;
	min.s64 	%rd311, %rd310, %rd87;
$L__BB7_101:
	setp.lt.s32 	%p151, %r3, 97;
	mov.f64 	%fd208, %fd207;
	mov.u64 	%rd312, %rd311;
	@%p151 bra 	$L__BB7_105;
	ld.shared.f64 	%fd79, [_ZN6thrust24THRUST_300001_SM_1000_NS8cuda_cub4core6detail5shmemE+56];
	ld.shared.u64 	%rd90, [_ZN6thrust24THRUST_300001_SM_1000_NS8cuda_cub4core6detail5shmemE+64];
	setp.lt.f64 	%p152, %fd207, %fd79;
	mov.f64 	%fd208, %fd79;
	mov.u64 	%rd312, %rd90;
	@%p152 bra 	$L__BB7_105;
	setp.lt.f64 	%p153, %fd79, %fd207;
	mov.f64 	%fd208, %fd207;
	mov.u64 	%rd312, %rd311;
	@%p153 bra 	$L__BB7_105;
	setp.lt.s64 	%p154, %rd311, %rd90;
	selp.f64 	%fd208, %fd207, %fd79, %p154;
	min.s64 	%rd312, %rd311, %rd90;
$L__BB7_105:
	setp.lt.s32 	%p155, %r3, 129;
	mov.f64 	%fd209, %fd208;
	mov.u64 	%rd313, %rd312;
	@%p155 bra 	$L__BB7_109;
	ld.shared.f64 	%fd82, [_ZN6thrust24THRUST_300001_SM_1000_NS8cuda_cub4core6detail5shmemE+72];
	ld.shared.u64 	%rd93, [_ZN6thrust24THRUST_300001_SM_1000_NS8cuda_cub4core6detail5shmemE+80];
	setp.lt.f64 	%p156, %fd208, %fd82;
	mov.f64 	%fd209, %fd82;
	mov.u64 	%rd313, %rd93;
	@%p156 bra 	$L__BB7_109;
	setp.lt.f64 	%p157, %fd82, %fd208;
	mov.f64 	%fd209, %fd208;
	mov.u64 	%rd313, %rd312;
	@%p157 bra 	$L__BB7_109;
	setp.lt.s64 	%p158, %rd312, %rd93;
	selp.f64 	%fd209, %fd208, %fd82, %p158;
	min.s64 	%rd313, %rd312, %rd93;
$L__BB7_109:
	setp.lt.s32 	%p159, %r3, 161;
	mov.f64 	%fd210, %fd209;
	mov.u64 	%rd314, %rd313;
	@%p159 bra 	$L__BB7_113;
	ld.shared.f64 	%fd85, [_ZN6thrust24THRUST_300001_SM_1000_NS8cuda_cub4core6detail5shmemE+88];
	ld.shared.u64 	%rd96, [_ZN6thrust24THRUST_300001_SM_1000_NS8cuda_cub4core6detail5shmemE+96];
	setp.lt.f64 	%p160, %fd209, %fd85;
	mov.f64 	%fd210, %fd85;
	mov.u64 	%rd314, %rd96;
	@%p160 bra 	$L__BB7_113;
	setp.lt.f64 	%p161, %fd85, %fd209;
	mov.f64 	%fd210, %fd209;
	mov.u64 	%rd314, %rd313;
	@%p161 bra 	$L__BB7_113;
	setp.lt.s64 	%p162, %rd313, %rd96;
	selp.f64 	%fd210, %fd209, %fd85, %p162;
	min.s64 	%rd314, %rd313, %rd96;
$L__BB7_113:
	setp.lt.s32 	%p163, %r3, 193;
	mov.f64 	%fd211, %fd210;
	mov.u64 	%rd315, %rd314;
	@%p163 bra 	$L__BB7_117;
	ld.shared.f64 	%fd88, [_ZN6thrust24THRUST_300001_SM_1000_NS8cuda_cub4core6detail5shmemE+104];
	ld.shared.u64 	%rd99, [_ZN6thrust24THRUST_300001_SM_1000_NS8cuda_cub4core6detail5shmemE+112];
	setp.lt.f64 	%p164, %fd210, %fd88;
	mov.f64 	%fd211, %fd88;
	mov.u64 	%rd315, %rd99;
	@%p164 bra 	$L__BB7_117;
	setp.lt.f64 	%p165, %fd88, %fd210;
	mov.f64 	%fd211, %fd210;
	mov.u64 	%rd315, %rd314;
	@%p165 bra 	$L__BB7_117;
	setp.lt.s64 	%p166, %rd314, %rd99;
	selp.f64 	%fd211, %fd210, %fd88, %p166;
	min.s64 	%rd315, %rd314, %rd99;
$L__BB7_117:
	setp.lt.s32 	%p167, %r3, 225;
	mov.u64 	%rd349, %rd315;
	mov.f64 	%fd241, %fd211;
	@%p167 bra 	$L__BB7_208;
	ld.shared.f64 	%fd91, [_ZN6thrust24THRUST_300001_SM_1000_NS8cuda_cub4core6detail5shmemE+120];
	ld.shared.u64 	%rd102, [_ZN6thrust24THRUST_300001_SM_1000_NS8cuda_cub4core6detail5shmemE+128];
	setp.lt.f64 	%p168, %fd211, %fd91;
	mov.u64 	%rd349, %rd102;
	mov.f64 	%fd241, %fd91;
	@%p168 bra 	$L__BB7_208;
	setp.lt.f64 	%p169, %fd91, %fd211;
	mov.u64 	%rd349, %rd315;
	mov.f64 	%fd241, %fd211;
	@%p169 bra 	$L__BB7_208;
	setp.lt.s64 	%p170, %rd315, %rd102;
	selp.f64 	%fd241, %fd211, %fd91, %p170;
	min.s64 	%rd349, %rd315, %rd102;
	bra.uni 	$L__BB7_208;
$L__BB7_121:
	mov.u32 	%r20, %tid.x;
	add.s64 	%rd104, %rd3, %rd4;
	cvt.u64.u32 	%rd105, %r20;
	add.s64 	%rd199, %rd105, %rd4;
	shl.b64 	%rd200, %rd199, 3;
	add.s64 	%rd201, %rd2, %rd200;
	ld.global.f64 	%fd170, [%rd201];
	add.s32 	%r36, %r20, 256;
	cvt.u64.u32 	%rd202, %r36;
	ld.global.f64 	%fd171, [%rd201+2048];
	add.s32 	%r37, %r20, 512;
	cvt.u64.u32 	%rd203, %r37;
	ld.global.f64 	%fd172, [%rd201+4096];
	add.s32 	%r38, %r20, 768;
	cvt.u64.u32 	%rd204, %r38;
	ld.global.f64 	%fd173, [%rd201+6144];
	or.b32  	%r39, %r20, 1024;
	cvt.u64.u32 	%rd106, %r39;
	add.s64 	%rd337, %rd104, %rd106;
	ld.global.f64 	%fd229, [%rd201+8192];
	setp.geu.f64 	%p2, %fd170, %fd171;
	selp.f64 	%fd174, %fd170, %fd171, %p2;
	selp.b64 	%rd205, %rd105, %rd202, %p2;
	setp.geu.f64 	%p3, %fd174, %fd172;
	selp.f64 	%fd175, %fd174, %fd172, %p3;
	selp.b64 	%rd206, %rd205, %rd203, %p3;
	setp.geu.f64 	%p4, %fd175, %fd173;
	selp.f64 	%fd94, %fd175, %fd173, %p4;
	selp.b64 	%rd108, %rd206, %rd204, %p4;
	setp.lt.f64 	%p5, %fd94, %fd229;
	@%p5 bra 	$L__BB7_123;
	setp.lt.f64 	%p6, %fd229, %fd94;
	setp.lt.u64 	%p7, %rd108, %rd106;
	or.pred  	%p8, %p6, %p7;
	selp.f64 	%fd229, %fd94, %fd229, %p8;
	add.s64 	%rd207, %rd104, %rd108;
	selp.b64 	%rd337, %rd207, %rd337, %p8;
$L__BB7_123:
	setp.le.u64 	%p9, %rd195, %rd5;
	@%p9 bra 	$L__BB7_164;
	setp.ne.s32 	%p10, %r20, 0;
	@%p10 bra 	$L__BB7_126;
	atom.global.add.u64 	%rd208, [%rd1+8], 1280;
	add.s64 	%rd209, %rd208, %rd5;
	st.shared.u64 	[_ZN6thrust24THRUST_300001_SM_1000_NS8cuda_cub4core6detail5shmemE+152], %rd209;
$L__BB7_126:
	bar.sync 	0;
	ld.shared.u64 	%rd325, [_ZN6thrust24THRUST_300001_SM_1000_NS8cuda_cub4core6detail5shmemE+152];
	add.s64 	%rd210, %rd325, 1280;
	setp.gt.s64 	%p11, %rd210, %rd195;
	@%p11 bra 	$L__BB7_141;
	mov.f64 	%fd213, %fd229;
	mov.u64 	%rd318, %rd337;
$L__BB7_128:
	add.s64 	%rd211, %rd325, %rd105;
	shl.b64 	%rd212, %rd211, 3;
	add.s64 	%rd213, %rd2, %rd212;
	add.s64 	%rd319, %rd211, %rd3;
	ld.global.f64 	%fd214, [%rd213];
	add.s64 	%rd320, %rd319, 256;
	ld.global.f64 	%fd215, [%rd213+2048];
	add.s64 	%rd321, %rd319, 512;
	ld.global.f64 	%fd216, [%rd213+4096];
	add.s64 	%rd322, %rd319, 768;
	ld.global.f64 	%fd217, [%rd213+6144];
	add.s64 	%rd337, %rd319, 1024;
	ld.global.f64 	%fd229, [%rd213+8192];
	setp.lt.f64 	%p12, %fd213, %fd214;
	@%p12 bra 	$L__BB7_130;
	setp.lt.f64 	%p13, %fd214, %fd213;
	setp.lt.s64 	%p14, %rd318, %rd319;
	or.pred  	%p15, %p13, %p14;
	selp.f64 	%fd214, %fd213, %fd214, %p15;
	selp.b64 	%rd319, %rd318, %rd319, %p15;
$L__BB7_130:
	setp.lt.f64 	%p16, %fd214, %fd215;
	@%p16 bra 	$L__BB7_132;
	setp.lt.f64 	%p17, %fd215, %fd214;
	setp.lt.s64 	%p18, %rd319, %rd320;
	or.pred  	%p19, %p17, %p18;
	selp.f64 	%fd215, %fd214, %fd215, %p19;
	selp.b64 	%rd320, %rd319, %rd320, %p19;
$L__BB7_132:
	setp.lt.f64 	%p20, %fd215, %fd216;
	@%p20 bra 	$L__BB7_134;
	setp.lt.f64 	%p21, %fd216, %fd215;
	setp.lt.s64 	%p22, %rd320, %rd321;
	or.pred  	%p23, %p21, %p22;
	selp.f64 	%fd216, %fd215, %fd216, %p23;
	selp.b64 	%rd321, %rd320, %rd321, %p23;
$L__BB7_134:
	setp.lt.f64 	%p24, %fd216, %fd217;
	@%p24 bra 	$L__BB7_136;
	setp.lt.f64 	%p25, %fd217, %fd216;
	setp.lt.s64 	%p26, %rd321, %rd322;
	or.pred  	%p27, %p25, %p26;
	selp.f64 	%fd217, %fd216, %fd217, %p27;
	selp.b64 	%rd322, %rd321, %rd322, %p27;
$L__BB7_136:
	setp.lt.f64 	%p28, %fd217, %fd229;
	@%p28 bra 	$L__BB7_138;
	setp.lt.f64 	%p29, %fd229, %fd217;
	setp.lt.s64 	%p30, %rd322, %rd337;
	or.pred  	%p31, %p29, %p30;
	selp.f64 	%fd229, %fd217, %fd229, %p31;
	selp.b64 	%rd337, %rd322, %rd337, %p31;
$L__BB7_138:
	setp.ne.s32 	%p32, %r20, 0;
	bar.sync 	0;
	@%p32 bra 	$L__BB7_140;
	atom.global.add.u64 	%rd214, [%rd1+8], 1280;
	add.s64 	%rd215, %rd214, %rd5;
	st.shared.u64 	[_ZN6thrust24THRUST_300001_SM_1000_NS8cuda_cub4core6detail5shmemE+152], %rd215;
$L__BB7_140:
	bar.sync 	0;
	ld.shared.u64 	%rd325, [_ZN6thrust24THRUST_300001_SM_1000_NS8cuda_cub4core6detail5shmemE+152];
	add.s64 	%rd216, %rd325, 1280;
	setp.le.s64 	%p33, %rd216, %rd195;
	mov.f64 	%fd213, %fd229;
	mov.u64 	%rd318, %rd337;
	@%p33 bra 	$L__BB7_128;
$L__BB7_141:
	setp.le.s64 	%p34, %rd195, %rd325;
	@%p34 bra 	$L__BB7_164;
	cvt.u32.u64 	%r40, %rd325;
	cvt.u32.u64 	%r41, %rd195;
	sub.s32 	%r21, %r41, %r40;
	setp.ge.s32 	%p35, %r20, %r21;
	@%p35 bra 	$L__BB7_164;
	not.b32 	%r43, %r20;
	add.s32 	%r44, %r43, %r41;
	sub.s32 	%r22, %r44, %r40;
	and.b32  	%r46, %r22, 768;
	setp.eq.s32 	%p36, %r46, 768;
	mov.u32 	%r397, %r20;
	@%p36 bra 	$L__BB7_149;
	add.s64 	%rd218, %rd325, %rd105;
	add.s64 	%rd327, %rd218, %rd3;
	shl.b64 	%rd219, %rd218, 3;
	add.s64 	%rd326, %rd2, %rd219;
	shr.u32 	%r47, %r22, 8;
	add.s32 	%r48, %r47, 1;
	and.b32  	%r49, %r48, 3;
	neg.s32 	%r395, %r49;
	mov.u32 	%r397, %r20;
$L__BB7_145:
	.pragma "nounroll";
	mov.u64 	%rd136, %rd337;
	mov.f64 	%fd114, %fd229;
	ld.global.f64 	%fd115, [%rd326];
	setp.lt.f64 	%p37, %fd114, %fd115;
	mov.f64 	%fd229, %fd115;
	mov.u64 	%rd337, %rd327;
	@%p37 bra 	$L__BB7_148;
	setp.lt.f64 	%p38, %fd115, %fd114;
	mov.f64 	%fd229, %fd114;
	mov.u64 	%rd337, %rd136;
	@%p38 bra 	$L__BB7_148;
	setp.lt.s64 	%p39, %rd136, %rd327;
	selp.f64 	%fd229, %fd114, %fd115, %p39;
	min.s64 	%rd337, %rd136, %rd327;
$L__BB7_148:
	add.s32 	%r397, %r397, 256;
	add.s64 	%rd327, %rd327, 256;
	add.s64 	%rd326, %rd326, 2048;
	add.s32 	%r395, %r395, 1;
	setp.ne.s32 	%p40, %r395, 0;
	@%p40 bra 	$L__BB7_145;
$L__BB7_149:
	setp.lt.u32 	%p41, %r22, 768;
	@%p41 bra 	$L__BB7_164;
	add.s32 	%r398, %r397, 512;
$L__BB7_151:
	mov.u32 	%r30, %r398;
	add.s32 	%r50, %r30, -512;
	cvt.u64.u32 	%rd220, %r50;
	add.s64 	%rd221, %rd325, %rd220;
	shl.b64 	%rd222, %rd221, 3;
	add.s64 	%rd144, %rd2, %rd222;
	add.s64 	%rd145, %rd221, %rd3;
	ld.global.f64 	%fd121, [%rd144];
	setp.lt.f64 	%p42, %fd229, %fd121;
	mov.f64 	%fd225, %fd121;
	mov.u64 	%rd333, %rd145;
	@%p42 bra 	$L__BB7_154;
	setp.lt.f64 	%p43, %fd121, %fd229;
	mov.f64 	%fd225, %fd229;
	mov.u64 	%rd333, %rd337;
	@%p43 bra 	$L__BB7_154;
	setp.lt.s64 	%p44, %rd337, %rd145;
	selp.f64 	%fd225, %fd229, %fd121, %p44;
	min.s64 	%rd333, %rd337, %rd145;
$L__BB7_154:
	add.s32 	%r51, %r30, -256;
	cvt.u64.u32 	%rd223, %r51;
	add.s64 	%rd224, %rd325, %rd223;
	add.s64 	%rd148, %rd224, %rd3;
	ld.global.f64 	%fd124, [%rd144+2048];
	setp.lt.f64 	%p45, %fd225, %fd124;
	mov.f64 	%fd226, %fd124;
	mov.u64 	%rd334, %rd148;
	@%p45 bra 	$L__BB7_157;
	setp.lt.f64 	%p46, %fd124, %fd225;
	mov.f64 	%fd226, %fd225;
	mov.u64 	%rd334, %rd333;
	@%p46 bra 	$L__BB7_157;
	setp.lt.s64 	%p47, %rd333, %rd148;
	selp.f64 	%fd226, %fd225, %fd124, %p47;
	min.s64 	%rd334, %rd333, %rd148;
$L__BB7_157:
	cvt.u64.u32 	%rd225, %r30;
	add.s64 	%rd226, %rd325, %rd225;
	add.s64 	%rd151, %rd226, %rd3;
	ld.global.f64 	%fd127, [%rd144+4096];
	setp.lt.f64 	%p48, %fd226, %fd127;
	mov.f64 	%fd227, %fd127;
	mov.u64 	%rd335, %rd151;
	@%p48 bra 	$L__BB7_160;
	setp.lt.f64 	%p49, %fd127, %fd226;
	mov.f64 	%fd227, %fd226;
	mov.u64 	%rd335, %rd334;
	@%p49 bra 	$L__BB7_160;
	setp.lt.s64 	%p50, %rd334, %rd151;
	selp.f64 	%fd227, %fd226, %fd127, %p50;
	min.s64 	%rd335, %rd334, %rd151;
$L__BB7_160:
	add.s32 	%r52, %r30, 256;
	cvt.u64.u32 	%rd227, %r52;
	add.s64 	%rd228, %rd325, %rd227;
	add.s64 	%rd154, %rd228, %rd3;
	ld.global.f64 	%fd130, [%rd144+6144];
	setp.lt.f64 	%p51, %fd227, %fd130;
	mov.f64 	%fd229, %fd130;
	mov.u64 	%rd337, %rd154;
	@%p51 bra 	$L__BB7_163;
	setp.lt.f64 	%p52, %fd130, %fd227;
	mov.f64 	%fd229, %fd227;
	mov.u64 	%rd337, %rd335;
	@%p52 bra 	$L__BB7_163;
	setp.lt.s64 	%p53, %rd335, %rd154;
	selp.f64 	%fd229, %fd227, %fd130, %p53;
	min.s64 	%rd337, %rd335, %rd154;
$L__BB7_163:
	add.s32 	%r398, %r30, 1024;
	add.s32 	%r53, %r30, 512;
	setp.lt.s32 	%p54, %r53, %r21;
	@%p54 bra 	$L__BB7_151;
$L__BB7_164:
	// begin inline asm
	mov.u32 %r54, %laneid;
	// end inline asm
	mov.b64 	%rd229, %fd229;
	mov.b64 	{%r56, %r61}, %rd229;
	mov.b32 	%r72, 1;
	mov.b32 	%r73, 31;
	mov.b32 	%r74, -1;
	// begin inline asm
	shfl.sync.down.b32 %r55, %r56, %r72, %r73, %r74;
	// end inline asm
	// begin inline asm
	shfl.sync.down.b32 %r60, %r61, %r72, %r73, %r74;
	// end inline asm
	mov.b64 	%rd230, {%r55, %r60};
	mov.b64 	%fd134, %rd230;
	mov.b64 	{%r66, %r71}, %rd337;
	// begin inline asm
	shfl.sync.down.b32 %r65, %r66, %r72, %r73, %r74;
	// end inline asm
	// begin inline asm
	shfl.sync.down.b32 %r70, %r71, %r72, %r73, %r74;
	// end inline asm
	mov.b64 	%rd158, {%r65, %r70};
	setp.gt.s32 	%p55, %r54, 30;
	mov.f64 	%fd230, %fd229;
	mov.u64 	%rd338, %rd337;
	@%p55 bra 	$L__BB7_168;
	setp.lt.f64 	%p56, %fd229, %fd134;
	mov.f64 	%fd230, %fd134;
	mov.u64 	%rd338, %rd158;
	@%p56 bra 	$L__BB7_168;
	setp.gt.f64 	%p57, %fd229, %fd134;
	mov.f64 	%fd230, %fd229;
	mov.u64 	%rd338, %rd337;
	@%p57 bra 	$L__BB7_168;
	setp.lt.s64 	%p58, %rd337, %rd158;
	selp.f64 	%fd230, %fd229, %fd134, %p58;
	min.s64 	%rd338, %rd337, %rd158;
$L__BB7_168:
	mov.b64 	%rd231, %fd230;
	mov.b64 	{%r76, %r81}, %rd231;
	mov.b32 	%r92, 2;
	mov.b32 	%r93, 31;
	mov.b32 	%r94, -1;
	// begin inline asm
	shfl.sync.down.b32 %r75, %r76, %r92, %r93, %r94;
	// end inline asm
	// begin inline asm
	shfl.sync.down.b32 %r80, %r81, %r92, %r93, %r94;
	// end inline asm
	mov.b64 	%rd232, {%r75, %r80};
	mov.b64 	%fd137, %rd232;
	mov.b64 	{%r86, %r91}, %rd338;
	// begin inline asm
	shfl.sync.down.b32 %r85, %r86, %r92, %r93, %r94;
	// end inline asm
	// begin inline asm
	shfl.sync.down.b32 %r90, %r91, %r92, %r93, %r94;
	// end inline asm
	mov.b64 	%rd161, {%r85, %r90};
	setp.gt.s32 	%p59, %r54, 29;
	mov.f64 	%fd231, %fd230;
	mov.u64 	%rd339, %rd338;
	@%p59 bra 	$L__BB7_172;
	setp.lt.f64 	%p60, %fd230, %fd137;
	mov.f64 	%fd231, %fd137;
	mov.u64 	%rd339, %rd161;
	@%p60 bra 	$L__BB7_172;
	setp.gt.f64 	%p61, %fd230, %fd137;
	mov.f64 	%fd231, %fd230;
	mov.u64 	%rd339, %rd338;
	@%p61 bra 	$L__BB7_172;
	setp.lt.s64 	%p62, %rd338, %rd161;
	selp.f64 	%fd231, %fd230, %fd137, %p62;
	min.s64 	%rd339, %rd338, %rd161;
$L__BB7_172:
	mov.b64 	%rd233, %fd231;
	mov.b64 	{%r96, %r101}, %rd233;
	mov.b32 	%r112, 4;
	mov.b32 	%r113, 31;
	mov.b32 	%r114, -1;
	// begin inline asm
	shfl.sync.down.b32 %r95, %r96, %r112, %r113, %r114;
	// end inline asm
	// begin inline asm
	shfl.sync.down.b32 %r100, %r101, %r112, %r113, %r114;
	// end inline asm
	mov.b64 	%rd234, {%r95, %r100};
	mov.b64 	%fd140, %rd234;
	mov.b64 	{%r106, %r111}, %rd339;
	// begin inline asm
	shfl.sync.down.b32 %r105, %r106, %r112, %r113, %r114;
	// end inline asm
	// begin inline asm
	shfl.sync.down.b32 %r110, %r111, %r112, %r113, %r114;
	// end inline asm
	mov.b64 	%rd164, {%r105, %r110};
	setp.gt.s32 	%p63, %r54, 27;
	mov.f64 	%fd232, %fd231;
	mov.u64 	%rd340, %rd339;
	@%p63 bra 	$L__BB7_176;
	setp.lt.f64 	%p64, %fd231, %fd140;
	mov.f64 	%fd232, %fd140;
	mov.u64 	%rd340, %rd164;
	@%p64 bra 	$L__BB7_176;
	setp.gt.f64 	%p65, %fd231, %fd140;
	mov.f64 	%fd232, %fd231;
	mov.u64 	%rd340, %rd339;
	@%p65 bra 	$L__BB7_176;
	setp.lt.s64 	%p66, %rd339, %rd164;
	selp.f64 	%fd232, %fd231, %fd140, %p66;
	min.s64 	%rd340, %rd339, %rd164;
$L__BB7_176:
	mov.b64 	%rd235, %fd232;
	mov.b64 	{%r116, %r121}, %rd235;
	mov.b32 	%r132, 8;
	mov.b32 	%r133, 31;
	mov.b32 	%r134, -1;
	// begin inline asm
	shfl.sync.down.b32 %r115, %r116, %r132, %r133, %r134;
	// end inline asm
	// begin inline asm
	shfl.sync.down.b32 %r120, %r121, %r132, %r133, %r134;
	// end inline asm
	mov.b64 	%rd236, {%r115, %r120};
	mov.b64 	%fd143, %rd236;
	mov.b64 	{%r126, %r131}, %rd340;
	// begin inline asm
	shfl.sync.down.b32 %r125, %r126, %r132, %r133, %r134;
	// end inline asm
	// begin inline asm
	shfl.sync.down.b32 %r130, %r131, %r132, %r133, %r134;
	// end inline asm
	mov.b64 	%rd167, {%r125, %r130};
	setp.gt.s32 	%p67, %r54, 23;
	mov.f64 	%fd233, %fd232;
	mov.u64 	%rd341, %rd340;
	@%p67 bra 	$L__BB7_180;
	setp.lt.f64 	%p68, %fd232, %fd143;
	mov.f64 	%fd233, %fd143;
	mov.u64 	%rd341, %rd167;
	@%p68 bra 	$L__BB7_180;
	setp.gt.f64 	%p69, %fd232, %fd143;
	mov.f64 	%fd233, %fd232;
	mov.u64 	%rd341, %rd340;
	@%p69 bra 	$L__BB7_180;
	setp.lt.s64 	%p70, %rd340, %rd167;
	selp.f64 	%fd233, %fd232, %fd143, %p70;
	min.s64 	%rd341, %rd340, %rd167;
$L__BB7_180:
	mov.b64 	%rd237, %fd233;
	mov.b64 	{%r136, %r141}, %rd237;
	mov.b32 	%r152, 16;
	mov.b32 	%r153, 31;
	mov.b32 	%r154, -1;
	// begin inline asm
	shfl.sync.down.b32 %r135, %r136, %r152, %r153, %r154;
	// end inline asm
	// begin inline asm
	shfl.sync.down.b32 %r140, %r141, %r152, %r153, %r154;
	// end inline asm
	mov.b64 	%rd238, {%r135, %r140};
	mov.b64 	%fd146, %rd238;
	mov.b64 	{%r146, %r151}, %rd341;
	// begin inline asm
	shfl.sync.down.b32 %r145, %r146, %r152, %r153, %r154;
	// end inline asm
	// begin inline asm
	shfl.sync.down.b32 %r150, %r151, %r152, %r153, %r154;
	// end inline asm
	mov.b64 	%rd170, {%r145, %r150};
	setp.gt.s32 	%p71, %r54, 15;
	mov.f64 	%fd241, %fd233;
	mov.u64 	%rd349, %rd341;
	@%p71 bra 	$L__BB7_184;
	setp.lt.f64 	%p72, %fd233, %fd146;
	mov.f64 	%fd241, %fd146;
	mov.u64 	%rd349, %rd170;
	@%p72 bra 	$L__BB7_184;
	setp.gt.f64 	%p73, %fd233, %fd146;
	mov.f64 	%fd241, %fd233;
	mov.u64 	%rd349, %rd341;
	@%p73 bra 	$L__BB7_184;
	setp.lt.s64 	%p74, %rd341, %rd170;
	selp.f64 	%fd241, %fd233, %fd146, %p74;
	min.s64 	%rd349, %rd341, %rd170;
$L__BB7_184:
	setp.ne.s32 	%p75, %r54, 0;
	@%p75 bra 	$L__BB7_186;
	shr.u32 	%r155, %r20, 1;
	and.b32  	%r156, %r155, 496;
	mov.u32 	%r157, _ZN6thrust24THRUST_300001_SM_1000_NS8cuda_cub4core6detail5shmemE;
	add.s32 	%r158, %r157, %r156;
	st.shared.f64 	[%r158+8], %fd241;
	st.shared.u64 	[%r158+16], %rd349;
$L__BB7_186:
	bar.sync 	0;
	setp.ne.s32 	%p76, %r20, 0;
	@%p76 bra 	$L__BB7_208;
	ld.shared.f64 	%fd149, [_ZN6thrust24THRUST_300001_SM_1000_NS8cuda_cub4core6detail5shmemE+24];
	ld.shared.u64 	%rd173, [_ZN6thrust24THRUST_300001_SM_1000_NS8cuda_cub4core6detail5shmemE+32];
	setp.lt.f64 	%p77, %fd241, %fd149;
	mov.f64 	%fd235, %fd149;
	mov.u64 	%rd343, %rd173;
	@%p77 bra 	$L__BB7_190;
	setp.lt.f64 	%p78, %fd149, %fd241;
	mov.f64 	%fd235, %fd241;
	mov.u64 	%rd343, %rd349;
	@%p78 bra 	$L__BB7_190;
	setp.lt.s64 	%p79, %rd349, %rd173;
	selp.f64 	%fd235, %fd241, %fd149, %p79;
	min.s64 	%rd343, %rd349, %rd173;
$L__BB7_190:
	ld.shared.f64 	%fd152, [_ZN6thrust24THRUST_300001_SM_1000_NS8cuda_cub4core6detail5shmemE+40];
	ld.shared.u64 	%rd176, [_ZN6thrust24THRUST_300001_SM_1000_NS8cuda_cub4core6detail5shmemE+48];
	setp.lt.f64 	%p80, %fd235, %fd152;
	mov.f64 	%fd236, %fd152;
	mov.u64 	%rd344, %rd176;
	@%p80 bra 	$L__BB7_193;
	setp.lt.f64 	%p81, %fd152, %fd235;
	mov.f64 	%fd236, %fd235;
	mov.u64 	%rd344, %rd343;
	@%p81 bra 	$L__BB7_193;
	setp.lt.s64 	%p82, %rd343, %rd176;
	selp.f64 	%fd236, %fd235, %fd152, %p82;
	min.s64 	%rd344, %rd343, %rd176;
$L__BB7_193:
	ld.shared.f64 	%fd155, [_ZN6thrust24THRUST_300001_SM_1000_NS8cuda_cub4core6detail5shmemE+56];
	ld.shared.u64 	%rd179, [_ZN6thrust24THRUST_300001_SM_1000_NS8cuda_cub4core6detail5shmemE+64];
	setp.lt.f64 	%p83, %fd236, %fd155;
	mov.f64 	%fd237, %fd155;
	mov.u64 	%rd345, %rd179;
	@%p83 bra 	$L__BB7_196;
	setp.lt.f64 	%p84, %fd155, %fd236;
	mov.f64 	%fd237, %fd236;
	mov.u64 	%rd345, %rd344;
	@%p84 bra 	$L__BB7_196;
	setp.lt.s64 	%p85, %rd344, %rd179;
	selp.f64 	%fd237, %fd236, %fd155, %p85;
	min.s64 	%rd345, %rd344, %rd179;
$L__BB7_196:
	ld.shared.f64 	%fd158, [_ZN6thrust24THRUST_300001_SM_1000_NS8cuda_cub4core6detail5shmemE+72];
	ld.shared.u64 	%rd182, [_ZN6thrust24THRUST_300001_SM_1000_NS8cuda_cub4core6detail5shmemE+80];
	setp.lt.f64 	%p86, %fd237, %fd158;
	mov.f64 	%fd238, %fd158;
	mov.u64 	%rd346, %rd182;
	@%p86 bra 	$L__BB7_199;
	setp.lt.f64 	%p87, %fd158, %fd237;
	mov.f64 	%fd238, %fd237;
	mov.u64 	%rd346, %rd345;
	@%p87 bra 	$L__BB7_199;
	setp.lt.s64 	%p88, %rd345, %rd182;
	selp.f64 	%fd238, %fd237, %fd158, %p88;
	min.s64 	%rd346, %rd345, %rd182;
$L__BB7_199:
	ld.shared.f64 	%fd161, [_ZN6thrust24THRUST_300001_SM_1000_NS8cuda_cub4core6detail5shmemE+88];
	ld.shared.u64 	%rd185, [_ZN6thrust24THRUST_300001_SM_1000_NS8cuda_cub4core6detail5shmemE+96];
	setp.lt.f64 	%p89, %fd238, %fd161;
	mov.f64 	%fd239, %fd161;
	mov.u64 	%rd347, %rd185;
	@%p89 bra 	$L__BB7_202;
	setp.lt.f64 	%p90, %fd161, %fd238;
	mov.f64 	%fd239, %fd238;
	mov.u64 	%rd347, %rd346;
	@%p90 bra 	$L__BB7_202;
	setp.lt.s64 	%p91, %rd346, %rd185;
	selp.f64 	%fd239, %fd238, %fd161, %p91;
	min.s64 	%rd347, %rd346, %rd185;
$L__BB7_202:
	ld.shared.f64 	%fd164, [_ZN6thrust24THRUST_300001_SM_1000_NS8cuda_cub4core6detail5shmemE+104];
	ld.shared.u64 	%rd188, [_ZN6thrust24THRUST_300001_SM_1000_NS8cuda_cub4core6detail5shmemE+112];
	setp.lt.f64 	%p92, %fd239, %fd164;
	mov.f64 	%fd240, %fd164;
	mov.u64 	%rd348, %rd188;
	@%p92 bra 	$L__BB7_205;
	setp.lt.f64 	%p93, %fd164, %fd239;
	mov.f64 	%fd240, %fd239;
	mov.u64 	%rd348, %rd347;
	@%p93 bra 	$L__BB7_205;
	setp.lt.s64 	%p94, %rd347, %rd188;
	selp.f64 	%fd240, %fd239, %fd164, %p94;
	min.s64 	%rd348, %rd347, %rd188;
$L__BB7_205:
	ld.shared.f64 	%fd167, [_ZN6thrust24THRUST_300001_SM_1000_NS8cuda_cub4core6detail5shmemE+120];
	ld.shared.u64 	%rd191, [_ZN6thrust24THRUST_300001_SM_1000_NS8cuda_cub4core6detail5shmemE+128];
	setp.lt.f64 	%p95, %fd240, %fd167;
	mov.u64 	%rd349, %rd191;
	mov.f64 	%fd241, %fd167;
	@%p95 bra 	$L__BB7_208;
	setp.lt.f64 	%p96, %fd167, %fd240;
	mov.u64 	%rd349, %rd348;
	mov.f64 	%fd241, %fd240;
	@%p96 bra 	$L__BB7_208;
	setp.lt.s64 	%p97, %rd348, %rd191;
	selp.f64 	%fd241, %fd240, %fd167, %p97;
	min.s64 	%rd349, %rd348, %rd191;
$L__BB7_208:
	mov.u32 	%r389, %tid.x;
	setp.ne.s32 	%p214, %r389, 0;
	@%p214 bra 	$L__BB7_210;
	ld.param.u64 	%rd280, [_ZN6thrust24THRUST_300001_SM_1000_NS8cuda_cub4core6detail13_kernel_agentINS1_8__reduce11ReduceAgentINS0_12zip_iteratorIN4cuda3std3__45tupleIJNS0_10device_ptrIdEENS0_17counting_iteratorIlNS0_11use_defaultESF_SF_EEEEEEEPNSB_IJdlEEESJ_lNS1_9__extrema9arg_max_fIdlNSA_4lessIdEEEEEEJSI_SK_lN3cub18CUB_300001_SM_100013GridEvenShareIlEENSS_9GridQueueIyEESP_EEEvDpT0__param_1];
	cvta.to.global.u64 	%rd277, %rd280;
	mul.wide.u32 	%rd278, %r1, 16;
	add.s64 	%rd279, %rd277, %rd278;
	st.global.f64 	[%rd279], %fd241;
	st.global.u64 	[%rd279+8], %rd349;
$L__BB7_210:
	ret;

}
	// .globl	_ZN6thrust24THRUST_300001_SM_1000_NS8cuda_cub4core6detail13_kernel_agentINS1_8__reduce10DrainAgentIlEEJN3cub18CUB_300001_SM_10009GridQueueIyEElEEEvDpT0_
.visible .entry _ZN6thrust24THRUST_300001_SM_1000_NS8cuda_cub4core6detail13_kernel_agentINS1_8__reduce10DrainAgentIlEEJN3cub18CUB_300001_SM_10009GridQueueIyEElEEEvDpT0_(
	.param .align 8 .b8 _ZN6thrust24THRUST_300001_SM_1000_NS8cuda_cub4core6detail13_kernel_agentINS1_8__reduce10DrainAgentIlEEJN3cub18CUB_300001_SM_10009GridQueueIyEElEEEvDpT0__param_0[8],
	.param .u64 _ZN6thrust24THRUST_300001_SM_1000_NS8cuda_cub4core6detail13_kernel_agentINS1_8__reduce10DrainAgentIlEEJN3cub18CUB_300001_SM_10009GridQueueIyEElEEEvDpT0__param_1
)
.maxntid 1
{
	.reg .b64 	%rd<5>;

	ld.param.u64 	%rd1, [_ZN6thrust24THRUST_300001_SM_1000_NS8cuda_cub4core6detail13_kernel_agentINS1_8__reduce10DrainAgentIlEEJN3cub18CUB_300001_SM_10009GridQueueIyEElEEEvDpT0__param_0];
	ld.param.u64 	%rd2, [_ZN6thrust24THRUST_300001_SM_1000_NS8cuda_cub4core6detail13_kernel_agentINS1_8__reduce10DrainAgentIlEEJN3cub18CUB_300001_SM_10009GridQueueIyEElEEEvDpT0__param_1];
	cvta.to.global.u64 	%rd3, %rd1;
	st.global.u64 	[%rd3], %rd2;
	mov.b64 	%rd4, 0;
	st.global.u64 	[%rd3+8], %rd4;
	ret;

}
	// .globl	_ZN6thrust24THRUST_300001_SM_1000_NS8cuda_cub4core6detail13_kernel_agentINS1_8__reduce11ReduceAgentIPN4cuda3std3__45tupleIJdlEEESC_SB_lNS1_9__extrema9arg_max_fIdlNS9_4lessIdEEEEEEJSC_SC_iSH_EEEvDpT0_
.visible .entry _ZN6thrust24THRUST_300001_SM_1000_NS8cuda_cub4core6detail13_kernel_agentINS1_8__reduce11ReduceAgentIPN4cuda3std3__45tupleIJdlEEESC_SB_lNS1_9__extrema9arg_max_fIdlNS9_4lessIdEEEEEEJSC_SC_iSH_EEEvDpT0_(
	.param .u64 .ptr .align 1 _ZN6thrust24THRUST_300001_SM_1000_NS8cuda_cub4core6detail13_kernel_agentINS1_8__reduce11ReduceAgentIPN4cuda3std3__45tupleIJdlEEESC_SB_lNS1_9__extrema9arg_max_fIdlNS9_4lessIdEEEEEEJSC_SC_iSH_EEEvDpT0__param_0,
	.param .u64 .ptr .align 1 _ZN6thrust24THRUST_300001_SM_1000_NS8cuda_cub4core6detail13_kernel_agentINS1_8__reduce11ReduceAgentIPN4cuda3std3__45tupleIJdlEEESC_SB_lNS1_9__extrema9arg_max_fIdlNS9_4lessIdEEEEEEJSC_SC_iSH_EEEvDpT0__param_1,
	.param .u32 _ZN6thrust24THRUST_300001_SM_1000_NS8cuda_cub4core6detail13_kernel_agentINS1_8__reduce11ReduceAgentIPN4cuda3std3__45tupleIJdlEEESC_SB_lNS1_9__extrema9arg_max_fIdlNS9_4lessIdEEEEEEJSC_SC_iSH_EEEvDpT0__param_2,
	.param .align 1 .b8 _ZN6thrust24THRUST_300001_SM_1000_NS8cuda_cub4core6detail13_kernel_agentINS1_8__reduce11ReduceAgentIPN4cuda3std3__45tupleIJdlEEESC_SB_lNS1_9__extrema9arg_max_fIdlNS9_4lessIdEEEEEEJSC_SC_iSH_EEEvDpT0__param_3[1]
)
.maxntid 256
{
	.reg .pred 	%p<264>;
	.reg .b32 	%r<374>;
	.reg .b64 	%rd<508>;
	.reg .b64 	%fd<293>;

	ld.param.u64 	%rd237, [_ZN6thrust24THRUST_300001_SM_1000_NS8cuda_cub4core6detail13_kernel_agentINS1_8__reduce11ReduceAgentIPN4cuda3std3__45tupleIJdlEEESC_SB_lNS1_9__extrema9arg_max_fIdlNS9_4lessIdEEEEEEJSC_SC_iSH_EEEvDpT0__param_0];
	ld.param.u32 	%r29, [_ZN6thrust24THRUST_300001_SM_1000_NS8cuda_cub4core6detail13_kernel_agentINS1_8__reduce11ReduceAgentIPN4cuda3std3__45tupleIJdlEEESC_SB_lNS1_9__extrema9arg_max_fIdlNS9_4lessIdEEEEEEJSC_SC_iSH_EEEvDpT0__param_2];
	cvt.s64.s32 	%rd1, %r29;
	setp.eq.s32 	%p1, %r29, 0;
	@%p1 bra 	$L__BB9_234;
	setp.gt.s32 	%p2, %r29, 1279;
	@%p2 bra 	$L__BB9_121;
	mov.u32 	%r1, %tid.x;
	setp.ge.s32 	%p147, %r1, %r29;
	mov.f64 	%fd224, 0d0000000000000000;
	mov.b64 	%rd431, 0;
	mov.u32 	%r368, %r1;
	@%p147 bra 	$L__BB9_4;
	mul.wide.u32 	%rd375, %r1, 16;
	add.s64 	%rd372, %rd237, %rd375;
	// begin inline asm
	ld.global.nc.u64 %rd371, [%rd372];
	// end inline asm
	add.s64 	%rd374, %rd372, 8;
	// begin inline asm
	ld.global.nc.u64 %rd431, [%rd374];
	// end inline asm
	mov.b64 	%fd224, %rd371;
	add.s32 	%r368, %r1, 256;
$L__BB9_4:
	setp.ge.s32 	%p148, %r368, %r29;
	@%p148 bra 	$L__BB9_25;
	not.b32 	%r141, %r368;
	add.s32 	%r4, %r29, %r141;
	and.b32  	%r142, %r4, 768;
	setp.eq.s32 	%p149, %r142, 768;
	@%p149 bra 	$L__BB9_11;
	mul.wide.u32 	%rd377, %r368, 16;
	add.s64 	%rd422, %rd237, %rd377;
	shr.u32 	%r143, %r4, 8;
	add.s32 	%r144, %r143, 1;
	and.b32  	%r145, %r144, 3;
	neg.s32 	%r366, %r145;
$L__BB9_7:
	.pragma "nounroll";
	mov.u64 	%rd6, %rd431;
	mov.f64 	%fd3, %fd224;
	// begin inline asm
	ld.global.nc.u64 %rd378, [%rd422];
	// end inline asm
	add.s64 	%rd381, %rd422, 8;
	// begin inline asm
	ld.global.nc.u64 %rd380, [%rd381];
	// end inline asm
	mov.b64 	%fd4, %rd378;
	setp.lt.f64 	%p150, %fd3, %fd4;
	mov.u64 	%rd431, %rd380;
	mov.f64 	%fd224, %fd4;
	@%p150 bra 	$L__BB9_10;
	setp.gt.f64 	%p151, %fd3, %fd4;
	mov.u64 	%rd431, %rd6;
	mov.f64 	%fd224, %fd3;
	@%p151 bra 	$L__BB9_10;
	setp.lt.s64 	%p152, %rd6, %rd380;
	min.s64 	%rd431, %rd6, %rd380;
	selp.f64 	%fd224, %fd3, %fd4, %p152;
$L__BB9_10:
	add.s32 	%r368, %r368, 256;
	add.s64 	%rd422, %rd422, 4096;
	add.s32 	%r366, %r366, 1;
	setp.ne.s32 	%p153, %r366, 0;
	@%p153 bra 	$L__BB9_7;
$L__BB9_11:
	setp.lt.u32 	%p154, %r4, 768;
	@%p154 bra 	$L__BB9_25;
$L__BB9_12:
	mul.wide.s32 	%rd386, %r368, 16;
	add.s64 	%rd383, %rd237, %rd386;
	// begin inline asm
	ld.global.nc.u64 %rd382, [%rd383];
	// end inline asm
	add.s64 	%rd385, %rd383, 8;
	// begin inline asm
	ld.global.nc.u64 %rd384, [%rd385];
	// end inline asm
	mov.b64 	%fd10, %rd382;
	setp.lt.f64 	%p155, %fd224, %fd10;
	mov.u64 	%rd428, %rd384;
	mov.f64 	%fd221, %fd10;
	@%p155 bra 	$L__BB9_15;
	setp.gt.f64 	%p156, %fd224, %fd10;
	mov.u64 	%rd428, %rd431;
	mov.f64 	%fd221, %fd224;
	@%p156 bra 	$L__BB9_15;
	setp.lt.s64 	%p157, %rd431, %rd384;
	min.s64 	%rd428, %rd431, %rd384;
	selp.f64 	%fd221, %fd224, %fd10, %p157;
$L__BB9_15:
	add.s64 	%rd388, %rd383, 4096;
	// begin inline asm
	ld.global.nc.u64 %rd387, [%rd388];
	// end inline asm
	add.s64 	%rd390, %rd383, 4104;
	// begin inline asm
	ld.global.nc.u64 %rd389, [%rd390];
	// end inline asm
	mov.b64 	%fd13, %rd387;
	setp.lt.f64 	%p158, %fd221, %fd13;
	mov.u64 	%rd429, %rd389;
	mov.f64 	%fd222, %fd13;
	@%p158 bra 	$L__BB9_18;
	setp.gt.f64 	%p159, %fd221, %fd13;
	mov.u64 	%rd429, %rd428;
	mov.f64 	%fd222, %fd221;
	@%p159 bra 	$L__BB9_18;
	setp.lt.s64 	%p160, %rd428, %rd389;
	min.s64 	%rd429, %rd428, %rd389;
	selp.f64 	%fd222, %fd221, %fd13, %p160;
$L__BB9_18:
	add.s64 	%rd392, %rd383, 8192;
	// begin inline asm
	ld.global.nc.u64 %rd391, [%rd392];
	// end inline asm
	add.s64 	%rd394, %rd383, 8200;
	// begin inline asm
	ld.global.nc.u64 %rd393, [%rd394];
	// end inline asm
	mov.b64 	%fd16, %rd391;
	setp.lt.f64 	%p161, %fd222, %fd16;
	mov.u64 	%rd430, %rd393;
	mov.f64 	%fd223, %fd16;
	@%p161 bra 	$L__BB9_21;
	setp.gt.f64 	%p162, %fd222, %fd16;
	mov.u64 	%rd430, %rd429;
	mov.f64 	%fd223, %fd222;
	@%p162 bra 	$L__BB9_21;
	setp.lt.s64 	%p163, %rd429, %rd393;
	min.s64 	%rd430, %rd429, %rd393;
	selp.f64 	%fd223, %fd222, %fd16, %p163;
$L__BB9_21:
	add.s64 	%rd396, %rd383, 12288;
	// begin inline asm
	ld.global.nc.u64 %rd395, [%rd396];
	// end inline asm
	add.s64 	%rd398, %rd383, 12296;
	// begin inline asm
	ld.global.nc.u64 %rd397, [%rd398];
	// end inline asm
	mov.b64 	%fd19, %rd395;
	setp.lt.f64 	%p164, %fd223, %fd19;
	mov.u64 	%rd431, %rd397;
	mov.f64 	%fd224, %fd19;
	@%p164 bra 	$L__BB9_24;
	setp.gt.f64 	%p165, %fd223, %fd19;
	mov.u64 	%rd431, %rd430;
	mov.f64 	%fd224, %fd223;
	@%p165 bra 	$L__BB9_24;
	setp.lt.s64 	%p166, %rd430, %rd397;
	min.s64 	%rd431, %rd430, %rd397;
	selp.f64 	%fd224, %fd223, %fd19, %p166;
$L__BB9_24:
	add.s32 	%r368, %r368, 1024;
	setp.lt.s32 	%p167, %r368, %r29;
	@%p167 bra 	$L__BB9_12;
$L__BB9_25:
	setp.lt.s32 	%p168, %r29, 256;
	@%p168 bra 	$L__BB9_70;
	// begin inline asm
	mov.u32 %r259, %laneid;
	// end inline asm
	mov.b64 	%rd409, %fd224;
	mov.b64 	{%r261, %r266}, %rd409;
	mov.b32 	%r277, 1;
	mov.b32 	%r278, 31;
	mov.b32 	%r279, -1;
	// begin inline asm
	shfl.sync.down.b32 %r260, %r261, %r277, %r278, %r279;
	// end inline asm
	// begin inline asm
	shfl.sync.down.b32 %r265, %r266, %r277, %r278, %r279;
	// end inline asm
	mov.b64 	%rd410, {%r260, %r265};
	mov.b64 	%fd23, %rd410;
	mov.b64 	{%r271, %r276}, %rd431;
	// begin inline asm
	shfl.sync.down.b32 %r270, %r271, %r277, %r278, %r279;
	// end inline asm
	// begin inline asm
	shfl.sync.down.b32 %r275, %r276, %r277, %r278, %r279;
	// end inline asm
	mov.b64 	%rd28, {%r270, %r275};
	setp.gt.s32 	%p220, %r259, 30;
	mov.u64 	%rd433, %rd431;
	mov.f64 	%fd226, %fd224;
	@%p220 bra 	$L__BB9_30;
	setp.lt.f64 	%p221, %fd224, %fd23;
	mov.u64 	%rd433, %rd28;
	mov.f64 	%fd226, %fd23;
	@%p221 bra 	$L__BB9_30;
	setp.gt.f64 	%p222, %fd224, %fd23;
	mov.u64 	%rd433, %rd431;
	mov.f64 	%fd226, %fd224;
	@%p222 bra 	$L__BB9_30;
	setp.lt.s64 	%p223, %rd431, %rd28;
	min.s64 	%rd433, %rd431, %rd28;
	selp.f64 	%fd226, %fd224, %fd23, %p223;
$L__BB9_30:
	mov.b64 	%rd411, %fd226;
	mov.b64 	{%r281, %r286}, %rd411;
	mov.b32 	%r297, 2;
	mov.b32 	%r298, 31;
	mov.b32 	%r299, -1;
	// begin inline asm
	shfl.sync.down.b32 %r280, %r281, %r297, %r298, %r299;
	// end inline asm
	// begin inline asm
	shfl.sync.down.b32 %r285, %r286, %r297, %r298, %r299;
	// end inline asm
	mov.b64 	%rd412, {%r280, %r285};
	mov.b64 	%fd26, %rd412;
	mov.b64 	{%r291, %r296}, %rd433;
	// begin inline asm
	shfl.sync.down.b32 %r290, %r291, %r297, %r298, %r299;
	// end inline asm
	// begin inline asm
	shfl.sync.down.b32 %r295, %r296, %r297, %r298, %r299;
	// end inline asm
	mov.b64 	%rd31, {%r290, %r295};
	setp.gt.s32 	%p224, %r259, 29;
	mov.u64 	%rd434, %rd433;
	mov.f64 	%fd227, %fd226;
	@%p224 bra 	$L__BB9_34;
	setp.lt.f64 	%p225, %fd226, %fd26;
	mov.u64 	%rd434, %rd31;
	mov.f64 	%fd227, %fd26;
	@%p225 bra 	$L__BB9_34;
	setp.gt.f64 	%p226, %fd226, %fd26;
	mov.u64 	%rd434, %rd433;
	mov.f64 	%fd227, %fd226;
	@%p226 bra 	$L__BB9_34;
	setp.lt.s64 	%p227, %rd433, %rd31;
	min.s64 	%rd434, %rd433, %rd31;
	selp.f64 	%fd227, %fd226, %fd26, %p227;
$L__BB9_34:
	mov.b64 	%rd413, %fd227;
	mov.b64 	{%r301, %r306}, %rd413;
	mov.b32 	%r317, 4;
	mov.b32 	%r318, 31;
	mov.b32 	%r319, -1;
	// begin inline asm
	shfl.sync.down.b32 %r300, %r301, %r317, %r318, %r319;
	// end inline asm
	// begin inline asm
	shfl.sync.down.b32 %r305, %r306, %r317, %r318, %r319;
	// end inline asm
	mov.b64 	%rd414, {%r300, %r305};
	mov.b64 	%fd29, %rd414;
	mov.b64 	{%r311, %r316}, %rd434;
	// begin inline asm
	shfl.sync.down.b32 %r310, %r311, %r317, %r318, %r319;
	// end inline asm
	// begin inline asm
	shfl.sync.down.b32 %r315, %r316, %r317, %r318, %r319;
	// end inline asm
	mov.b64 	%rd34, {%r310, %r315};
	setp.gt.s32 	%p228, %r259, 27;
	mov.u64 	%rd435, %rd434;
	mov.f64 	%fd228, %fd227;
	@%p228 bra 	$L__BB9_38;
	setp.lt.f64 	%p229, %fd227, %fd29;
	mov.u64 	%rd435, %rd34;
	mov.f64 	%fd228, %fd29;
	@%p229 bra 	$L__BB9_38;
	setp.gt.f64 	%p230, %fd227, %fd29;
	mov.u64 	%rd435, %rd434;
	mov.f64 	%fd228, %fd227;
	@%p230 bra 	$L__BB9_38;
	setp.lt.s64 	%p231, %rd434, %rd34;
	min.s64 	%rd435, %rd434, %rd34;
	selp.f64 	%fd228, %fd227, %fd29, %p231;
$L__BB9_38:
	mov.b64 	%rd415, %fd228;
	mov.b64 	{%r321, %r326}, %rd415;
	mov.b32 	%r337, 8;
	mov.b32 	%r338, 31;
	mov.b32 	%r339, -1;
	// begin inline asm
	shfl.sync.down.b32 %r320, %r321, %r337, %r338, %r339;
	// end inline asm
	// begin inline asm
	shfl.sync.down.b32 %r325, %r326, %r337, %r338, %r339;
	// end inline asm
	mov.b64 	%rd416, {%r320, %r325};
	mov.b64 	%fd32, %rd416;
	mov.b64 	{%r331, %r336}, %rd435;
	// begin inline asm
	shfl.sync.down.b32 %r330, %r331, %r337, %r338, %r339;
	// end inline asm
	// begin inline asm
	shfl.sync.down.b32 %r335, %r336, %r337, %r338, %r339;
	// end inline asm
	mov.b64 	%rd37, {%r330, %r335};
	setp.gt.s32 	%p232, %r259, 23;
	mov.u64 	%rd436, %rd435;
	mov.f64 	%fd229, %fd228;
	@%p232 bra 	$L__BB9_42;
	setp.lt.f64 	%p233, %fd228, %fd32;
	mov.u64 	%rd436, %rd37;
	mov.f64 	%fd229, %fd32;
	@%p233 bra 	$L__BB9_42;
	setp.gt.f64 	%p234, %fd228, %fd32;
	mov.u64 	%rd436, %rd435;
	mov.f64 	%fd229, %fd228;
	@%p234 bra 	$L__BB9_42;
	setp.lt.s64 	%p235, %rd435, %rd37;
	min.s64 	%rd436, %rd435, %rd37;
	selp.f64 	%fd229, %fd228, %fd32, %p235;
$L__BB9_42:
	mov.b64 	%rd417, %fd229;
	mov.b64 	{%r341, %r346}, %rd417;
	mov.b32 	%r357, 16;
	mov.b32 	%r358, 31;
	mov.b32 	%r359, -1;
	// begin inline asm
	shfl.sync.down.b32 %r340, %r341, %r357, %r358, %r359;
	// end inline asm
	// begin inline asm
	shfl.sync.down.b32 %r345, %r346, %r357, %r358, %r359;
	// end inline asm
	mov.b64 	%rd418, {%r340, %r345};
	mov.b64 	%fd35, %rd418;
	mov.b64 	{%r351, %r356}, %rd436;
	// begin inline asm
	shfl.sync.down.b32 %r350, %r351, %r357, %r358, %r359;
	// end inline asm
	// begin inline asm
	shfl.sync.down.b32 %r355, %r356, %r357, %r358, %r359;
	// end inline asm
	mov.b64 	%rd40, {%r350, %r355};
	setp.gt.s32 	%p236, %r259, 15;
	mov.u64 	%rd507, %rd436;
	mov.f64 	%fd292, %fd229;
	@%p236 bra 	$L__BB9_46;
	setp.lt.f64 	%p237, %fd229, %fd35;
	mov.u64 	%rd507, %rd40;
	mov.f64 	%fd292, %fd35;
	@%p237 bra 	$L__BB9_46;
	setp.gt.f64 	%p238, %fd229, %fd35;
	mov.u64 	%rd507, %rd436;
	mov.f64 	%fd292, %fd229;
	@%p238 bra 	$L__BB9_46;
	setp.lt.s64 	%p239, %rd436, %rd40;
	min.s64 	%rd507, %rd436, %rd40;
	selp.f64 	%fd292, %fd229, %fd35, %p239;
$L__BB9_46:
	setp.ne.s32 	%p240, %r259, 0;
	@%p240 bra 	$L__BB9_48;
	shr.u32 	%r360, %r1, 1;
	and.b32  	%r361, %r360, 496;
	mov.u32 	%r362, _ZN6thrust24THRUST_300001_SM_1000_NS8cuda_cub4core6detail5shmemE;
	add.s32 	%r363, %r362, %r361;
	st.shared.f64 	[%r363+8], %fd292;
	st.shared.u64 	[%r363+16], %rd507;
$L__BB9_48:
	bar.sync 	0;
	setp.ne.s32 	%p241, %r1, 0;
	@%p241 bra 	$L__BB9_232;
	ld.shared.f64 	%fd38, [_ZN6thrust24THRUST_300001_SM_1000_NS8cuda_cub4core6detail5shmemE+24];
	ld.shared.u64 	%rd43, [_ZN6thrust24THRUST_300001_SM_1000_NS8cuda_cub4core6detail5shmemE+32];
	setp.lt.f64 	%p242, %fd292, %fd38;
	mov.u64 	%rd438, %rd43;
	mov.f64 	%fd231, %fd38;
	@%p242 bra 	$L__BB9_52;
	setp.lt.f64 	%p243, %fd38, %fd292;
	mov.u64 	%rd438, %rd507;
	mov.f64 	%fd231, %fd292;
	@%p243 bra 	$L__BB9_52;
	setp.lt.s64 	%p244, %rd507, %rd43;
	min.s64 	%rd438, %rd507, %rd43;
	selp.f64 	%fd231, %fd292, %fd38, %p244;
$L__BB9_52:
	ld.shared.f64 	%fd41, [_ZN6thrust24THRUST_300001_SM_1000_NS8cuda_cub4core6detail5shmemE+40];
	ld.shared.u64 	%rd46, [_ZN6thrust24THRUST_300001_SM_1000_NS8cuda_cub4core6detail5shmemE+48];
	setp.lt.f64 	%p245, %fd231, %fd41;
	mov.u64 	%rd439, %rd46;
	mov.f64 	%fd232, %fd41;
	@%p245 bra 	$L__BB9_55;
	setp.lt.f64 	%p246, %fd41, %fd231;
	mov.u64 	%rd439, %rd438;
	mov.f64 	%fd232, %fd231;
	@%p246 bra 	$L__BB9_55;
	setp.lt.s64 	%p247, %rd438, %rd46;
	min.s64 	%rd439, %rd438, %rd46;
	selp.f64 	%fd232, %fd231, %fd41, %p247;
$L__BB9_55:
	ld.shared.f64 	%fd44, [_ZN6thrust24THRUST_300001_SM_1000_NS8cuda_cub4core6detail5shmemE+56];
	ld.shared.u64 	%rd49, [_ZN6thrust24THRUST_300001_SM_1000_NS8cuda_cub4core6detail5shmemE+64];
	setp.lt.f64 	%p248, %fd232, %fd44;
	mov.u64 	%rd440, %rd49;
	mov.f64 	%fd233, %fd44;
	@%p248 bra 	$L__BB9_58;
	setp.lt.f64 	%p249, %fd44, %fd232;
	mov.u64 	%rd440, %rd439;
	mov.f64 	%fd233, %fd232;
	@%p249 bra 	$L__BB9_58;
	setp.lt.s64 	%p250, %rd439, %rd49;
	min.s64 	%rd440, %rd439, %rd49;
	selp.f64 	%fd233, %fd232, %fd44, %p250;
$L__BB9_58:
	ld.shared.f64 	%fd47, [_ZN6thrust24THRUST_300001_SM_1000_NS8cuda_cub4core6detail5shmemE+72];
	ld.shared.u64 	%rd52, [_ZN6thrust24THRUST_300001_SM_1000_NS8cuda_cub4core6detail5shmemE+80];
	setp.lt.f64 	%p251, %fd233, %fd47;
	mov.u64 	%rd441, %rd52;
	mov.f64 	%fd234, %fd47;
	@%p251 bra 	$L__BB9_61;
	setp.lt.f64 	%p252, %fd47, %fd233;
	mov.u64 	%rd441, %rd440;
	mov.f64 	%fd234, %fd233;
	@%p252 bra 	$L__BB9_61;
	setp.lt.s64 	%p253, %rd440, %rd52;
	min.s64 	%rd441, %rd440, %rd52;
	selp.f64 	%fd234, %fd233, %fd47, %p253;
$L__BB9_61:
	ld.shared.f64 	%fd50, [_ZN6thrust24THRUST_300001_SM_1000_NS8cuda_cub4core6detail5shmemE+88];
	ld.shared.u64 	%rd55, [_ZN6thrust24THRUST_300001_SM_1000_NS8cuda_cub4core6detail5shmemE+96];
	setp.lt.f64 	%p254, %fd234, %fd50;
	mov.u64 	%rd442, %rd55;
	mov.f64 	%fd235, %fd50;
	@%p254 bra 	$L__BB9_64;
	setp.lt.f64 	%p255, %fd50, %fd234;
	mov.u64 	%rd442, %rd441;
	mov.f64 	%fd235, %fd234;
	@%p255 bra 	$L__BB9_64;
	setp.lt.s64 	%p256, %rd441, %rd55;
	min.s64 	%rd442, %rd441, %rd55;
	selp.f64 	%fd235, %fd234, %fd50, %p256;
$L__BB9_64:
	ld.shared.f64 	%fd53, [_ZN6thrust24THRUST_300001_SM_1000_NS8cuda_cub4core6detail5shmemE+104];
	ld.shared.u64 	%rd58, [_ZN6thrust24THRUST_300001_SM_1000_NS8cuda_cub4core6detail5shmemE+112];
	setp.lt.f64 	%p257, %fd235, %fd53;
	mov.u64 	%rd443, %rd58;
	mov.f64 	%fd236, %fd53;
	@%p257 bra 	$L__BB9_67;
	setp.lt.f64 	%p258, %fd53, %fd235;
	mov.u64 	%rd443, %rd442;
	mov.f64 	%fd236, %fd235;
	@%p258 bra 	$L__BB9_67;
	setp.lt.s64 	%p259, %rd442, %rd58;
	min.s64 	%rd443, %rd442, %rd58;
	selp.f64 	%fd236, %fd235, %fd53, %p259;
$L__BB9_67:
	ld.shared.f64 	%fd56, [_ZN6thrust24THRUST_300001_SM_1000_NS8cuda_cub4core6detail5shmemE+120];
	ld.shared.u64 	%rd61, [_ZN6thrust24THRUST_300001_SM_1000_NS8cuda_cub4core6detail5shmemE+128];
	setp.lt.f64 	%p260, %fd236, %fd56;
	mov.u64 	%rd507, %rd61;
	mov.f64 	%fd292, %fd56;
	@%p260 bra 	$L__BB9_232;
	setp.lt.f64 	%p261, %fd56, %fd236;
	mov.u64 	%rd507, %rd443;
	mov.f64 	%fd292, %fd236;
	@%p261 bra 	$L__BB9_232;
	setp.lt.s64 	%p262, %rd443, %rd61;
	min.s64 	%rd507, %rd443, %rd61;
	selp.f64 	%fd292, %fd236, %fd56, %p262;
	bra.uni 	$L__BB9_232;
$L__BB9_70:
	// begin inline asm
	mov.u32 %r146, %laneid;
	// end inline asm
	and.b32  	%r167, %r1, 992;
	add.s32 	%r168, %r167, 32;
	setp.gt.s32 	%p169, %r168, %r29;
	not.b32 	%r169, %r167;
	add.s32 	%r170, %r29, %r169;
	selp.b32 	%r165, %r170, 31, %p169;
	mov.b64 	%rd399, %fd224;
	mov.b64 	{%r148, %r153}, %rd399;
	mov.b32 	%r164, 1;
	mov.b32 	%r166, -1;
	// begin inline asm
	shfl.sync.down.b32 %r147, %r148, %r164, %r165, %r166;
	// end inline asm
	// begin inline asm
	shfl.sync.down.b32 %r152, %r153, %r164, %r165, %r166;
	// end inline asm
	mov.b64 	%rd400, {%r147, %r152};
	mov.b64 	%fd58, %rd400;
	mov.b64 	{%r158, %r163}, %rd431;
	// begin inline asm
	shfl.sync.down.b32 %r157, %r158, %r164, %r165, %r166;
	// end inline asm
	// begin inline asm
	shfl.sync.down.b32 %r162, %r163, %r164, %r165, %r166;
	// end inline asm
	mov.b64 	%rd63, {%r157, %r162};
	setp.ge.s32 	%p170, %r146, %r165;
	mov.u64 	%rd444, %rd431;
	mov.f64 	%fd237, %fd224;
	@%p170 bra 	$L__BB9_74;
	setp.lt.f64 	%p171, %fd224, %fd58;
	mov.u64 	%rd444, %rd63;
	mov.f64 	%fd237, %fd58;
	@%p171 bra 	$L__BB9_74;
	setp.gt.f64 	%p172, %fd224, %fd58;
	mov.u64 	%rd444, %rd431;
	mov.f64 	%fd237, %fd224;
	@%p172 bra 	$L__BB9_74;
	setp.lt.s64 	%p173, %rd431, %rd63;
	min.s64 	%rd444, %rd431, %rd63;
	selp.f64 	%fd237, %fd224, %fd58, %p173;
$L__BB9_74:
	mov.b64 	%rd401, %fd237;
	mov.b64 	{%r172, %r177}, %rd401;
	mov.b32 	%r188, 2;
	mov.b32 	%r190, -1;
	// begin inline asm
	shfl.sync.down.b32 %r171, %r172, %r188, %r165, %r190;
	// end inline asm
	// begin inline asm
	shfl.sync.down.b32 %r176, %r177, %r188, %r165, %r190;
	// end inline asm
	mov.b64 	%rd402, {%r171, %r176};
	mov.b64 	%fd61, %rd402;
	mov.b64 	{%r182, %r187}, %rd444;
	// begin inline asm
	shfl.sync.down.b32 %r181, %r182, %r188, %r165, %r190;
	// end inline asm
	// begin inline asm
	shfl.sync.down.b32 %r186, %r187, %r188, %r165, %r190;
	// end inline asm
	mov.b64 	%rd66, {%r181, %r186};
	add.s32 	%r191, %r146, 2;
	setp.gt.s32 	%p174, %r191, %r165;
	mov.u64 	%rd445, %rd444;
	mov.f64 	%fd238, %fd237;
	@%p174 bra 	$L__BB9_78;
	setp.lt.f64 	%p175, %fd237, %fd61;
	mov.u64 	%rd445, %rd66;
	mov.f64 	%fd238, %fd61;
	@%p175 bra 	$L__BB9_78;
	setp.gt.f64 	%p176, %fd237, %fd61;
	mov.u64 	%rd445, %rd444;
	mov.f64 	%fd238, %fd237;
	@%p176 bra 	$L__BB9_78;
	setp.lt.s64 	%p177, %rd444, %rd66;
	min.s64 	%rd445, %rd444, %rd66;
	selp.f64 	%fd238, %fd237, %fd61, %p177;
$L__BB9_78:
	mov.b64 	%rd403, %fd238;
	mov.b64 	{%r193, %r198}, %rd403;
	mov.b32 	%r209, 4;
	mov.b32 	%r211, -1;
	// begin inline asm
	shfl.sync.down.b32 %r192, %r193, %r209, %r165, %r211;
	// end inline asm
	// begin inline asm
	shfl.sync.down.b32 %r197, %r198, %r209, %r165, %r211;
	// end inline asm
	mov.b64 	%rd404, {%r192, %r197};
	mov.b64 	%fd64, %rd404;
	mov.b64 	{%r203, %r208}, %rd445;
	// begin inline asm
	shfl.sync.down.b32 %r202, %r203, %r209, %r165, %r211;
	// end inline asm
	// begin inline asm
	shfl.sync.down.b32 %r207, %r208, %r209, %r165, %r211;
	// end inline asm
	mov.b64 	%rd69, {%r202, %r207};
	add.s32 	%r212, %r146, 4;
	setp.gt.s32 	%p178, %r212, %r165;
	mov.u64 	%rd446, %rd445;
	mov.f64 	%fd239, %fd238;
	@%p178 bra 	$L__BB9_82;
	setp.lt.f64 	%p179, %fd238, %fd64;
	mov.u64 	%rd446, %rd69;
	mov.f64 	%fd239, %fd64;
	@%p179 bra 	$L__BB9_82;
	setp.gt.f64 	%p180, %fd238, %fd64;
	mov.u64 	%rd446, %rd445;
	mov.f64 	%fd239, %fd238;
	@%p180 bra 	$L__BB9_82;
	setp.lt.s64 	%p181, %rd445, %rd69;
	min.s64 	%rd446, %rd445, %rd69;
	selp.f64 	%fd239, %fd238, %fd64, %p181;
$L__BB9_82:
	mov.b64 	%rd405, %fd239;
	mov.b64 	{%r214, %r219}, %rd405;
	mov.b32 	%r230, 8;
	mov.b32 	%r232, -1;
	// begin inline asm
	shfl.sync.down.b32 %r213, %r214, %r230, %r165, %r232;
	// end inline asm
	// begin inline asm
	shfl.sync.down.b32 %r218, %r219, %r230, %r165, %r232;
	// end inline asm
	mov.b64 	%rd406, {%r213, %r218};
	mov.b64 	%fd67, %rd406;
	mov.b64 	{%r224, %r229}, %rd446;
	// begin inline asm
	shfl.sync.down.b32 %r223, %r224, %r230, %r165, %r232;
	// end inline asm
	// begin inline asm
	shfl.sync.down.b32 %r228, %r229, %r230, %r165, %r232;
	// end inline asm
	mov.b64 	%rd72, {%r223, %r228};
	add.s32 	%r233, %r146, 8;
	setp.gt.s32 	%p182, %r233, %r165;
	mov.u64 	%rd447, %rd446;
	mov.f64 	%fd240, %fd239;
	@%p182 bra 	$L__BB9_86;
	setp.lt.f64 	%p183, %fd239, %fd67;
	mov.u64 	%rd447, %rd72;
	mov.f64 	%fd240, %fd67;
	@%p183 bra 	$L__BB9_86;
	setp.gt.f64 	%p184, %fd239, %fd67;
	mov.u64 	%rd447, %rd446;
	mov.f64 	%fd240, %fd239;
	@%p184 bra 	$L__BB9_86;
	setp.lt.s64 	%p185, %rd446, %rd72;
	min.s64 	%rd447, %rd446, %rd72;
	selp.f64 	%fd240, %fd239, %fd67, %p185;
$L__BB9_86:
	mov.b64 	%rd407, %fd240;
	mov.b64 	{%r235, %r240}, %rd407;
	mov.b32 	%r251, 16;
	mov.b32 	%r253, -1;
	// begin inline asm
	shfl.sync.down.b32 %r234, %r235, %r251, %r165, %r253;
	// end inline asm
	// begin inline asm
	shfl.sync.down.b32 %r239, %r240, %r251, %r165, %r253;
	// end inline asm
	mov.b64 	%rd408, {%r234, %r239};
	mov.b64 	%fd70, %rd408;
	mov.b64 	{%r245, %r250}, %rd447;
	// begin inline asm
	shfl.sync.down.b32 %r244, %r245, %r251, %r165, %r253;
	// end inline asm
	// begin inline asm
	shfl.sync.down.b32 %r249, %r250, %r251, %r165, %r253;
	// end inline asm
	mov.b64 	%rd75, {%r244, %r249};
	add.s32 	%r254, %r146, 16;
	setp.gt.s32 	%p186, %r254, %r165;
	mov.u64 	%rd507, %rd447;
	mov.f64 	%fd292, %fd240;
	@%p186 bra 	$L__BB9_90;
	setp.lt.f64 	%p187, %fd240, %fd70;
	mov.u64 	%rd507, %rd75;
	mov.f64 	%fd292, %fd70;
	@%p187 bra 	$L__BB9_90;
	setp.gt.f64 	%p188, %fd240, %fd70;
	mov.u64 	%rd507, %rd447;
	mov.f64 	%fd292, %fd240;
	@%p188 bra 	$L__BB9_90;
	setp.lt.s64 	%p189, %rd447, %rd75;
	min.s64 	%rd507, %rd447, %rd75;
	selp.f64 	%fd292, %fd240, %fd70, %p189;
$L__BB9_90:
	setp.ne.s32 	%p190, %r146, 0;
	@%p190 bra 	$L__BB9_92;
	shr.u32 	%r255, %r1, 1;
	and.b32  	%r256, %r255, 496;
	mov.u32 	%r257, _ZN6thrust24THRUST_300001_SM_1000_NS8cuda_cub4core6detail5shmemE;
	add.s32 	%r258, %r257, %r256;
	st.shared.f64 	[%r258+8], %fd292;
	st.shared.u64 	[%r258+16], %rd507;
$L__BB9_92:
	bar.sync 	0;
	setp.ne.s32 	%p191, %r1, 0;
	@%p191 bra 	$L__BB9_232;
	setp.lt.s32 	%p192, %r29, 33;
	mov.f64 	%fd242, %fd292;
	mov.u64 	%rd449, %rd507;
	@%p192 bra 	$L__BB9_97;
	ld.shared.f64 	%fd73, [_ZN6thrust24THRUST_300001_SM_1000_NS8cuda_cub4core6detail5shmemE+24];
	ld.shared.u64 	%rd78, [_ZN6thrust24THRUST_300001_SM_1000_NS8cuda_cub4core6detail5shmemE+32];
	setp.lt.f64 	%p193, %fd292, %fd73;
	mov.f64 	%fd242, %fd73;
	mov.u64 	%rd449, %rd78;
	@%p193 bra 	$L__BB9_97;
	setp.lt.f64 	%p194, %fd73, %fd292;
	mov.f64 	%fd242, %fd292;
	mov.u64 	%rd449, %rd507;
	@%p194 bra 	$L__BB9_97;
	setp.lt.s64 	%p195, %rd507, %rd78;
	min.s64 	%rd449, %rd507, %rd78;
	selp.f64 	%fd242, %fd292, %fd73, %p195;
$L__BB9_97:
	setp.lt.s32 	%p196, %r29, 65;
	mov.f64 	%fd243, %fd242;
	mov.u64 	%rd450, %rd449;
	@%p196 bra 	$L__BB9_101;
	ld.shared.f64 	%fd76, [_ZN6thrust24THRUST_300001_SM_1000_NS8cuda_cub4core6detail5shmemE+40];
	ld.shared.u64 	%rd81, [_ZN6thrust24THRUST_300001_SM_1000_NS8cuda_cub4core6detail5shmemE+48];
	setp.lt.f64 	%p197, %fd242, %fd76;
	mov.f64 	%fd243, %fd76;
	mov.u64 	%rd450, %rd81;
	@%p197 bra 	$L__BB9_101;
	setp.lt.f64 	%p198, %fd76, %fd242;
	mov.f64 	%fd243, %fd242;
	mov.u64 	%rd450, %rd449;
	@%p198 bra 	$L__BB9_101;
	setp.lt.s64 	%p199, %rd449, %rd81;
	selp.f64 	%fd243, %fd242, %fd76, %p199;
	min.s64 	%rd450, %rd449, %rd81;
$L__BB9_101:
	setp.lt.s32 	%p200, %r29, 97;
	mov.f64 	%fd244, %fd243;
	mov.u64 	%rd451, %rd450;
	@%p200 bra 	$L__BB9_105;
	ld.shared.f64 	%fd79, [_ZN6thrust24THRUST_300001_SM_1000_NS8cuda_cub4core6detail5shmemE+56];
	ld.shared.u64 	%rd84, [_ZN6thrust24THRUST_300001_SM_1000_NS8cuda_cub4core6detail5shmemE+64];
	setp.lt.f64 	%p201, %fd243, %fd79;
	mov.f64 	%fd244, %fd79;
	mov.u64 	%rd451, %rd84;
	@%p201 bra 	$L__BB9_105;
	setp.lt.f64 	%p202, %fd79, %fd243;
	mov.f64 	%fd244, %fd243;
	mov.u64 	%rd451, %rd450;
	@%p202 bra 	$L__BB9_105;
	setp.lt.s64 	%p203, %rd450, %rd84;
	selp.f64 	%fd244, %fd243, %fd79, %p203;
	min.s64 	%rd451, %rd450, %rd84;
$L__BB9_105:
	setp.lt.s32 	%p204, %r29, 129;
	mov.f64 	%fd245, %fd244;
	mov.u64 	%rd452, %rd451;
	@%p204 bra 	$L__BB9_109;
	ld.shared.f64 	%fd82, [_ZN6thrust24THRUST_300001_SM_1000_NS8cuda_cub4core6detail5shmemE+72];
	ld.shared.u64 	%rd87, [_ZN6thrust24THRUST_300001_SM_1000_NS8cuda_cub4core6detail5shmemE+80];
	setp.lt.f64 	%p205, %fd244, %fd82;
	mov.f64 	%fd245, %fd82;
	mov.u64 	%rd452, %rd87;
	@%p205 bra 	$L__BB9_109;
	setp.lt.f64 	%p206, %fd82, %fd244;
	mov.f64 	%fd245, %fd244;
	mov.u64 	%rd452, %rd451;
	@%p206 bra 	$L__BB9_109;
	setp.lt.s64 	%p207, %rd451, %rd87;
	selp.f64 	%fd245, %fd244, %fd82, %p207;
	min.s64 	%rd452, %rd451, %rd87;
$L__BB9_109:
	setp.lt.s32 	%p208, %r29, 161;
	mov.f64 	%fd246, %fd245;
	mov.u64 	%rd453, %rd452;
	@%p208 bra 	$L__BB9_113;
	ld.shared.f64 	%fd85, [_ZN6thrust24THRUST_300001_SM_1000_NS8cuda_cub4core6detail5shmemE+88];
	ld.shared.u64 	%rd90, [_ZN6thrust24THRUST_300001_SM_1000_NS8cuda_cub4core6detail5shmemE+96];
	setp.lt.f64 	%p209, %fd245, %fd85;
	mov.f64 	%fd246, %fd85;
	mov.u64 	%rd453, %rd90;
	@%p209 bra 	$L__BB9_113;
	setp.lt.f64 	%p210, %fd85, %fd245;
	mov.f64 	%fd246, %fd245;
	mov.u64 	%rd453, %rd452;
	@%p210 bra 	$L__BB9_113;
	setp.lt.s64 	%p211, %rd452, %rd90;
	selp.f64 	%fd246, %fd245, %fd85, %p211;
	min.s64 	%rd453, %rd452, %rd90;
$L__BB9_113:
	setp.lt.s32 	%p212, %r29, 193;
	mov.f64 	%fd247, %fd246;
	mov.u64 	%rd454, %rd453;
	@%p212 bra 	$L__BB9_117;
	ld.shared.f64 	%fd88, [_ZN6thrust24THRUST_300001_SM_1000_NS8cuda_cub4core6detail5shmemE+104];
	ld.shared.u64 	%rd93, [_ZN6thrust24THRUST_300001_SM_1000_NS8cuda_cub4core6detail5shmemE+112];
	setp.lt.f64 	%p213, %fd246, %fd88;
	mov.f64 	%fd247, %fd88;
	mov.u64 	%rd454, %rd93;
	@%p213 bra 	$L__BB9_117;
	setp.lt.f64 	%p214, %fd88, %fd246;
	mov.f64 	%fd247, %fd246;
	mov.u64 	%rd454, %rd453;
	@%p214 bra 	$L__BB9_117;
	setp.lt.s64 	%p215, %rd453, %rd93;
	selp.f64 	%fd247, %fd246, %fd88, %p215;
	min.s64 	%rd454, %rd453, %rd93;
$L__BB9_117:
	setp.lt.s32 	%p216, %r29, 225;
	mov.u64 	%rd507, %rd454;
	mov.f64 	%fd292, %fd247;
	@%p216 bra 	$L__BB9_232;
	ld.shared.f64 	%fd91, [_ZN6thrust24THRUST_300001_SM_1000_NS8cuda_cub4core6detail5shmemE+120];
	ld.shared.u64 	%rd96, [_ZN6thrust24THRUST_300001_SM_1000_NS8cuda_cub4core6detail5shmemE+128];
	setp.lt.f64 	%p217, %fd247, %fd91;
	mov.u64 	%rd507, %rd96;
	mov.f64 	%fd292, %fd91;
	@%p217 bra 	$L__BB9_232;
	setp.lt.f64 	%p218, %fd91, %fd247;
	mov.u64 	%rd507, %rd454;
	mov.f64 	%fd292, %fd247;
	@%p218 bra 	$L__BB9_232;
	setp.lt.s64 	%p219, %rd454, %rd96;
	selp.f64 	%fd292, %fd247, %fd91, %p219;
	min.s64 	%rd507, %rd454, %rd96;
	bra.uni 	$L__BB9_232;
$L__BB9_121:
	mov.u32 	%r16, %tid.x;
	cvt.u64.u32 	%rd98, %r16;
	mul.wide.u32 	%rd259, %r16, 16;
	add.s64 	%rd240, %rd237, %rd259;
	// begin inline asm
	ld.global.nc.u64 %rd239, [%rd240];
	// end inline asm
	add.s64 	%rd242, %rd240, 8;
	// begin inline asm
	ld.global.nc.u64 %rd241, [%rd242];
	// end inline asm
	mov.b64 	%fd93, %rd239;
	add.s64 	%rd244, %rd240, 4096;
	// begin inline asm
	ld.global.nc.u64 %rd243, [%rd244];
	// end inline asm
	add.s64 	%rd246, %rd240, 4104;
	// begin inline asm
	ld.global.nc.u64 %rd455, [%rd246];
	// end inline asm
	mov.b64 	%fd248, %rd243;
	add.s64 	%rd248, %rd240, 8192;
	// begin inline asm
	ld.global.nc.u64 %rd247, [%rd248];
	// end inline asm
	add.s64 	%rd250, %rd240, 8200;
	// begin inline asm
	ld.global.nc.u64 %rd456, [%rd250];
	// end inline asm
	mov.b64 	%fd249, %rd247;
	add.s64 	%rd252, %rd240, 12288;
	// begin inline asm
	ld.global.nc.u64 %rd251, [%rd252];
	// end inline asm
	add.s64 	%rd254, %rd240, 12296;
	// begin inline asm
	ld.global.nc.u64 %rd457, [%rd254];
	// end inline asm
	mov.b64 	%fd250, %rd251;
	add.s64 	%rd256, %rd240, 16384;
	// begin inline asm
	ld.global.nc.u64 %rd255, [%rd256];
	// end inline asm
	add.s64 	%rd258, %rd240, 16392;
	// begin inline asm
	ld.global.nc.u64 %rd494, [%rd258];
	// end inline asm
	mov.b64 	%fd279, %rd255;
	setp.lt.f64 	%p3, %fd93, %fd248;
	@%p3 bra 	$L__BB9_123;
	setp.lt.f64 	%p4, %fd248, %fd93;
	setp.lt.s64 	%p5, %rd241, %rd455;
	or.pred  	%p6, %p4, %p5;
	selp.f64 	%fd248, %fd93, %fd248, %p6;
	selp.b64 	%rd455, %rd241, %rd455, %p6;
$L__BB9_123:
	setp.lt.f64 	%p7, %fd248, %fd249;
	@%p7 bra 	$L__BB9_125;
	setp.gt.f64 	%p8, %fd248, %fd249;
	setp.lt.s64 	%p9, %rd455, %rd456;
	or.pred  	%p10, %p8, %p9;
	selp.f64 	%fd249, %fd248, %fd249, %p10;
	selp.b64 	%rd456, %rd455, %rd456, %p10;
$L__BB9_125:
	setp.lt.f64 	%p11, %fd249, %fd250;
	@%p11 bra 	$L__BB9_127;
	setp.gt.f64 	%p12, %fd249, %fd250;
	setp.lt.s64 	%p13, %rd456, %rd457;
	or.pred  	%p14, %p12, %p13;
	selp.f64 	%fd250, %fd249, %fd250, %p14;
	selp.b64 	%rd457, %rd456, %rd457, %p14;
$L__BB9_127:
	setp.lt.f64 	%p15, %fd250, %fd279;
	@%p15 bra 	$L__BB9_129;
	setp.gt.f64 	%p16, %fd250, %fd279;
	setp.lt.s64 	%p17, %rd457, %rd494;
	or.pred  	%p18, %p16, %p17;
	selp.f64 	%fd279, %fd250, %fd279, %p18;
	selp.b64 	%rd494, %rd457, %rd494, %p18;
$L__BB9_129:
	setp.lt.u32 	%p19, %r29, 2560;
	mov.b64 	%rd473, 1280;
	@%p19 bra 	$L__BB9_165;
	add.s64 	%rd263, %rd1, -2560;
	mul.hi.u64 	%rd264, %rd263, -3689348814741910323;
	shr.u64 	%rd113, %rd264, 10;
	setp.lt.u64 	%p20, %rd263, 1280;
	mov.b64 	%rd473, 1280;
	@%p20 bra 	$L__BB9_153;
	add.s64 	%rd266, %rd113, 1;
	and.b64  	%rd459, %rd266, 36028797018963966;
	shl.b64 	%rd267, %rd98, 4;
	add.s64 	%rd268, %rd267, %rd237;
	add.s64 	%rd460, %rd268, 57352;
	mov.b64 	%rd473, 1280;
$L__BB9_132:
	add.s64 	%rd270, %rd460, -36872;
	// begin inline asm
	ld.global.nc.u64 %rd269, [%rd270];
	// end inline asm
	add.s64 	%rd272, %rd460, -36864;
	// begin inline asm
	ld.global.nc.u64 %rd463, [%rd272];
	// end inline asm
	mov.b64 	%fd253, %rd269;
	add.s64 	%rd274, %rd460, -32776;
	// begin inline asm
	ld.global.nc.u64 %rd273, [%rd274];
	// end inline asm
	add.s64 	%rd276, %rd460, -32768;
	// begin inline asm
	ld.global.nc.u64 %rd464, [%rd276];
	// end inline asm
	mov.b64 	%fd254, %rd273;
	add.s64 	%rd278, %rd460, -28680;
	// begin inline asm
	ld.global.nc.u64 %rd277, [%rd278];
	// end inline asm
	add.s64 	%rd280, %rd460, -28672;
	// begin inline asm
	ld.global.nc.u64 %rd465, [%rd280];
	// end inline asm
	mov.b64 	%fd255, %rd277;
	add.s64 	%rd282, %rd460, -24584;
	// begin inline asm
	ld.global.nc.u64 %rd281, [%rd282];
	// end inline asm
	add.s64 	%rd284, %rd460, -24576;
	// begin inline asm
	ld.global.nc.u64 %rd466, [%rd284];
	// end inline asm
	mov.b64 	%fd256, %rd281;
	add.s64 	%rd286, %rd460, -20488;
	// begin inline asm
	ld.global.nc.u64 %rd285, [%rd286];
	// end inline asm
	add.s64 	%rd288, %rd460, -20480;
	// begin inline asm
	ld.global.nc.u64 %rd467, [%rd288];
	// end inline asm
	mov.b64 	%fd257, %rd285;
	setp.lt.f64 	%p21, %fd279, %fd253;
	@%p21 bra 	$L__BB9_134;
	setp.gt.f64 	%p22, %fd279, %fd253;
	setp.lt.s64 	%p23, %rd494, %rd463;
	or.pred  	%p24, %p22, %p23;
	selp.f64 	%fd253, %fd279, %fd253, %p24;
	selp.b64 	%rd463, %rd494, %rd463, %p24;
$L__BB9_134:
	setp.lt.f64 	%p25, %fd253, %fd254;
	@%p25 bra 	$L__BB9_136;
	setp.gt.f64 	%p26, %fd253, %fd254;
	setp.lt.s64 	%p27, %rd463, %rd464;
	or.pred  	%p28, %p26, %p27;
	selp.f64 	%fd254, %fd253, %fd254, %p28;
	selp.b64 	%rd464, %rd463, %rd464, %p28;
$L__BB9_136:
	setp.lt.f64 	%p29, %fd254, %fd255;
	@%p29 bra 	$L__BB9_138;
	setp.gt.f64 	%p30, %fd254, %fd255;
	setp.lt.s64 	%p31, %rd464, %rd465;
	or.pred  	%p32, %p30, %p31;
	selp.f64 	%fd255, %fd254, %fd255, %p32;
	selp.b64 	%rd465, %rd464, %rd465, %p32;
$L__BB9_138:
	setp.lt.f64 	%p33, %fd255, %fd256;
	@%p33 bra 	$L__BB9_140;
	setp.gt.f64 	%p34, %fd255, %fd256;
	setp.lt.s64 	%p35, %rd465, %rd466;
	or.pred  	%p36, %p34, %p35;
	selp.f64 	%fd256, %fd255, %fd256, %p36;
	selp.b64 	%rd466, %rd465, %rd466, %p36;
$L__BB9_140:
	setp.lt.f64 	%p37, %fd256, %fd257;
	@%p37 bra 	$L__BB9_142;
	setp.gt.f64 	%p38, %fd256, %fd257;
	setp.lt.s64 	%p39, %rd466, %rd467;
	or.pred  	%p40, %p38, %p39;
	selp.f64 	%fd257, %fd256, %fd257, %p40;
	selp.b64 	%rd467, %rd466, %rd467, %p40;
$L__BB9_142:
	add.s64 	%rd290, %rd460, -16392;
	// begin inline asm
	ld.global.nc.u64 %rd289, [%rd290];
	// end inline asm
	add.s64 	%rd292, %rd460, -16384;
	// begin inline asm
	ld.global.nc.u64 %rd468, [%rd292];
	// end inline asm
	mov.b64 	%fd258, %rd289;
	add.s64 	%rd294, %rd460, -12296;
	// begin inline asm
	ld.global.nc.u64 %rd293, [%rd294];
	// end inline asm
	add.s64 	%rd296, %rd460, -12288;
	// begin inline asm
	ld.global.nc.u64 %rd469, [%rd296];
	// end inline asm
	mov.b64 	%fd259, %rd293;
	add.s64 	%rd298, %rd460, -8200;
	// begin inline asm
	ld.global.nc.u64 %rd297, [%rd298];
	// end inline asm
	add.s64 	%rd300, %rd460, -8192;
	// begin inline asm
	ld.global.nc.u64 %rd470, [%rd300];
	// end inline asm
	mov.b64 	%fd260, %rd297;
	add.s64 	%rd302, %rd460, -4104;
	// begin inline asm
	ld.global.nc.u64 %rd301, [%rd302];
	// end inline asm
	add.s64 	%rd304, %rd460, -4096;
	// begin inline asm
	ld.global.nc.u64 %rd471, [%rd304];
	// end inline asm
	mov.b64 	%fd261, %rd301;
	add.s64 	%rd306, %rd460, -8;
	// begin inline asm
	ld.global.nc.u64 %rd305, [%rd306];
	// end inline asm
	// begin inline asm
	ld.global.nc.u64 %rd494, [%rd460];
	// end inline asm
	mov.b64 	%fd279, %rd305;
	setp.lt.f64 	%p41, %fd257, %fd258;
	@%p41 bra 	$L__BB9_144;
	setp.gt.f64 	%p42, %fd257, %fd258;
	setp.lt.s64 	%p43, %rd467, %rd468;
	or.pred  	%p44, %p42, %p43;
	selp.f64 	%fd258, %fd257, %fd258, %p44;
	selp.b64 	%rd468, %rd467, %rd468, %p44;
$L__BB9_144:
	setp.lt.f64 	%p45, %fd258, %fd259;
	@%p45 bra 	$L__BB9_146;
	setp.gt.f64 	%p46, %fd258, %fd259;
	setp.lt.s64 	%p47, %rd468, %rd469;
	or.pred  	%p48, %p46, %p47;
	selp.f64 	%fd259, %fd258, %fd259, %p48;
	selp.b64 	%rd469, %rd468, %rd469, %p48;
$L__BB9_146:
	setp.lt.f64 	%p49, %fd259, %fd260;
	@%p49 bra 	$L__BB9_148;
	setp.gt.f64 	%p50, %fd259, %fd260;
	setp.lt.s64 	%p51, %rd469, %rd470;
	or.pred  	%p52, %p50, %p51;
	selp.f64 	%fd260, %fd259, %fd260, %p52;
	selp.b64 	%rd470, %rd469, %rd470, %p52;
$L__BB9_148:
	setp.lt.f64 	%p53, %fd260, %fd261;
	@%p53 bra 	$L__BB9_150;
	setp.gt.f64 	%p54, %fd260, %fd261;
	setp.lt.s64 	%p55, %rd470, %rd471;
	or.pred  	%p56, %p54, %p55;
	selp.f64 	%fd261, %fd260, %fd261, %p56;
	selp.b64 	%rd471, %rd470, %rd471, %p56;
$L__BB9_150:
	setp.lt.f64 	%p57, %fd261, %fd279;
	@%p57 bra 	$L__BB9_152;
	setp.gt.f64 	%p58, %fd261, %fd279;
	setp.lt.s64 	%p59, %rd471, %rd494;
	or.pred  	%p60, %p58, %p59;
	selp.f64 	%fd279, %fd261, %fd279, %p60;
	selp.b64 	%rd494, %rd471, %rd494, %p60;
$L__BB9_152:
	add.s64 	%rd473, %rd473, 2560;
	add.s64 	%rd460, %rd460, 40960;
	add.s64 	%rd459, %rd459, -2;
	setp.ne.s64 	%p61, %rd459, 0;
	@%p61 bra 	$L__BB9_132;
$L__BB9_153:
	and.b64  	%rd309, %rd113, 1;
	setp.eq.b64 	%p62, %rd309, 1;
	@%p62 bra 	$L__BB9_165;
	shl.b64 	%rd330, %rd473, 4;
	add.s64 	%rd311, %rd240, %rd330;
	// begin inline asm
	ld.global.nc.u64 %rd310, [%rd311];
	// end inline asm
	add.s64 	%rd313, %rd311, 8;
	// begin inline asm
	ld.global.nc.u64 %rd477, [%rd313];
	// end inline asm
	mov.b64 	%fd265, %rd310;
	add.s64 	%rd315, %rd311, 4096;
	// begin inline asm
	ld.global.nc.u64 %rd314, [%rd315];
	// end inline asm
	add.s64 	%rd317, %rd311, 4104;
	// begin inline asm
	ld.global.nc.u64 %rd478, [%rd317];
	// end inline asm
	mov.b64 	%fd266, %rd314;
	add.s64 	%rd319, %rd311, 8192;
	// begin inline asm
	ld.global.nc.u64 %rd318, [%rd319];
	// end inline asm
	add.s64 	%rd321, %rd311, 8200;
	// begin inline asm
	ld.global.nc.u64 %rd479, [%rd321];
	// end inline asm
	mov.b64 	%fd267, %rd318;
	add.s64 	%rd323, %rd311, 12288;
	// begin inline asm
	ld.global.nc.u64 %rd322, [%rd323];
	// end inline asm
	add.s64 	%rd325, %rd311, 12296;
	// begin inline asm
	ld.global.nc.u64 %rd480, [%rd325];
	// end inline asm
	mov.b64 	%fd268, %rd322;
	add.s64 	%rd327, %rd311, 16384;
	// begin inline asm
	ld.global.nc.u64 %rd326, [%rd327];
	// end inline asm
	add.s64 	%rd329, %rd311, 16392;
	// begin inline asm
	ld.global.nc.u64 %rd481, [%rd329];
	// end inline asm
	mov.b64 	%fd269, %rd326;
	setp.lt.f64 	%p63, %fd279, %fd265;
	@%p63 bra 	$L__BB9_156;
	setp.gt.f64 	%p64, %fd279, %fd265;
	setp.lt.s64 	%p65, %rd494, %rd477;
	or.pred  	%p66, %p64, %p65;
	selp.f64 	%fd265, %fd279, %fd265, %p66;
	selp.b64 	%rd477, %rd494, %rd477, %p66;
$L__BB9_156:
	setp.lt.f64 	%p67, %fd265, %fd266;
	@%p67 bra 	$L__BB9_158;
	setp.gt.f64 	%p68, %fd265, %fd266;
	setp.lt.s64 	%p69, %rd477, %rd478;
	or.pred  	%p70, %p68, %p69;
	selp.f64 	%fd266, %fd265, %fd266, %p70;
	selp.b64 	%rd478, %rd477, %rd478, %p70;
$L__BB9_158:
	setp.lt.f64 	%p71, %fd266, %fd267;
	@%p71 bra 	$L__BB9_160;
	setp.gt.f64 	%p72, %fd266, %fd267;
	setp.lt.s64 	%p73, %rd478, %rd479;
	or.pred  	%p74, %p72, %p73;
	selp.f64 	%fd267, %fd266, %fd267, %p74;
	selp.b64 	%rd479, %rd478, %rd479, %p74;
$L__BB9_160:
	setp.lt.f64 	%p75, %fd267, %fd268;
	@%p75 bra 	$L__BB9_162;
	setp.gt.f64 	%p76, %fd267, %fd268;
	setp.lt.s64 	%p77, %rd479, %rd480;
	or.pred  	%p78, %p76, %p77;
	selp.f64 	%fd268, %fd267, %fd268, %p78;
	selp.b64 	%rd480, %rd479, %rd480, %p78;
$L__BB9_162:
	setp.lt.f64 	%p79, %fd268, %fd269;
	@%p79 bra 	$L__BB9_164;
	setp.gt.f64 	%p80, %fd268, %fd269;
	setp.lt.s64 	%p81, %rd480, %rd481;
	or.pred  	%p82, %p80, %p81;
	selp.f64 	%fd269, %fd268, %fd269, %p82;
	selp.b64 	%rd481, %rd480, %rd481, %p82;
$L__BB9_164:
	add.s64 	%rd473, %rd473, 1280;
	mov.u64 	%rd494, %rd481;
	mov.f64 	%fd279, %fd269;
$L__BB9_165:
	cvt.s64.s32 	%rd331, %r29;
	setp.ge.s64 	%p83, %rd473, %rd331;
	@%p83 bra 	$L__BB9_188;
	cvt.u32.u64 	%r17, %rd473;
	sub.s32 	%r18, %r29, %r17;
	setp.ge.s32 	%p84, %r16, %r18;
	@%p84 bra 	$L__BB9_188;
	not.b32 	%r30, %r16;
	add.s32 	%r31, %r29, %r30;
	sub.s32 	%r19, %r31, %r17;
	and.b32  	%r32, %r19, 768;
	setp.eq.s32 	%p85, %r32, 768;
	mov.u32 	%r372, %r16;
	@%p85 bra 	$L__BB9_173;
	cvt.u64.u32 	%rd333, %r16;
	add.s64 	%rd334, %rd473, %rd333;
	shl.b64 	%rd335, %rd334, 4;
	add.s64 	%rd484, %rd237, %rd335;
	shr.u32 	%r33, %r19, 8;
	add.s32 	%r34, %r33, 1;
	and.b32  	%r35, %r34, 3;
	neg.s32 	%r370, %r35;
	mov.u32 	%r372, %r16;
$L__BB9_169:
	.pragma "nounroll";
	mov.u64 	%rd177, %rd494;
	mov.f64 	%fd155, %fd279;
	// begin inline asm
	ld.global.nc.u64 %rd336, [%rd484];
	// end inline asm
	add.s64 	%rd339, %rd484, 8;
	// begin inline asm
	ld.global.nc.u64 %rd338, [%rd339];
	// end inline asm
	mov.b64 	%fd156, %rd336;
	setp.lt.f64 	%p86, %fd155, %fd156;
	mov.f64 	%fd279, %fd156;
	mov.u64 	%rd494, %rd338;
	@%p86 bra 	$L__BB9_172;
	setp.gt.f64 	%p87, %fd155, %fd156;
	mov.f64 	%fd279, %fd155;
	mov.u64 	%rd494, %rd177;
	@%p87 bra 	$L__BB9_172;
	setp.lt.s64 	%p88, %rd177, %rd338;
	selp.f64 	%fd279, %fd155, %fd156, %p88;
	min.s64 	%rd494, %rd177, %rd338;
$L__BB9_172:
	add.s32 	%r372, %r372, 256;
	add.s64 	%rd484, %rd484, 4096;
	add.s32 	%r370, %r370, 1;
	setp.ne.s32 	%p89, %r370, 0;
	@%p89 bra 	$L__BB9_169;
$L__BB9_173:
	setp.lt.u32 	%p90, %r19, 768;
	@%p90 bra 	$L__BB9_188;
	cvt.u64.u32 	%rd340, %r372;
	add.s64 	%rd341, %rd473, %rd340;
	shl.b64 	%rd342, %rd341, 4;
	add.s64 	%rd343, %rd342, %rd237;
	add.s64 	%rd489, %rd343, 12296;
$L__BB9_175:
	add.s64 	%rd345, %rd489, -12296;
	// begin inline asm
	ld.global.nc.u64 %rd344, [%rd345];
	// end inline asm
	add.s64 	%rd347, %rd489, -12288;
	// begin inline asm
	ld.global.nc.u64 %rd346, [%rd347];
	// end inline asm
	mov.b64 	%fd162, %rd344;
	setp.lt.f64 	%p91, %fd279, %fd162;
	mov.f64 	%fd276, %fd162;
	mov.u64 	%rd491, %rd346;
	@%p91 bra 	$L__BB9_178;
	setp.gt.f64 	%p92, %fd279, %fd162;
	mov.f64 	%fd276, %fd279;
	mov.u64 	%rd491, %rd494;
	@%p92 bra 	$L__BB9_178;
	setp.lt.s64 	%p93, %rd494, %rd346;
	selp.f64 	%fd276, %fd279, %fd162, %p93;
	min.s64 	%rd491, %rd494, %rd346;
$L__BB9_178:
	add.s64 	%rd349, %rd489, -8200;
	// begin inline asm
	ld.global.nc.u64 %rd348, [%rd349];
	// end inline asm
	add.s64 	%rd351, %rd489, -8192;
	// begin inline asm
	ld.global.nc.u64 %rd350, [%rd351];
	// end inline asm
	mov.b64 	%fd165, %rd348;
	setp.lt.f64 	%p94, %fd276, %fd165;
	mov.f64 	%fd277, %fd165;
	mov.u64 	%rd492, %rd350;
	@%p94 bra 	$L__BB9_181;
	setp.gt.f64 	%p95, %fd276, %fd165;
	mov.f64 	%fd277, %fd276;
	mov.u64 	%rd492, %rd491;
	@%p95 bra 	$L__BB9_181;
	setp.lt.s64 	%p96, %rd491, %rd350;
	selp.f64 	%fd277, %fd276, %fd165, %p96;
	min.s64 	%rd492, %rd491, %rd350;
$L__BB9_181:
	add.s64 	%rd353, %rd489, -4104;
	// begin inline asm
	ld.global.nc.u64 %rd352, [%rd353];
	// end inline asm
	add.s64 	%rd355, %rd489, -4096;
	// begin inline asm
	ld.global.nc.u64 %rd354, [%rd355];
	// end inline asm
	mov.b64 	%fd168, %rd352;
	setp.lt.f64 	%p97, %fd277, %fd168;
	mov.f64 	%fd278, %fd168;
	mov.u64 	%rd493, %rd354;
	@%p97 bra 	$L__BB9_184;
	setp.gt.f64 	%p98, %fd277, %fd168;
	mov.f64 	%fd278, %fd277;
	mov.u64 	%rd493, %rd492;
	@%p98 bra 	$L__BB9_184;
	setp.lt.s64 	%p99, %rd492, %rd354;
	selp.f64 	%fd278, %fd277, %fd168, %p99;
	min.s64 	%rd493, %rd492, %rd354;
$L__BB9_184:
	add.s64 	%rd357, %rd489, -8;
	// begin inline asm
	ld.global.nc.u64 %rd356, [%rd357];
	// end inline asm
	// begin inline asm
	ld.global.nc.u64 %rd358, [%rd489];
	// end inline asm
	mov.b64 	%fd171, %rd356;
	setp.lt.f64 	%p100, %fd278, %fd171;
	mov.f64 	%fd279, %fd171;
	mov.u64 	%rd494, %rd358;
	@%p100 bra 	$L__BB9_187;
	setp.gt.f64 	%p101, %fd278, %fd171;
	mov.f64 	%fd279, %fd278;
	mov.u64 	%rd494, %rd493;
	@%p101 bra 	$L__BB9_187;
	setp.lt.s64 	%p102, %rd493, %rd358;
	selp.f64 	%fd279, %fd278, %fd171, %p102;
	min.s64 	%rd494, %rd493, %rd358;
$L__BB9_187:
	add.s32 	%r372, %r372, 1024;
	add.s64 	%rd489, %rd489, 16384;
	setp.lt.s32 	%p103, %r372, %r18;
	@%p103 bra 	$L__BB9_175;
$L__BB9_188:
	// begin inline asm
	mov.u32 %r36, %laneid;
	// end inline asm
	mov.b64 	%rd360, %fd279;
	mov.b64 	{%r38, %r43}, %rd360;
	mov.b32 	%r54, 1;
	mov.b32 	%r55, 31;
	mov.b32 	%r56, -1;
	// begin inline asm
	shfl.sync.down.b32 %r37, %r38, %r54, %r55, %r56;
	// end inline asm
	// begin inline asm
	shfl.sync.down.b32 %r42, %r43, %r54, %r55, %r56;
	// end inline asm
	mov.b64 	%rd361, {%r37, %r42};
	mov.b64 	%fd175, %rd361;
	mov.b64 	{%r48, %r53}, %rd494;
	// begin inline asm
	shfl.sync.down.b32 %r47, %r48, %r54, %r55, %r56;
	// end inline asm
	// begin inline asm
	shfl.sync.down.b32 %r52, %r53, %r54, %r55, %r56;
	// end inline asm
	mov.b64 	%rd201, {%r47, %r52};
	setp.gt.s32 	%p104, %r36, 30;
	mov.f64 	%fd281, %fd279;
	mov.u64 	%rd496, %rd494;
	@%p104 bra 	$L__BB9_192;
	setp.lt.f64 	%p105, %fd279, %fd175;
	mov.f64 	%fd281, %fd175;
	mov.u64 	%rd496, %rd201;
	@%p105 bra 	$L__BB9_192;
	setp.gt.f64 	%p106, %fd279, %fd175;
	mov.f64 	%fd281, %fd279;
	mov.u64 	%rd496, %rd494;
	@%p106 bra 	$L__BB9_192;
	setp.lt.s64 	%p107, %rd494, %rd201;
	selp.f64 	%fd281, %fd279, %fd175, %p107;
	min.s64 	%rd496, %rd494, %rd201;
$L__BB9_192:
	mov.b64 	%rd362, %fd281;
	mov.b64 	{%r58, %r63}, %rd362;
	mov.b32 	%r74, 2;
	mov.b32 	%r75, 31;
	mov.b32 	%r76, -1;
	// begin inline asm
	shfl.sync.down.b32 %r57, %r58, %r74, %r75, %r76;
	// end inline asm
	// begin inline asm
	shfl.sync.down.b32 %r62, %r63, %r74, %r75, %r76;
	// end inline asm
	mov.b64 	%rd363, {%r57, %r62};
	mov.b64 	%fd178, %rd363;
	mov.b64 	{%r68, %r73}, %rd496;
	// begin inline asm
	shfl.sync.down.b32 %r67, %r68, %r74, %r75, %r76;
	// end inline asm
	// begin inline asm
	shfl.sync.down.b32 %r72, %r73, %r74, %r75, %r76;
	// end inline asm
	mov.b64 	%rd204, {%r67, %r72};
	setp.gt.s32 	%p108, %r36, 29;
	mov.f64 	%fd282, %fd281;
	mov.u64 	%rd497, %rd496;
	@%p108 bra 	$L__BB9_196;
	setp.lt.f64 	%p109, %fd281, %fd178;
	mov.f64 	%fd282, %fd178;
	mov.u64 	%rd497, %rd204;
	@%p109 bra 	$L__BB9_196;
	setp.gt.f64 	%p110, %fd281, %fd178;
	mov.f64 	%fd282, %fd281;
	mov.u64 	%rd497, %rd496;
	@%p110 bra 	$L__BB9_196;
	setp.lt.s64 	%p111, %rd496, %rd204;
	selp.f64 	%fd282, %fd281, %fd178, %p111;
	min.s64 	%rd497, %rd496, %rd204;
$L__BB9_196:
	mov.b64 	%rd364, %fd282;
	mov.b64 	{%r78, %r83}, %rd364;
	mov.b32 	%r94, 4;
	mov.b32 	%r95, 31;
	mov.b32 	%r96, -1;
	// begin inline asm
	shfl.sync.down.b32 %r77, %r78, %r94, %r95, %r96;
	// end inline asm
	// begin inline asm
	shfl.sync.down.b32 %r82, %r83, %r94, %r95, %r96;
	// end inline asm
	mov.b64 	%rd365, {%r77, %r82};
	mov.b64 	%fd181, %rd365;
	mov.b64 	{%r88, %r93}, %rd497;
	// begin inline asm
	shfl.sync.down.b32 %r87, %r88, %r94, %r95, %r96;
	// end inline asm
	// begin inline asm
	shfl.sync.down.b32 %r92, %r93, %r94, %r95, %r96;
	// end inline asm
	mov.b64 	%rd207, {%r87, %r92};
	setp.gt.s32 	%p112, %r36, 27;
	mov.f64 	%fd283, %fd282;
	mov.u64 	%rd498, %rd497;
	@%p112 bra 	$L__BB9_200;
	setp.lt.f64 	%p113, %fd282, %fd181;
	mov.f64 	%fd283, %fd181;
	mov.u64 	%rd498, %rd207;
	@%p113 bra 	$L__BB9_200;
	setp.gt.f64 	%p114, %fd282, %fd181;
	mov.f64 	%fd283, %fd282;
	mov.u64 	%rd498, %rd497;
	@%p114 bra 	$L__BB9_200;
	setp.lt.s64 	%p115, %rd497, %rd207;
	selp.f64 	%fd283, %fd282, %fd181, %p115;
	min.s64 	%rd498, %rd497, %rd207;
$L__BB9_200:
	mov.b64 	%rd366, %fd283;
	mov.b64 	{%r98, %r103}, %rd366;
	mov.b32 	%r114, 8;
	mov.b32 	%r115, 31;
	mov.b32 	%r116, -1;
	// begin inline asm
	shfl.sync.down.b32 %r97, %r98, %r114, %r115, %r116;
	// end inline asm
	// begin inline asm
	shfl.sync.down.b32 %r102, %r103, %r114, %r115, %r116;
	// end inline asm
	mov.b64 	%rd367, {%r97, %r102};
	mov.b64 	%fd184, %rd367;
	mov.b64 	{%r108, %r113}, %rd498;
	// begin inline asm
	shfl.sync.down.b32 %r107, %r108, %r114, %r115, %r116;
	// end inline asm
	// begin inline asm
	shfl.sync.down.b32 %r112, %r113, %r114, %r115, %r116;
	// end inline asm
	mov.b64 	%rd210, {%r107, %r112};
	setp.gt.s32 	%p116, %r36, 23;
	mov.f64 	%fd284, %fd283;
	mov.u64 	%rd499, %rd498;
	@%p116 bra 	$L__BB9_204;
	setp.lt.f64 	%p117, %fd283, %fd184;
	mov.f64 	%fd284, %fd184;
	mov.u64 	%rd499, %rd210;
	@%p117 bra 	$L__BB9_204;
	setp.gt.f64 	%p118, %fd283, %fd184;
	mov.f64 	%fd284, %fd283;
	mov.u64 	%rd499, %rd498;
	@%p118 bra 	$L__BB9_204;
	setp.lt.s64 	%p119, %rd498, %rd210;
	selp.f64 	%fd284, %fd283, %fd184, %p119;
	min.s64 	%rd499, %rd498, %rd210;
$L__BB9_204:
	mov.b64 	%rd368, %fd284;
	mov.b64 	{%r118, %r123}, %rd368;
	mov.b32 	%r134, 16;
	mov.b32 	%r135, 31;
	mov.b32 	%r136, -1;
	// begin inline asm
	shfl.sync.down.b32 %r117, %r118, %r134, %r135, %r136;
	// end inline asm
	// begin inline asm
	shfl.sync.down.b32 %r122, %r123, %r134, %r135, %r136;
	// end inline asm
	mov.b64 	%rd369, {%r117, %r122};
	mov.b64 	%fd187, %rd369;
	mov.b64 	{%r128, %r133}, %rd499;
	// begin inline asm
	shfl.sync.down.b32 %r127, %r128, %r134, %r135, %r136;
	// end inline asm
	// begin inline asm
	shfl.sync.down.b32 %r132, %r133, %r134, %r135, %r136;
	// end inline asm
	mov.b64 	%rd213, {%r127, %r132};
	setp.gt.s32 	%p120, %r36, 15;
	mov.f64 	%fd292, %fd284;
	mov.u64 	%rd507, %rd499;
	@%p120 bra 	$L__BB9_208;
	setp.lt.f64 	%p121, %fd284, %fd187;
	mov.f64 	%fd292, %fd187;
	mov.u64 	%rd507, %rd213;
	@%p121 bra 	$L__BB9_208;
	setp.gt.f64 	%p122, %fd284, %fd187;
	mov.f64 	%fd292, %fd284;
	mov.u64 	%rd507, %rd499;
	@%p122 bra 	$L__BB9_208;
	setp.lt.s64 	%p123, %rd499, %rd213;
	selp.f64 	%fd292, %fd284, %fd187, %p123;
	min.s64 	%rd507, %rd499, %rd213;
$L__BB9_208:
	setp.ne.s32 	%p124, %r36, 0;
	@%p124 bra 	$L__BB9_210;
	shr.u32 	%r137, %r16, 1;
	and.b32  	%r138, %r137, 496;
	mov.u32 	%r139, _ZN6thrust24THRUST_300001_SM_1000_NS8cuda_cub4core6detail5shmemE;
	add.s32 	%r140, %r139, %r138;
	st.shared.f64 	[%r140+8], %fd292;
	st.shared.u64 	[%r140+16], %rd507;
$L__BB9_210:
	bar.sync 	0;
	setp.ne.s32 	%p125, %r16, 0;
	@%p125 bra 	$L__BB9_232;
	ld.shared.f64 	%fd190, [_ZN6thrust24THRUST_300001_SM_1000_NS8cuda_cub4core6detail5shmemE+24];
	ld.shared.u64 	%rd216, [_ZN6thrust24THRUST_300001_SM_1000_NS8cuda_cub4core6detail5shmemE+32];
	setp.lt.f64 	%p126, %fd292, %fd190;
	mov.f64 	%fd286, %fd190;
	mov.u64 	%rd501, %rd216;
	@%p126 bra 	$L__BB9_214;
	setp.lt.f64 	%p127, %fd190, %fd292;
	mov.f64 	%fd286, %fd292;
	mov.u64 	%rd501, %rd507;
	@%p127 bra 	$L__BB9_214;
	setp.lt.s64 	%p128, %rd507, %rd216;
	selp.f64 	%fd286, %fd292, %fd190, %p128;
	min.s64 	%rd501, %rd507, %rd216;
$L__BB9_214:
	ld.shared.f64 	%fd193, [_ZN6thrust24THRUST_300001_SM_1000_NS8cuda_cub4core6detail5shmemE+40];
	ld.shared.u64 	%rd219, [_ZN6thrust24THRUST_300001_SM_1000_NS8cuda_cub4core6detail5shmemE+48];
	setp.lt.f64 	%p129, %fd286, %fd193;
	mov.f64 	%fd287, %fd193;
	mov.u64 	%rd502, %rd219;
	@%p129 bra 	$L__BB9_217;
	setp.lt.f64 	%p130, %fd193, %fd286;
	mov.f64 	%fd287, %fd286;
	mov.u64 	%rd502, %rd501;
	@%p130 bra 	$L__BB9_217;
	setp.lt.s64 	%p131, %rd501, %rd219;
	selp.f64 	%fd287, %fd286, %fd193, %p131;
	min.s64 	%rd502, %rd501, %rd219;
$L__BB9_217:
	ld.shared.f64 	%fd196, [_ZN6thrust24THRUST_300001_SM_1000_NS8cuda_cub4core6detail5shmemE+56];
	ld.shared.u64 	%rd222, [_ZN6thrust24THRUST_300001_SM_1000_NS8cuda_cub4core6detail5shmemE+64];
	setp.lt.f64 	%p132, %fd287, %fd196;
	mov.f64 	%fd288, %fd196;
	mov.u64 	%rd503, %rd222;
	@%p132 bra 	$L__BB9_220;
	setp.lt.f64 	%p133, %fd196, %fd287;
	mov.f64 	%fd288, %fd287;
	mov.u64 	%rd503, %rd502;
	@%p133 bra 	$L__BB9_220;
	setp.lt.s64 	%p134, %rd502, %rd222;
	selp.f64 	%fd288, %fd287, %fd196, %p134;
	min.s64 	%rd503, %rd502, %rd222;
$L__BB9_220:
	ld.shared.f64 	%fd199, [_ZN6thrust24THRUST_300001_SM_1000_NS8cuda_cub4core6detail5shmemE+72];
	ld.shared.u64 	%rd225, [_ZN6thrust24THRUST_300001_SM_1000_NS8cuda_cub4core6detail5shmemE+80];
	setp.lt.f64 	%p135, %fd288, %fd199;
	mov.f64 	%fd289, %fd199;
	mov.u64 	%rd504, %rd225;
	@%p135 bra 	$L__BB9_223;
	setp.lt.f64 	%p136, %fd199, %fd288;
	mov.f64 	%fd289, %fd288;
	mov.u64 	%rd504, %rd503;
	@%p136 bra 	$L__BB9_223;
	setp.lt.s64 	%p137, %rd503, %rd225;
	selp.f64 	%fd289, %fd288, %fd199, %p137;
	min.s64 	%rd504, %rd503, %rd225;
$L__BB9_223:
	ld.shared.f64 	%fd202, [_ZN6thrust24THRUST_300001_SM_1000_NS8cuda_cub4core6detail5shmemE+88];
	ld.shared.u64 	%rd228, [_ZN6thrust24THRUST_300001_SM_1000_NS8cuda_cub4core6detail5shmemE+96];
	setp.lt.f64 	%p138, %fd289, %fd202;
	mov.f64 	%fd290, %fd202;
	mov.u64 	%rd505, %rd228;
	@%p138 bra 	$L__BB9_226;
	setp.lt.f64 	%p139, %fd202, %fd289;
	mov.f64 	%fd290, %fd289;
	mov.u64 	%rd505, %rd504;
	@%p139 bra 	$L__BB9_226;
	setp.lt.s64 	%p140, %rd504, %rd228;
	selp.f64 	%fd290, %fd289, %fd202, %p140;
	min.s64 	%rd505, %rd504, %rd228;
$L__BB9_226:
	ld.shared.f64 	%fd205, [_ZN6thrust24THRUST_300001_SM_1000_NS8cuda_cub4core6detail5shmemE+104];
	ld.shared.u64 	%rd231, [_ZN6thrust24THRUST_300001_SM_1000_NS8cuda_cub4core6detail5shmemE+112];
	setp.lt.f64 	%p141, %fd290, %fd205;
	mov.f64 	%fd291, %fd205;
	mov.u64 	%rd506, %rd231;
	@%p141 bra 	$L__BB9_229;
	setp.lt.f64 	%p142, %fd205, %fd290;
	mov.f64 	%fd291, %fd290;
	mov.u64 	%rd506, %rd505;
	@%p142 bra 	$L__BB9_229;
	setp.lt.s64 	%p143, %rd505, %rd231;
	selp.f64 	%fd291, %fd290, %fd205, %p143;
	min.s64 	%rd506, %rd505, %rd231;
$L__BB9_229:
	ld.shared.f64 	%fd208, [_ZN6thrust24THRUST_300001_SM_1000_NS8cuda_cub4core6detail5shmemE+120];
	ld.shared.u64 	%rd234, [_ZN6thrust24THRUST_300001_SM_1000_NS8cuda_cub4core6detail5shmemE+128];
	setp.lt.f64 	%p144, %fd291, %fd208;
	mov.u64 	%rd507, %rd234;
	mov.f64 	%fd292, %fd208;
	@%p144 bra 	$L__BB9_232;
	setp.lt.f64 	%p145, %fd208, %fd291;
	mov.u64 	%rd507, %rd506;
	mov.f64 	%fd292, %fd291;
	@%p145 bra 	$L__BB9_232;
	setp.lt.s64 	%p146, %rd506, %rd234;
	selp.f64 	%fd292, %fd291, %fd208, %p146;
	min.s64 	%rd507, %rd506, %rd234;
$L__BB9_232:
	mov.u32 	%r364, %tid.x;
	setp.ne.s32 	%p263, %r364, 0;
	@%p263 bra 	$L__BB9_234;
	ld.param.u64 	%rd420, [_ZN6thrust24THRUST_300001_SM_1000_NS8cuda_cub4core6detail13_kernel_agentINS1_8__reduce11ReduceAgentIPN4cuda3std3__45tupleIJdlEEESC_SB_lNS1_9__extrema9arg_max_fIdlNS9_4lessIdEEEEEEJSC_SC_iSH_EEEvDpT0__param_1];
	cvta.to.global.u64 	%rd419, %rd420;
	st.global.f64 	[%rd419], %fd292;
	st.global.u64 	[%rd419+8], %rd507;
$L__BB9_234:
	ret;

}
	// .globl	_ZN3cub18CUB_300001_SM_10006detail11EmptyKernelIvEEvv
.visible .entry _ZN3cub18CUB_300001_SM_10006detail11EmptyKernelIvEEvv()
{


	ret;

}


// ===== COMPILED SASS (sm_100) =====

	.target	sm_100

	.elftype	@"ET_EXEC"


//--------------------- .note.nv.tkinfo           --------------------------
	.section	.note.nv.tkinfo,"",@"SHT_NOTE"
	.sectionflags	@"SHF_NOTE_NV_TKINFO"
	.tkinfo
        /*0018*/ 	.word	0x00000002
        /*0030*/ 	.string	""
        /*0030*/ 	.string	"ptxas"
        /*0030*/ 	.string	"Cuda compilation tools, release 13.0, V13.0.88"
        /*0030*/ 	.string	"Build cuda_13.0.r13.0/compiler.36424714_0"
        /*0030*/ 	.string	"-arch sm_100 -m 64 "



//--------------------- .note.nv.cuinfo           --------------------------
	.section	.note.nv.cuinfo,"",@"SHT_NOTE"
	.sectionflags	@"SHF_NOTE_NV_CUINFO"
        /*0018*/ 	.short	0x0002
        /*001a*/ 	.short	0x0064
        /*001c*/ 	.short	0x0082
	.zero		2


//--------------------- .nv.info                  --------------------------
	.section	.nv.info,"",@"SHT_CUDA_INFO"
	.align	4


	//----- nvinfo : EIATTR_REGCOUNT
	.align		4
        /*0000*/ 	.byte	0x04, 0x2f
        /*0002*/ 	.short	(.L_46 - .L_45)
	.align		4
.L_45:
        /*0004*/ 	.word	index@(_Z18iter_kernel_sharedPdS_S_S_iS_)
        /*0008*/ 	.word	0x00000018


	//----- nvinfo : EIATTR_FRAME_SIZE
	.align		4
.L_46:
        /*000c*/ 	.byte	0x04, 0x11
        /*000e*/ 	.short	(.L_48 - .L_47)
	.align		4
.L_47:
        /*0010*/ 	.word	index@($__internal_1_$__cuda_sm20_dblrcp_rn_slowpath_v3)
        /*0014*/ 	.word	0x00000000


	//----- nvinfo : EIATTR_FRAME_SIZE
	.align		4
.L_48:
        /*0018*/ 	.byte	0x04, 0x11
        /*001a*/ 	.short	(.L_50 - .L_49)
	.align		4
.L_49:
        /*001c*/ 	.word	index@(_Z18iter_kernel_sharedPdS_S_S_iS_)
        /*0020*/ 	.word	0x00000000


	//----- nvinfo : EIATTR_REGCOUNT
	.align		4
.L_50:
        /*0024*/ 	.byte	0x04, 0x2f
        /*0026*/ 	.short	(.L_52 - .L_51)
	.align		4
.L_51:
        /*0028*/ 	.word	index@(_Z11iter_kernelPdS_S_S_iS_)
        /*002c*/ 	.word	0x00000018


	//----- nvinfo : EIATTR_FRAME_SIZE
	.align		4
.L_52:
        /*0030*/ 	.byte	0x04, 0x11
        /*0032*/ 	.short	(.L_54 - .L_53)
	.align		4
.L_53:
        /*0034*/ 	.word	index@($__internal_0_$__cuda_sm20_dblrcp_rn_slowpath_v3)
        /*0038*/ 	.word	0x00000000


	//----- nvinfo : EIATTR_FRAME_SIZE
	.align		4
.L_54:
        /*003c*/ 	.byte	0x04, 0x11
        /*003e*/ 	.short	(.L_56 - .L_55)
	.align		4
.L_55:
        /*0040*/ 	.word	index@(_Z11iter_kernelPdS_S_S_iS_)
        /*0044*/ 	.word	0x00000000


	//----- nvinfo : EIATTR_REGCOUNT
	.align		4
.L_56:
        /*0048*/ 	.byte	0x04, 0x2f
        /*004a*/ 	.short	(.L_58 - .L_57)
	.align		4
.L_57:
        /*004c*/ 	.word	index@(_ZN6thrust24THRUST_300001_SM_1000_NS8cuda_cub4core6detail13_kernel_agentINS1_8__reduce11ReduceAgentINS0_12zip_iteratorIN4cuda3std3__45tupleIJNS0_10device_ptrIdEENS0_17counting_iteratorIlNS0_11use_defaultESF_SF_EEEEEEEPNSB_IJdlEEESJ_iNS1_9__extrema9arg_max_fIdlNSA_4lessIdEEEEEEJSI_SK_iSP_EEEvDpT0_)
        /*0050*/ 	.word	0x00000020


	//----- nvinfo : EIATTR_FRAME_SIZE
	.align		4
.L_58:
        /*0054*/ 	.byte	0x04, 0x11
        /*0056*/ 	.short	(.L_60 - .L_59)
	.align		4
.L_59:
        /*0058*/ 	.word	index@(_ZN6thrust24THRUST_300001_SM_1000_NS8cuda_cub4core6detail13_kernel_agentINS1_8__reduce11ReduceAgentINS0_12zip_iteratorIN4cuda3std3__45tupleIJNS0_10device_ptrIdEENS0_17counting_iteratorIlNS0_11use_defaultESF_SF_EEEEEEEPNSB_IJdlEEESJ_iNS1_9__extrema9arg_max_fIdlNSA_4lessIdEEEEEEJSI_SK_iSP_EEEvDpT0_)
        /*005c*/ 	.word	0x00000000


	//----- nvinfo : EIATTR_REGCOUNT
	.align		4
.L_60:
        /*0060*/ 	.byte	0x04, 0x2f
        /*0062*/ 	.short	(.L_62 - .L_61)
	.align		4
.L_61:
        /*0064*/ 	.word	index@(_ZN6thrust24THRUST_300001_SM_1000_NS8cuda_cub4core6detail13_kernel_agentINS1_8__reduce11ReduceAgentINS0_12zip_iteratorIN4cuda3std3__45tupleIJNS0_10device_ptrIdEENS0_17counting_iteratorIlNS0_11use_defaultESF_SF_EEEEEEEPNSB_IJdlEEESJ_iNS1_9__extrema9arg_max_fIdlNSA_4lessIdEEEEEEJSI_SK_iN3cub18CUB_300001_SM_100013GridEvenShareIiEENSS_9GridQueueIjEESP_EEEvDpT0_)
        /*0068*/ 	.word	0x00000028


	//----- nvinfo : EIATTR_FRAME_SIZE
	.align		4
.L_62:
        /*006c*/ 	.byte	0x04, 0x11
        /*006e*/ 	.short	(.L_64 - .L_63)
	.align		4
.L_63:
        /*0070*/ 	.word	index@(_ZN6thrust24THRUST_300001_SM_1000_NS8cuda_cub4core6detail13_kernel_agentINS1_8__reduce11ReduceAgentINS0_12zip_iteratorIN4cuda3std3__45tupleIJNS0_10device_ptrIdEENS0_17counting_iteratorIlNS0_11use_defaultESF_SF_EEEEEEEPNSB_IJdlEEESJ_iNS1_9__extrema9arg_max_fIdlNSA_4lessIdEEEEEEJSI_SK_iN3cub18CUB_300001_SM_100013GridEvenShareIiEENSS_9GridQueueIjEESP_EEEvDpT0_)
        /*0074*/ 	.word	0x00000000


	//----- nvinfo : EIATTR_REGCOUNT
	.align		4
.L_64:
        /*0078*/ 	.byte	0x04, 0x2f
        /*007a*/ 	.short	(.L_66 - .L_65)
	.align		4
.L_65:
        /*007c*/ 	.word	index@(_ZN6thrust24THRUST_300001_SM_1000_NS8cuda_cub4core6detail13_kernel_agentINS1_8__reduce10DrainAgentIiEEJN3cub18CUB_300001_SM_10009GridQueueIjEEiEEEvDpT0_)
        /*0080*/ 	.word	0x00000008


	//----- nvinfo : EIATTR_FRAME_SIZE
	.align		4
.L_66:
        /*0084*/ 	.byte	0x04, 0x11
        /*0086*/ 	.short	(.L_68 - .L_67)
	.align		4
.L_67:
        /*0088*/ 	.word	index@(_ZN6thrust24THRUST_300001_SM_1000_NS8cuda_cub4core6detail13_kernel_agentINS1_8__reduce10DrainAgentIiEEJN3cub18CUB_300001_SM_10009GridQueueIjEEiEEEvDpT0_)
        /*008c*/ 	.word	0x00000000


	//----- nvinfo : EIATTR_REGCOUNT
	.align		4
.L_68:
        /*0090*/ 	.byte	0x04, 0x2f
        /*0092*/ 	.short	(.L_70 - .L_69)
	.align		4
.L_69:
        /*0094*/ 	.word	index@(_ZN6thrust24THRUST_300001_SM_1000_NS8cuda_cub4core6detail13_kernel_agentINS1_8__reduce11ReduceAgentIPN4cuda3std3__45tupleIJdlEEESC_SB_iNS1_9__extrema9arg_max_fIdlNS9_4lessIdEEEEEEJSC_SC_iSH_EEEvDpT0_)
        /*0098*/ 	.word	0x00000020


	//----- nvinfo : EIATTR_FRAME_SIZE
	.align		4
.L_70:
        /*009c*/ 	.byte	0x04, 0x11
        /*009e*/ 	.short	(.L_72 - .L_71)
	.align		4
.L_71:
        /*00a0*/ 	.word	index@(_ZN6thrust24THRUST_300001_SM_1000_NS8cuda_cub4core6detail13_kernel_agentINS1_8__reduce11ReduceAgentIPN4cuda3std3__45tupleIJdlEEESC_SB_iNS1_9__extrema9arg_max_fIdlNS9_4lessIdEEEEEEJSC_SC_iSH_EEEvDpT0_)
        /*00a4*/ 	.word	0x00000000


	//----- nvinfo : EIATTR_REGCOUNT
	.align		4
.L_72:
        /*00a8*/ 	.byte	0x04, 0x2f
        /*00aa*/ 	.short	(.L_74 - .L_73)
	.align		4
.L_73:
        /*00ac*/ 	.word	index@(_ZN6thrust24THRUST_300001_SM_1000_NS8cuda_cub4core6detail13_kernel_agentINS1_8__reduce11ReduceAgentINS0_12zip_iteratorIN4cuda3std3__45tupleIJNS0_10device_ptrIdEENS0_17counting_iteratorIlNS0_11use_defaultESF_SF_EEEEEEEPNSB_IJdlEEESJ_lNS1_9__extrema9arg_max_fIdlNSA_4lessIdEEEEEEJSI_SK_lSP_EEEvDpT0_)
        /*00b0*/ 	.word	0x00000020


	//----- nvinfo : EIATTR_FRAME_SIZE
	.align		4
.L_74:
        /*00b4*/ 	.byte	0x04, 0x11
        /*00b6*/ 	.short	(.L_76 - .L_75)
	.align		4
.L_75:
        /*00b8*/ 	.word	index@(_ZN6thrust24THRUST_300001_SM_1000_NS8cuda_cub4core6detail13_kernel_agentINS1_8__reduce11ReduceAgentINS0_12zip_iteratorIN4cuda3std3__45tupleIJNS0_10device_ptrIdEENS0_17counting_iteratorIlNS0_11use_defaultESF_SF_EEEEEEEPNSB_IJdlEEESJ_lNS1_9__extrema9arg_max_fIdlNSA_4lessIdEEEEEEJSI_SK_lSP_EEEvDpT0_)
        /*00bc*/ 	.word	0x00000000


	//----- nvinfo : EIATTR_REGCOUNT
	.align		4
.L_76:
        /*00c0*/ 	.byte	0x04, 0x2f
        /*00c2*/ 	.short	(.L_78 - .L_77)
	.align		4
.L_77:
        /*00c4*/ 	.word	index@(_ZN6thrust24THRUST_300001_SM_1000_NS8cuda_cub4core6detail13_kernel_agentINS1_8__reduce11ReduceAgentINS0_12zip_iteratorIN4cuda3std3__45tupleIJNS0_10device_ptrIdEENS0_17counting_iteratorIlNS0_11use_defaultESF_SF_EEEEEEEPNSB_IJdlEEESJ_lNS1_9__extrema9arg_max_fIdlNSA_4lessIdEEEEEEJSI_SK_lN3cub18CUB_300001_SM_100013GridEvenShareIlEENSS_9GridQueueIyEESP_EEEvDpT0_)
        /*00c8*/ 	.word	0x00000020


	//----- nvinfo : EIATTR_FRAME_SIZE
	.align		4
.L_78:
        /*00cc*/ 	.byte	0x04, 0x11
        /*00ce*/ 	.short	(.L_80 - .L_79)
	.align		4
.L_79:
        /*00d0*/ 	.word	index@(_ZN6thrust24THRUST_300001_SM_1000_NS8cuda_cub4core6detail13_kernel_agentINS1_8__reduce11ReduceAgentINS0_12zip_iteratorIN4cuda3std3__45tupleIJNS0_10device_ptrIdEENS0_17counting_iteratorIlNS0_11use_defaultESF_SF_EEEEEEEPNSB_IJdlEEESJ_lNS1_9__extrema9arg_max_fIdlNSA_4lessIdEEEEEEJSI_SK_lN3cub18CUB_300001_SM_100013GridEvenShareIlEENSS_9GridQueueIyEESP_EEEvDpT0_)
        /*00d4*/ 	.word	0x00000000


	//----- nvinfo : EIATTR_REGCOUNT
	.align		4
.L_80:
        /*00d8*/ 	.byte	0x04, 0x2f
        /*00da*/ 	.short	(.L_82 - .L_81)
	.align		4
.L_81:
        /*00dc*/ 	.word	index@(_ZN6thrust24THRUST_300001_SM_1000_NS8cuda_cub4core6detail13_kernel_agentINS1_8__reduce10DrainAgentIlEEJN3cub18CUB_300001_SM_10009GridQueueIyEElEEEvDpT0_)
        /*00e0*/ 	.word	0x00000008


	//----- nvinfo : EIATTR_FRAME_SIZE
	.align		4
.L_82:
        /*00e4*/ 	.byte	0x04, 0x11
        /*00e6*/ 	.short	(.L_84 - .L_83)
	.align		4
.L_83:
        /*00e8*/ 	.word	index@(_ZN6thrust24THRUST_300001_SM_1000_NS8cuda_cub4core6detail13_kernel_agentINS1_8__reduce10DrainAgentIlEEJN3cub18CUB_300001_SM_10009GridQueueIyEElEEEvDpT0_)
        /*00ec*/ 	.word	0x00000000


	//----- nvinfo : EIATTR_REGCOUNT
	.align		4
.L_84:
        /*00f0*/ 	.byte	0x04, 0x2f
        /*00f2*/ 	.short	(.L_86 - .L_85)
	.align		4
.L_85:
        /*00f4*/ 	.word	index@(_ZN6thrust24THRUST_300001_SM_1000_NS8cuda_cub4core6detail13_kernel_agentINS1_8__reduce11ReduceAgentIPN4cuda3std3__45tupleIJdlEEESC_SB_lNS1_9__extrema9arg_max_fIdlNS9_4lessIdEEEEEEJSC_SC_iSH_EEEvDpT0_)
        /*00f8*/ 	.word	0x00000020


	//----- nvinfo : EIATTR_FRAME_SIZE
	.align		4
.L_86:
        /*00fc*/ 	.byte	0x04, 0x11
        /*00fe*/ 	.short	(.L_88 - .L_87)
	.align		4
.L_87:
        /*0100*/ 	.word	index@(_ZN6thrust24THRUST_300001_SM_1000_NS8cuda_cub4core6detail13_kernel_agentINS1_8__reduce11ReduceAgentIPN4cuda3std3__45tupleIJdlEEESC_SB_lNS1_9__extrema9arg_max_fIdlNS9_4lessIdEEEEEEJSC_SC_iSH_EEEvDpT0_)
        /*0104*/ 	.word	0x00000000


	//----- nvinfo : EIATTR_REGCOUNT
	.align		4
.L_88:
        /*0108*/ 	.byte	0x04, 0x2f
        /*010a*/ 	.short	(.L_90 - .L_89)
	.align		4
.L_89:
        /*010c*/ 	.word	index@(_ZN3cub18CUB_300001_SM_10006detail11EmptyKernelIvEEvv)
        /*0110*/ 	.word	0x00000004


	//----- nvinfo : EIATTR_FRAME_SIZE
	.align		4
.L_90:
        /*0114*/ 	.byte	0x04, 0x11
        /*0116*/ 	.short	(.L_92 - .L_91)
	.align		4
.L_91:
        /*0118*/ 	.word	index@(_ZN3cub18CUB_300001_SM_10006detail11EmptyKernelIvEEvv)
        /*011c*/ 	.word	0x00000000


	//----- nvinfo : EIATTR_MIN_STACK_SIZE
	.align		4
.L_92:
        /*0120*/ 	.byte	0x04, 0x12
        /*0122*/ 	.short	(.L_94 - .L_93)
	.align		4
.L_93:
        /*0124*/ 	.word	index@(_ZN3cub18CUB_300001_SM_10006detail11EmptyKernelIvEEvv)
        /*0128*/ 	.word	0x00000000


	//----- nvinfo : EIATTR_MIN_STACK_SIZE
	.align		4
.L_94:
        /*012c*/ 	.byte	0x04, 0x12
        /*012e*/ 	.short	(.L_96 - .L_95)
	.align		4
.L_95:
        /*0130*/ 	.word	index@(_ZN6thrust24THRUST_300001_SM_1000_NS8cuda_cub4core6detail13_kernel_agentINS1_8__reduce11ReduceAgentIPN4cuda3std3__45tupleIJdlEEESC_SB_lNS1_9__extrema9arg_max_fIdlNS9_4lessIdEEEEEEJSC_SC_iSH_EEEvDpT0_)
        /*0134*/ 	.word	0x00000000


	//----- nvinfo : EIATTR_MIN_STACK_SIZE
	.align		4
.L_96:
        /*0138*/ 	.byte	0x04, 0x12
        /*013a*/ 	.short	(.L_98 - .L_97)
	.align		4
.L_97:
        /*013c*/ 	.word	index@(_ZN6thrust24THRUST_300001_SM_1000_NS8cuda_cub4core6detail13_kernel_agentINS1_8__reduce10DrainAgentIlEEJN3cub18CUB_300001_SM_10009GridQueueIyEElEEEvDpT0_)
        /*0140*/ 	.word	0x00000000


	//----- nvinfo : EIATTR_MIN_STACK_SIZE
	.align		4
.L_98:
        /*0144*/ 	.byte	0x04, 0x12
        /*0146*/ 	.short	(.L_100 - .L_99)
	.align		4
.L_99:
        /*0148*/ 	.word	index@(_ZN6thrust24THRUST_300001_SM_1000_NS8cuda_cub4core6detail13_kernel_agentINS1_8__reduce11ReduceAgentINS0_12zip_iteratorIN4cuda3std3__45tupleIJNS0_10device_ptrIdEENS0_17counting_iteratorIlNS0_11use_defaultESF_SF_EEEEEEEPNSB_IJdlEEESJ_lNS1_9__extrema9arg_max_fIdlNSA_4lessIdEEEEEEJSI_SK_lN3cub18CUB_300001_SM_100013GridEvenShareIlEENSS_9GridQueueIyEESP_EEEvDpT0_)
        /*014c*/ 	.word	0x00000000


	//----- nvinfo : EIATTR_MIN_STACK_SIZE
	.align		4
.L_100:
        /*0150*/ 	.byte	0x04, 0x12
        /*0152*/ 	.short	(.L_102 - .L_101)
	.align		4
.L_101:
        /*0154*/ 	.word	index@(_ZN6thrust24THRUST_300001_SM_1000_NS8cuda_cub4core6detail13_kernel_agentINS1_8__reduce11ReduceAgentINS0_12zip_iteratorIN4cuda3std3__45tupleIJNS0_10device_ptrIdEENS0_17counting_iteratorIlNS0_11use_defaultESF_SF_EEEEEEEPNSB_IJdlEEESJ_lNS1_9__extrema9arg_max_fIdlNSA_4lessIdEEEEEEJSI_SK_lSP_EEEvDpT0_)
        /*0158*/ 	.word	0x00000000


	//----- nvinfo : EIATTR_MIN_STACK_SIZE
	.align		4
.L_102:
        /*015c*/ 	.byte	0x04, 0x12
        /*015e*/ 	.short	(.L_104 - .L_103)
	.align		4
.L_103:
        /*0160*/ 	.word	index@(_ZN6thrust24THRUST_300001_SM_1000_NS8cuda_cub4core6detail13_kernel_agentINS1_8__reduce11ReduceAgentIPN4cuda3std3__45tupleIJdlEEESC_SB_iNS1_9__extrema9arg_max_fIdlNS9_4lessIdEEEEEEJSC_SC_iSH_EEEvDpT0_)
        /*0164*/ 	.word	0x00000000


	//----- nvinfo : EIATTR_MIN_STACK_SIZE
	.align		4
.L_104:
        /*0168*/ 	.byte	0x04, 0x12
        /*016a*/ 	.short	(.L_106 - .L_105)
	.align		4
.L_105:
        /*016c*/ 	.word	index@(_ZN6thrust24THRUST_300001_SM_1000_NS8cuda_cub4core6detail13_kernel_agentINS1_8__reduce10DrainAgentIiEEJN3cub18CUB_300001_SM_10009GridQueueIjEEiEEEvDpT0_)
        /*0170*/ 	.word	0x00000000


	//----- nvinfo : EIATTR_MIN_STACK_SIZE
	.align		4
.L_106:
        /*0174*/ 	.byte	0x04, 0x12
        /*0176*/ 	.short	(.L_108 - .L_107)
	.align		4
.L_107:
        /*0178*/ 	.word	index@(_ZN6thrust24THRUST_300001_SM_1000_NS8cuda_cub4core6detail13_kernel_agentINS1_8__reduce11ReduceAgentINS0_12zip_iteratorIN4cuda3std3__45tupleIJNS0_10device_ptrIdEENS0_17counting_iteratorIlNS0_11use_defaultESF_SF_EEEEEEEPNSB_IJdlEEESJ_iNS1_9__extrema9arg_max_fIdlNSA_4lessIdEEEEEEJSI_SK_iN3cub18CUB_300001_SM_100013GridEvenShareIiEENSS_9GridQueueIjEESP_EEEvDpT0_)
        /*017c*/ 	.word	0x00000000


	//----- nvinfo : EIATTR_MIN_STACK_SIZE
	.align		4
.L_108:
        /*0180*/ 	.byte	0x04, 0x12
        /*0182*/ 	.short	(.L_110 - .L_109)
	.align		4
.L_109:
        /*0184*/ 	.word	index@(_ZN6thrust24THRUST_300001_SM_1000_NS8cuda_cub4core6detail13_kernel_agentINS1_8__reduce11ReduceAgentINS0_12zip_iteratorIN4cuda3std3__45tupleIJNS0_10device_ptrIdEENS0_17counting_iteratorIlNS0_11use_defaultESF_SF_EEEEEEEPNSB_IJdlEEESJ_iNS1_9__extrema9arg_max_fIdlNSA_4lessIdEEEEEEJSI_SK_iSP_EEEvDpT0_)
        /*0188*/ 	.word	0x00000000


	//----- nvinfo : EIATTR_MIN_STACK_SIZE
	.align		4
.L_110:
        /*018c*/ 	.byte	0x04, 0x12
        /*018e*/ 	.short	(.L_112 - .L_111)
	.align		4
.L_111:
        /*0190*/ 	.word	index@(_Z11iter_kernelPdS_S_S_iS_)
        /*0194*/ 	.word	0x00000000


	//----- nvinfo : EIATTR_MIN_STACK_SIZE
	.align		4
.L_112:
        /*0198*/ 	.byte	0x04, 0x12
        /*019a*/ 	.short	(.L_114 - .L_113)
	.align		4
.L_113:
        /*019c*/ 	.word	index@(_Z18iter_kernel_sharedPdS_S_S_iS_)
        /*01a0*/ 	.word	0x00000000
.L_114:


//--------------------- .nv.compat                --------------------------
	.section	.nv.compat,"",@"SHT_CUDA_COMPAT_INFO"
	.align	4
        /*0000*/ 	.byte	0x02, 0x09, 0x00, 0x00, 0x02, 0x02, 0x01, 0x00, 0x02, 0x05, 0x05, 0x00, 0x03, 0x07, 0x01, 0x01
        /*0010*/ 	.byte	0x02, 0x03, 0x00, 0x00, 0x02, 0x06, 0x01, 0x00, 0x04, 0x0b, 0x08, 0x00, 0x01, 0x00, 0x00, 0x00
        /*0020*/ 	.byte	0x00, 0x00, 0x00, 0x00


//--------------------- .nv.info._ZN3cub18CUB_300001_SM_10006detail11EmptyKernelIvEEvv --------------------------
	.section	.nv.info._ZN3cub18CUB_300001_SM_10006detail11EmptyKernelIvEEvv,"",@"SHT_CUDA_INFO"
	.sectionflags	@""
	.align	4


	//----- nvinfo : EIATTR_CUDA_API_VERSION
	.align		4
        /*0000*/ 	.byte	0x04, 0x37
        /*0002*/ 	.short	(.L_116 - .L_115)
.L_115:
        /*0004*/ 	.word	0x00000082


	//----- nvinfo : EIATTR_SPARSE_MMA_MASK
	.align		4
.L_116:
        /*0008*/ 	.byte	0x03, 0x50
        /*000a*/ 	.short	0x0000


	//----- nvinfo : EIATTR_MAXREG_COUNT
	.align		4
        /*000c*/ 	.byte	0x03, 0x1b
        /*000e*/ 	.short	0x00ff


	//----- nvinfo : EIATTR_MERCURY_ISA_VERSION
	.align		4
        /*0010*/ 	.byte	0x03, 0x5f
        /*0012*/ 	.short	0x0101


	//----- nvinfo : EIATTR_VRC_CTA_INIT_COUNT
	.align		4
        /*0014*/ 	.byte	0x02, 0x4a
	.zero		1
	.zero		1


	//----- nvinfo : EIATTR_EXIT_INSTR_OFFSETS
	.align		4
        /*0018*/ 	.byte	0x04, 0x1c
        /*001a*/ 	.short	(.L_118 - .L_117)


	//   ....[0]....
.L_117:
        /*001c*/ 	.word	0x00000010


	//----- nvinfo : EIATTR_SW_WAR
	.align		4
.L_118:
        /*0020*/ 	.byte	0x04, 0x36
        /*0022*/ 	.short	(.L_120 - .L_119)
.L_119:
        /*0024*/ 	.word	0x00000008
.L_120:


//--------------------- .nv.info._ZN6thrust24THRUST_300001_SM_1000_NS8cuda_cub4core6detail13_kernel_agentINS1_8__reduce11ReduceAgentIPN4cuda3std3__45tupleIJdlEEESC_SB_lNS1_9__extrema9arg_max_fIdlNS9_4lessIdEEEEEEJSC_SC_iSH_EEEvDpT0_ --------------------------
	.section	.nv.info._ZN6thrust24THRUST_300001_SM_1000_NS8cuda_cub4core6detail13_kernel_agentINS1_8__reduce11ReduceAgentIPN4cuda3std3__45tupleIJdlEEESC_SB_lNS1_9__extrema9arg_max_fIdlNS9_4lessIdEEEEEEJSC_SC_iSH_EEEvDpT0_,"",@"SHT_CUDA_INFO"
	.sectionflags	@""
	.align	4


	//----- nvinfo : EIATTR_CUDA_API_VERSION
	.align		4
        /*0000*/ 	.byte	0x04, 0x37
        /*0002*/ 	.short	(.L_122 - .L_121)
.L_121:
        /*0004*/ 	.word	0x00000082


	//----- nvinfo : EIATTR_KPARAM_INFO
	.align		4
.L_122:
        /*0008*/ 	.byte	0x04, 0x17
        /*000a*/ 	.short	(.L_124 - .L_123)
.L_123:
        /*000c*/ 	.word	0x00000000
        /*0010*/ 	.short	0x0003
        /*0012*/ 	.short	0x0014
        /*0014*/ 	.byte	0x00, 0xf0, 0x05, 0x00


	//----- nvinfo : EIATTR_KPARAM_INFO
	.align		4
.L_124:
        /*0018*/ 	.byte	0x04, 0x17
        /*001a*/ 	.short	(.L_126 - .L_125)
.L_125:
        /*001c*/ 	.word	0x00000000
        /*0020*/ 	.short	0x0002
        /*0022*/ 	.short	0x0010
        /*0024*/ 	.byte	0x00, 0xf0, 0x11, 0x00


	//----- nvinfo : EIATTR_KPARAM_INFO
	.align		4
.L_126:
        /*0028*/ 	.byte	0x04, 0x17
        /*002a*/ 	.short	(.L_128 - .L_127)
.L_127:
        /*002c*/ 	.word	0x00000000
        /*0030*/ 	.short	0x0001
        /*0032*/ 	.short	0x0008
        /*0034*/ 	.byte	0x00, 0xf5, 0x21, 0x00


	//----- nvinfo : EIATTR_KPARAM_INFO
	.align		4
.L_128:
        /*0038*/ 	.byte	0x04, 0x17
        /*003a*/ 	.short	(.L_130 - .L_129)
.L_129:
        /*003c*/ 	.word	0x00000000
        /*0040*/ 	.short	0x0000
        /*0042*/ 	.short	0x0000
        /*0044*/ 	.byte	0x00, 0xf5, 0x21, 0x00


	//----- nvinfo : EIATTR_SPARSE_MMA_MASK
	.align		4
.L_130:
        /*0048*/ 	.byte	0x03, 0x50
        /*004a*/ 	.short	0x0000


	//----- nvinfo : EIATTR_MAXREG_COUNT
	.align		4
        /*004c*/ 	.byte	0x03, 0x1b
        /*004e*/ 	.short	0x00ff


	//----- nvinfo : EIATTR_NUM_BARRIERS
	.align		4
        /*0050*/ 	.byte	0x02, 0x4c
        /*0052*/ 	.byte	0x01
	.zero		1


	//----- nvinfo : EIATTR_MERCURY_ISA_VERSION
	.align		4
        /*0054*/ 	.byte	0x03, 0x5f
        /*0056*/ 	.short	0x0101


	//----- nvinfo : EIATTR_COOP_GROUP_MASK_REGIDS
	.align		4
        /*0058*/ 	.byte	0x04, 0x29
        /*005a*/ 	.short	(.L_132 - .L_131)


	//   ....[0]....
.L_131:
        /*005c*/ 	.word	0xffffffff


	//   ....[1]....
        /*0060*/ 	.word	0xffffffff


	//   ....[2]....
        /*0064*/ 	.word	0xffffffff


	//   ....[3]....
        /*0068*/ 	.word	0xffffffff


	//   ....[4]....
        /*006c*/ 	.word	0xffffffff


	//   ....[5]....
        /*0070*/ 	.word	0xffffffff


	//   ....[6]....
        /*0074*/ 	.word	0xffffffff


	//   ....[7]....
        /*0078*/ 	.word	0xffffffff


	//   ....[8]....
        /*007c*/ 	.word	0xffffffff


	//   ....[9]....
        /*0080*/ 	.word	0xffffffff


	//   ....[10]....
        /*0084*/ 	.word	0xffffffff


	//   ....[11]....
        /*0088*/ 	.word	0xffffffff


	//   ....[12]....
        /*008c*/ 	.word	0xffffffff


	//   ....[13]....
        /*0090*/ 	.word	0xffffffff


	//   ....[14]....
        /*0094*/ 	.word	0xffffffff


	//   ....[15]....
        /*0098*/ 	.word	0xffffffff


	//   ....[16]....
        /*009c*/ 	.word	0xffffffff


	//   ....[17]....
        /*00a0*/ 	.word	0xffffffff


	//   ....[18]....
        /*00a4*/ 	.word	0xffffffff


	//   ....[19]....
        /*00a8*/ 	.word	0xffffffff


	//   ....[20]....
        /*00ac*/ 	.word	0xffffffff


	//   ....[21]....
        /*00b0*/ 	.word	0xffffffff


	//   ....[22]....
        /*00b4*/ 	.word	0xffffffff


	//   ....[23]....
        /*00b8*/ 	.word	0xffffffff


	//   ....[24]....
        /*00bc*/ 	.word	0xffffffff


	//   ....[25]....
        /*00c0*/ 	.word	0xffffffff


	//   ....[26]....
        /*00c4*/ 	.word	0xffffffff


	//   ....[27]....
        /*00c8*/ 	.word	0xffffffff


	//   ....[28]....
        /*00cc*/ 	.word	0xffffffff


	//   ....[29]....
        /*00d0*/ 	.word	0xffffffff


	//   ....[30]....
        /*00d4*/ 	.word	0xffffffff


	//   ....[31]....
        /*00d8*/ 	.word	0xffffffff


	//   ....[32]....
        /*00dc*/ 	.word	0xffffffff


	//   ....[33]....
        /*00e0*/ 	.word	0xffffffff


	//   ....[34]....
        /*00e4*/ 	.word	0xffffffff


	//   ....[35]....
        /*00e8*/ 	.word	0xffffffff


	//   ....[36]....
        /*00ec*/ 	.word	0xffffffff


	//   ....[37]....
        /*00f0*/ 	.word	0xffffffff


	//   ....[38]....
        /*00f4*/ 	.word	0xffffffff


	//   ....[39]....
        /*00f8*/ 	.word	0xffffffff


	//   ....[40]....
        /*00fc*/ 	.word	0xffffffff


	//   ....[41]....
        /*0100*/ 	.word	0xffffffff


	//   ....[42]....
        /*0104*/ 	.word	0xffffffff


	//   ....[43]....
        /*0108*/ 	.word	0xffffffff


	//   ....[44]....
        /*010c*/ 	.word	0xffffffff


	//   ....[45]....
        /*0110*/ 	.word	0xffffffff


	//   ....[46]....
        /*0114*/ 	.word	0xffffffff


	//   ....[47]....
        /*0118*/ 	.word	0xffffffff


	//   ....[48]....
        /*011c*/ 	.word	0xffffffff


	//   ....[49]....
        /*0120*/ 	.word	0xffffffff


	//   ....[50]....
        /*0124*/ 	.word	0xffffffff


	//   ....[51]....
        /*0128*/ 	.word	0xffffffff


	//   ....[52]....
        /*012c*/ 	.word	0xffffffff


	//   ....[53]....
        /*0130*/ 	.word	0xffffffff


	//   ....[54]....
        /*0134*/ 	.word	0xffffffff


	//   ....[55]....
        /*0138*/ 	.word	0xffffffff


	//   ....[56]....
        /*013c*/ 	.word	0xffffffff


	//   ....[57]....
        /*0140*/ 	.word	0xffffffff


	//   ....[58]....
        /*0144*/ 	.word	0xffffffff


	//   ....[59]....
        /*0148*/ 	.word	0xffffffff


	//----- nvinfo : EIATTR_COOP_GROUP_INSTR_OFFSETS
	.align		4
.L_132:
        /*014c*/ 	.byte	0x04, 0x28
        /*014e*/ 	.short	(.L_134 - .L_133)


	//   ....[0]....
.L_133:
        /*0150*/ 	.word	0x00000b70


	//   ....[1]....
        /*0154*/ 	.word	0x00000ba0


	//   ....[2]....
        /*0158*/ 	.word	0x00000bc0


	//   ....[3]....
        /*015c*/ 	.word	0x00000bd0


	//   ....[4]....
        /*0160*/ 	.word	0x00000d60


	//   ....[5]....
        /*0164*/ 	.word	0x00000d90


	//   ....[6]....
        /*0168*/ 	.word	0x00000dc0


	//   ....[7]....
        /*016c*/ 	.word	0x00000de0


	//   ....[8]....
        /*0170*/ 	.word	0x00000f60


	//   ....[9]....
        /*0174*/ 	.word	0x00000f90


	//   ....[10]....
        /*0178*/ 	.word	0x00000fc0


	//   ....[11]....
        /*017c*/ 	.word	0x00000fe0


	//   ....[12]....
        /*0180*/ 	.word	0x00001160


	//   ....[13]....
        /*0184*/ 	.word	0x00001190


	//   ....[14]....
        /*0188*/ 	.word	0x000011c0


	//   ....[15]....
        /*018c*/ 	.word	0x000011e0


	//   ....[16]....
        /*0190*/ 	.word	0x00001360


	//   ....[17]....
        /*0194*/ 	.word	0x00001390


	//   ....[18]....
        /*0198*/ 	.word	0x000013c0


	//   ....[19]....
        /*019c*/ 	.word	0x000013e0


	//   ....[20]....
        /*01a0*/ 	.word	0x00002140


	//   ....[21]....
        /*01a4*/ 	.word	0x00002150


	//   ....[22]....
        /*01a8*/ 	.word	0x00002160


	//   ....[23]....
        /*01ac*/ 	.word	0x00002180


	//   ....[24]....
        /*01b0*/ 	.word	0x00002300


	//   ....[25]....
        /*01b4*/ 	.word	0x00002340


	//   ....[26]....
        /*01b8*/ 	.word	0x00002370


	//   ....[27]....
        /*01bc*/ 	.word	0x00002390


	//   ....[28]....
        /*01c0*/ 	.word	0x00002510


	//   ....[29]....
        /*01c4*/ 	.word	0x00002550


	//   ....[30]....
        /*01c8*/ 	.word	0x00002580


	//   ....[31]....
        /*01cc*/ 	.word	0x000025a0


	//   ....[32]....
        /*01d0*/ 	.word	0x00002720


	//   ....[33]....
        /*01d4*/ 	.word	0x00002760


	//   ....[34]....
        /*01d8*/ 	.word	0x00002790


	//   ....[35]....
        /*01dc*/ 	.word	0x000027b0


	//   ....[36]....
        /*01e0*/ 	.word	0x00002930


	//   ....[37]....
        /*01e4*/ 	.word	0x00002970


	//   ....[38]....
        /*01e8*/ 	.word	0x000029a0


	//   ....[39]....
        /*01ec*/ 	.word	0x000029c0


	//   ....[40]....
        /*01f0*/ 	.word	0x00005780


	//   ....[41]....
        /*01f4*/ 	.word	0x000057b0


	//   ....[42]....
        /*01f8*/ 	.word	0x000057d0


	//   ....[43]....
        /*01fc*/ 	.word	0x000057e0


	//   ....[44]....
        /*0200*/ 	.word	0x00005970


	//   ....[45]....
        /*0204*/ 	.word	0x000059a0


	//   ....[46]....
        /*0208*/ 	.word	0x000059d0


	//   ....[47]....
        /*020c*/ 	.word	0x000059f0


	//   ....[48]....
        /*0210*/ 	.word	0x00005b70


	//   ....[49]....
        /*0214*/ 	.word	0x00005ba0


	//   ....[50]....
        /*0218*/ 	.word	0x00005bd0


	//   ....[51]....
        /*021c*/ 	.word	0x00005bf0


	//   ....[52]....
        /*0220*/ 	.word	0x00005d70


	//   ....[53]....
        /*0224*/ 	.word	0x00005da0


	//   ....[54]....
        /*0228*/ 	.word	0x00005dd0


	//   ....[55]....
        /*022c*/ 	.word	0x00005df0


	//   ....[56]....
        /*0230*/ 	.word	0x00005f70


	//   ....[57]....
        /*0234*/ 	.word	0x00005fa0


	//   ....[58]....
        /*0238*/ 	.word	0x00005fd0


	//   ....[59]....
        /*023c*/ 	.word	0x00005ff0


	//----- nvinfo : EIATTR_VRC_CTA_INIT_COUNT
	.align		4
.L_134:
        /*0240*/ 	.byte	0x02, 0x4a
	.zero		1
	.zero		1


	//----- nvinfo : EIATTR_EXIT_INSTR_OFFSETS
	.align		4
        /*0244*/ 	.byte	0x04, 0x1c
        /*0246*/ 	.short	(.L_136 - .L_135)


	//   ....[0]....
.L_135:
        /*0248*/ 	.word	0x00000030


	//   ....[1]....
        /*024c*/ 	.word	0x00006c90


	//   ....[2]....
        /*0250*/ 	.word	0x00006cd0


	//----- nvinfo : EIATTR_MAX_THREADS
	.align		4
.L_136:
        /*0254*/ 	.byte	0x04, 0x05
        /*0256*/ 	.short	(.L_138 - .L_137)
.L_137:
        /*0258*/ 	.word	0x00000100
        /*025c*/ 	.word	0x00000001
        /*0260*/ 	.word	0x00000001


	//----- nvinfo : EIATTR_CRS_STACK_SIZE
	.align		4
.L_138:
        /*0264*/ 	.byte	0x04, 0x1e
        /*0266*/ 	.short	(.L_140 - .L_139)
.L_139:
        /*0268*/ 	.word	0x00000000


	//----- nvinfo : EIATTR_CBANK_PARAM_SIZE
	.align		4
.L_140:
        /*026c*/ 	.byte	0x03, 0x19
        /*026e*/ 	.short	0x0015


	//----- nvinfo : EIATTR_PARAM_CBANK
	.align		4
        /*0270*/ 	.byte	0x04, 0x0a
        /*0272*/ 	.short	(.L_142 - .L_141)
	.align		4
.L_141:
        /*0274*/ 	.word	index@(.nv.constant0._ZN6thrust24THRUST_300001_SM_1000_NS8cuda_cub4core6detail13_kernel_agentINS1_8__reduce11ReduceAgentIPN4cuda3std3__45tupleIJdlEEESC_SB_lNS1_9__extrema9arg_max_fIdlNS9_4lessIdEEEEEEJSC_SC_iSH_EEEvDpT0_)
        /*0278*/ 	.short	0x0380
        /*027a*/ 	.short	0x0015


	//----- nvinfo : EIATTR_SW_WAR
	.align		4
.L_142:
        /*027c*/ 	.byte	0x04, 0x36
        /*027e*/ 	.short	(.L_144 - .L_143)
.L_143:
        /*0280*/ 	.word	0x00000008
.L_144:


//--------------------- .nv.info._ZN6thrust24THRUST_300001_SM_1000_NS8cuda_cub4core6detail13_kernel_agentINS1_8__reduce10DrainAgentIlEEJN3cub18CUB_300001_SM_10009GridQueueIyEElEEEvDpT0_ --------------------------
	.section	.nv.info._ZN6thrust24THRUST_300001_SM_1000_NS8cuda_cub4core6detail13_kernel_agentINS1_8__reduce10DrainAgentIlEEJN3cub18CUB_300001_SM_10009GridQueueIyEElEEEvDpT0_,"",@"SHT_CUDA_INFO"
	.sectionflags	@""
	.align	4


	//----- nvinfo : EIATTR_CUDA_API_VERSION
	.align		4
        /*0000*/ 	.byte	0x04, 0x37
        /*0002*/ 	.short	(.L_146 - .L_145)
.L_145:
        /*0004*/ 	.word	0x00000082


	//----- nvinfo : EIATTR_KPARAM_INFO
	.align		4
.L_146:
        /*0008*/ 	.byte	0x04, 0x17
        /*000a*/ 	.short	(.L_148 - .L_147)
.L_147:
        /*000c*/ 	.word	0x00000000
        /*0010*/ 	.short	0x0001
        /*0012*/ 	.short	0x0008
        /*0014*/ 	.byte	0x00, 0xf0, 0x21, 0x00


	//----- nvinfo : EIATTR_KPARAM_INFO
	.align		4
.L_148:
        /*0018*/ 	.byte	0x04, 0x17
        /*001a*/ 	.short	(.L_150 - .L_149)
.L_149:
        /*001c*/ 	.word	0x00000000
        /*0020*/ 	.short	0x0000
        /*0022*/ 	.short	0x0000
        /*0024*/ 	.byte	0x00, 0xf0, 0x21, 0x00


	//----- nvinfo : EIATTR_SPARSE_MMA_MASK
	.align		4
.L_150:
        /*0028*/ 	.byte	0x03, 0x50
        /*002a*/ 	.short	0x0000


	//----- nvinfo : EIATTR_MAXREG_COUNT
	.align		4
        /*002c*/ 	.byte	0x03, 0x1b
        /*002e*/ 	.short	0x00ff


	//----- nvinfo : EIATTR_MERCURY_ISA_VERSION
	.align		4
        /*0030*/ 	.byte	0x03, 0x5f
        /*0032*/ 	.short	0x0101


	//----- nvinfo : EIATTR_VRC_CTA_INIT_COUNT
	.align		4
        /*0034*/ 	.byte	0x02, 0x4a
	.zero		1
	.zero		1


	//----- nvinfo : EIATTR_EXIT_INSTR_OFFSETS
	.align		4
        /*0038*/ 	.byte	0x04, 0x1c
        /*003a*/ 	.short	(.L_152 - .L_151)


	//   ....[0]....
.L_151:
        /*003c*/ 	.word	0x00000060


	//----- nvinfo : EIATTR_MAX_THREADS
	.align		4
.L_152:
        /*0040*/ 	.byte	0x04, 0x05
        /*0042*/ 	.short	(.L_154 - .L_153)
.L_153:
        /*0044*/ 	.word	0x00000001
        /*0048*/ 	.word	0x00000001
        /*004c*/ 	.word	0x00000001


	//----- nvinfo : EIATTR_CBANK_PARAM_SIZE
	.align		4
.L_154:
        /*0050*/ 	.byte	0x03, 0x19
        /*0052*/ 	.short	0x0010


	//----- nvinfo : EIATTR_PARAM_CBANK
	.align		4
        /*0054*/ 	.byte	0x04, 0x0a
        /*0056*/ 	.short	(.L_156 - .L_155)
	.align		4
.L_155:
        /*0058*/ 	.word	index@(.nv.constant0._ZN6thrust24THRUST_300001_SM_1000_NS8cuda_cub4core6detail13_kernel_agentINS1_8__reduce10DrainAgentIlEEJN3cub18CUB_300001_SM_10009GridQueueIyEElEEEvDpT0_)
        /*005c*/ 	.short	0x0380
        /*005e*/ 	.short	0x0010


	//----- nvinfo : EIATTR_SW_WAR
	.align		4
.L_156:
        /*0060*/ 	.byte	0x04, 0x36
        /*0062*/ 	.short	(.L_158 - .L_157)
.L_157:
        /*0064*/ 	.word	0x00000008
.L_158:


//--------------------- .nv.info._ZN6thrust24THRUST_300001_SM_1000_NS8cuda_cub4core6detail13_kernel_agentINS1_8__reduce11ReduceAgentINS0_12zip_iteratorIN4cuda3std3__45tupleIJNS0_10device_ptrIdEENS0_17counting_iteratorIlNS0_11use_defaultESF_SF_EEEEEEEPNSB_IJdlEEESJ_lNS1_9__extrema9arg_max_fIdlNSA_4lessIdEEEEEEJSI_SK_lN3cub18CUB_300001_SM_100013GridEvenShareIlEENSS_9GridQueueIyEESP_EEEvDpT0_ --------------------------
	.section	.nv.info._ZN6thrust24THRUST_300001_SM_1000_NS8cuda_cub4core6detail13_kernel_agentINS1_8__reduce11ReduceAgentINS0_12zip_iteratorIN4cuda3std3__45tupleIJNS0_10device_ptrIdEENS0_17counting_iteratorIlNS0_11use_defaultESF_SF_EEEEEEEPNSB_IJdlEEESJ_lNS1_9__extrema9arg_max_fIdlNSA_4lessIdEEEEEEJSI_SK_lN3cub18CUB_300001_SM_100013GridEvenShareIlEENSS_9GridQueueIyEESP_EEEvDpT0_,"",@"SHT_CUDA_INFO"
	.sectionflags	@""
	.align	4


	//----- nvinfo : EIATTR_CUDA_API_VERSION
	.align		4
        /*0000*/ 	.byte	0x04, 0x37
        /*0002*/ 	.short	(.L_160 - .L_159)
.L_159:
        /*0004*/ 	.word	0x00000082


	//----- nvinfo : EIATTR_KPARAM_INFO
	.align		4
.L_160:
        /*0008*/ 	.byte	0x04, 0x17
        /*000a*/ 	.short	(.L_162 - .L_161)
.L_161:
        /*000c*/ 	.word	0x00000000
        /*0010*/ 	.short	0x0005
        /*0012*/ 	.short	0x0070
        /*0014*/ 	.byte	0x00, 0xf0, 0x05, 0x00


	//----- nvinfo : EIATTR_KPARAM_INFO
	.align		4
.L_162:
        /*0018*/ 	.byte	0x04, 0x17
        /*001a*/ 	.short	(.L_164 - .L_163)
.L_163:
        /*001c*/ 	.word	0x00000000
        /*0020*/ 	.short	0x0004
        /*0022*/ 	.short	0x0068
        /*0024*/ 	.byte	0x00, 0xf0, 0x21, 0x00


	//----- nvinfo : EIATTR_KPARAM_INFO
	.align		4
.L_164:
        /*0028*/ 	.byte	0x04, 0x17
        /*002a*/ 	.short	(.L_166 - .L_165)
.L_165:
        /*002c*/ 	.word	0x00000000
        /*0030*/ 	.short	0x0003
        /*0032*/ 	.short	0x0020
        /*0034*/ 	.byte	0x00, 0xf0, 0x21, 0x01


	//----- nvinfo : EIATTR_KPARAM_INFO
	.align		4
.L_166:
        /*0038*/ 	.byte	0x04, 0x17
        /*003a*/ 	.short	(.L_168 - .L_167)
.L_167:
        /*003c*/ 	.word	0x00000000
        /*0040*/ 	.short	0x0002
        /*0042*/ 	.short	0x0018
        /*0044*/ 	.byte	0x00, 0xf0, 0x21, 0x00


	//----- nvinfo : EIATTR_KPARAM_INFO
	.align		4
.L_168:
        /*0048*/ 	.byte	0x04, 0x17
        /*004a*/ 	.short	(.L_170 - .L_169)
.L_169:
        /*004c*/ 	.word	0x00000000
        /*0050*/ 	.short	0x0001
        /*0052*/ 	.short	0x0010
        /*0054*/ 	.byte	0x00, 0xf5, 0x21, 0x00


	//----- nvinfo : EIATTR_KPARAM_INFO
	.align		4
.L_170:
        /*0058*/ 	.byte	0x04, 0x17
        /*005a*/ 	.short	(.L_172 - .L_171)
.L_171:
        /*005c*/ 	.word	0x00000000
        /*0060*/ 	.short	0x0000
        /*0062*/ 	.short	0x0000
        /*0064*/ 	.byte	0x00, 0xf0, 0x41, 0x00


	//----- nvinfo : EIATTR_SPARSE_MMA_MASK
	.align		4
.L_172:
        /*0068*/ 	.byte	0x03, 0x50
        /*006a*/ 	.short	0x0000


	//----- nvinfo : EIATTR_MAXREG_COUNT
	.align		4
        /*006c*/ 	.byte	0x03, 0x1b
        /*006e*/ 	.short	0x00ff


	//----- nvinfo : EIATTR_NUM_BARRIERS
	.align		4
        /*0070*/ 	.byte	0x02, 0x4c
        /*0072*/ 	.byte	0x01
	.zero		1


	//----- nvinfo : EIATTR_MERCURY_ISA_VERSION
	.align		4
        /*0074*/ 	.byte	0x03, 0x5f
        /*0076*/ 	.short	0x0101


	//----- nvinfo : EIATTR_COOP_GROUP_MASK_REGIDS
	.align		4
        /*0078*/ 	.byte	0x04, 0x29
        /*007a*/ 	.short	(.L_174 - .L_173)


	//   ....[0]....
.L_173:
        /*007c*/ 	.word	0xffffffff


	//   ....[1]....
        /*0080*/ 	.word	0xffffffff


	//   ....[2]....
        /*0084*/ 	.word	0xffffffff


	//   ....[3]....
        /*0088*/ 	.word	0xffffffff


	//   ....[4]....
        /*008c*/ 	.word	0xffffffff


	//   ....[5]....
        /*0090*/ 	.word	0xffffffff


	//   ....[6]....
        /*0094*/ 	.word	0xffffffff


	//   ....[7]....
        /*0098*/ 	.word	0xffffffff


	//   ....[8]....
        /*009c*/ 	.word	0xffffffff


	//   ....[9]....
        /*00a0*/ 	.word	0xffffffff


	//   ....[10]....
        /*00a4*/ 	.word	0xffffffff


	//   ....[11]....
        /*00a8*/ 	.word	0xffffffff


	//   ....[12]....
        /*00ac*/ 	.word	0xffffffff


	//   ....[13]....
        /*00b0*/ 	.word	0xffffffff


	//   ....[14]....
        /*00b4*/ 	.word	0xffffffff


	//   ....[15]....
        /*00b8*/ 	.word	0xffffffff


	//   ....[16]....
        /*00bc*/ 	.word	0xffffffff


	//   ....[17]....
        /*00c0*/ 	.word	0xffffffff


	//   ....[18]....
        /*00c4*/ 	.word	0xffffffff


	//   ....[19]....
        /*00c8*/ 	.word	0xffffffff


	//   ....[20]....
        /*00cc*/ 	.word	0xffffffff


	//   ....[21]....
        /*00d0*/ 	.word	0xffffffff


	//   ....[22]....
        /*00d4*/ 	.word	0xffffffff


	//   ....[23]....
        /*00d8*/ 	.word	0xffffffff


	//   ....[24]....
        /*00dc*/ 	.word	0xffffffff


	//   ....[25]....
        /*00e0*/ 	.word	0xffffffff


	//   ....[26]....
        /*00e4*/ 	.word	0xffffffff


	//   ....[27]....
        /*00e8*/ 	.word	0xffffffff


	//   ....[28]....
        /*00ec*/ 	.word	0xffffffff


	//   ....[29]....
        /*00f0*/ 	.word	0xffffffff


	//   ....[30]....
        /*00f4*/ 	.word	0xffffffff


	//   ....[31]....
        /*00f8*/ 	.word	0xffffffff


	//   ....[32]....
        /*00fc*/ 	.word	0xffffffff


	//   ....[33]....
        /*0100*/ 	.word	0xffffffff


	//   ....[34]....
        /*0104*/ 	.word	0xffffffff


	//   ....[35]....
        /*0108*/ 	.word	0xffffffff


	//   ....[36]....
        /*010c*/ 	.word	0xffffffff


	//   ....[37]....
        /*0110*/ 	.word	0xffffffff


	//   ....[38]....
        /*0114*/ 	.word	0xffffffff


	//   ....[39]....
        /*0118*/ 	.word	0xffffffff


	//   ....[40]....
        /*011c*/ 	.word	0xffffffff


	//   ....[41]....
        /*0120*/ 	.word	0xffffffff


	//   ....[42]....
        /*0124*/ 	.word	0xffffffff


	//   ....[43]....
        /*0128*/ 	.word	0xffffffff


	//   ....[44]....
        /*012c*/ 	.word	0xffffffff


	//   ....[45]....
        /*0130*/ 	.word	0xffffffff


	//   ....[46]....
        /*0134*/ 	.word	0xffffffff


	//   ....[47]....
        /*0138*/ 	.word	0xffffffff


	//   ....[48]....
        /*013c*/ 	.word	0xffffffff


	//   ....[49]....
        /*0140*/ 	.word	0xffffffff


	//   ....[50]....
        /*0144*/ 	.word	0xffffffff


	//   ....[51]....
        /*0148*/ 	.word	0xffffffff


	//   ....[52]....
        /*014c*/ 	.word	0xffffffff


	//   ....[53]....
        /*0150*/ 	.word	0xffffffff


	//   ....[54]....
        /*0154*/ 	.word	0xffffffff


	//   ....[55]....
        /*0158*/ 	.word	0xffffffff


	//   ....[56]....
        /*015c*/ 	.word	0xffffffff


	//   ....[57]....
        /*0160*/ 	.word	0xffffffff


	//   ....[58]....
        /*0164*/ 	.word	0xffffffff


	//   ....[59]....
        /*0168*/ 	.word	0xffffffff


	//----- nvinfo : EIATTR_COOP_GROUP_INSTR_OFFSETS
	.align		4
.L_174:
        /*016c*/ 	.byte	0x04, 0x28
        /*016e*/ 	.short	(.L_176 - .L_175)


	//   ....[0]....
.L_175:
        /*0170*/ 	.word	0x00000d70


	//   ....[1]....
        /*0174*/ 	.word	0x00000da0


	//   ....[2]....
        /*0178*/ 	.word	0x00000dc0


	//   ....[3]....
        /*017c*/ 	.word	0x00000dd0


	//   ....[4]....
        /*0180*/ 	.word	0x00000f60


	//   ....[5]....
        /*0184*/ 	.word	0x00000f90


	//   ....[6]....
        /*0188*/ 	.word	0x00000fc0


	//   ....[7]....
        /*018c*/ 	.word	0x00000fe0


	//   ....[8]....
        /*0190*/ 	.word	0x00001160


	//   ....[9]....
        /*0194*/ 	.word	0x00001190


	//   ....[10]....
        /*0198*/ 	.word	0x000011c0


	//   ....[11]....
        /*019c*/ 	.word	0x000011e0


	//   ....[12]....
        /*01a0*/ 	.word	0x00001360


	//   ....[13]....
        /*01a4*/ 	.word	0x00001390


	//   ....[14]....
        /*01a8*/ 	.word	0x000013c0


	//   ....[15]....
        /*01ac*/ 	.word	0x000013e0


	//   ....[16]....
        /*01b0*/ 	.word	0x00001560


	//   ....[17]....
        /*01b4*/ 	.word	0x00001590


	//   ....[18]....
        /*01b8*/ 	.word	0x000015c0


	//   ....[19]....
        /*01bc*/ 	.word	0x000015e0


	//   ....[20]....
        /*01c0*/ 	.word	0x00002340


	//   ....[21]....
        /*01c4*/ 	.word	0x00002350


	//   ....[22]....
        /*01c8*/ 	.word	0x00002360


	//   ....[23]....
        /*01cc*/ 	.word	0x00002380


	//   ....[24]....
        /*01d0*/ 	.word	0x00002500


	//   ....[25]....
        /*01d4*/ 	.word	0x00002540


	//   ....[26]....
        /*01d8*/ 	.word	0x00002570


	//   ....[27]....
        /*01dc*/ 	.word	0x00002590


	//   ....[28]....
        /*01e0*/ 	.word	0x00002710


	//   ....[29]....
        /*01e4*/ 	.word	0x00002750


	//   ....[30]....
        /*01e8*/ 	.word	0x00002780


	//   ....[31]....
        /*01ec*/ 	.word	0x000027a0


	//   ....[32]....
        /*01f0*/ 	.word	0x00002920


	//   ....[33]....
        /*01f4*/ 	.word	0x00002960


	//   ....[34]....
        /*01f8*/ 	.word	0x00002990


	//   ....[35]....
        /*01fc*/ 	.word	0x000029b0


	//   ....[36]....
        /*0200*/ 	.word	0x00002b30


	//   ....[37]....
        /*0204*/ 	.word	0x00002b70


	//   ....[38]....
        /*0208*/ 	.word	0x00002ba0


	//   ....[39]....
        /*020c*/ 	.word	0x00002bc0


	//   ....[40]....
        /*0210*/ 	.word	0x000053c0


	//   ....[41]....
        /*0214*/ 	.word	0x000053f0


	//   ....[42]....
        /*0218*/ 	.word	0x00005410


	//   ....[43]....
        /*021c*/ 	.word	0x00005420


	//   ....[44]....
        /*0220*/ 	.word	0x000055b0


	//   ....[45]....
        /*0224*/ 	.word	0x000055e0


	//   ....[46]....
        /*0228*/ 	.word	0x00005610


	//   ....[47]....
        /*022c*/ 	.word	0x00005630


	//   ....[48]....
        /*0230*/ 	.word	0x000057b0


	//   ....[49]....
        /*0234*/ 	.word	0x000057e0


	//   ....[50]....
        /*0238*/ 	.word	0x00005810


	//   ....[51]....
        /*023c*/ 	.word	0x00005830


	//   ....[52]....
        /*0240*/ 	.word	0x000059b0


	//   ....[53]....
        /*0244*/ 	.word	0x000059e0


	//   ....[54]....
        /*0248*/ 	.word	0x00005a10


	//   ....[55]....
        /*024c*/ 	.word	0x00005a30


	//   ....[56]....
        /*0250*/ 	.word	0x00005bb0


	//   ....[57]....
        /*0254*/ 	.word	0x00005be0


	//   ....[58]....
        /*0258*/ 	.word	0x00005c10


	//   ....[59]....
        /*025c*/ 	.word	0x00005c30


	//----- nvinfo : EIATTR_VRC_CTA_INIT_COUNT
	.align		4
.L_176:
        /*0260*/ 	.byte	0x02, 0x4a
	.zero		1
	.zero		1


	//----- nvinfo : EIATTR_EXIT_INSTR_OFFSETS
	.align		4
        /*0264*/ 	.byte	0x04, 0x1c
        /*0266*/ 	.short	(.L_178 - .L_177)


	//   ....[0]....
.L_177:
        /*0268*/ 	.word	0x000068d0


	//   ....[1]....
        /*026c*/ 	.word	0x00006920


	//----- nvinfo : EIATTR_MAX_THREADS
	.align		4
.L_178:
        /*0270*/ 	.byte	0x04, 0x05
        /*0272*/ 	.short	(.L_180 - .L_179)
.L_179:
        /*0274*/ 	.word	0x00000100
        /*0278*/ 	.word	0x00000001
        /*027c*/ 	.word	0x00000001


	//----- nvinfo : EIATTR_CRS_STACK_SIZE
	.align		4
.L_180:
        /*0280*/ 	.byte	0x04, 0x1e
        /*0282*/ 	.short	(.L_182 - .L_181)
.L_181:
        /*0284*/ 	.word	0x00000000


	//----- nvinfo : EIATTR_CBANK_PARAM_SIZE
	.align		4
.L_182:
        /*0288*/ 	.byte	0x03, 0x19
        /*028a*/ 	.short	0x0071


	//----- nvinfo : EIATTR_PARAM_CBANK
	.align		4
        /*028c*/ 	.byte	0x04, 0x0a
        /*028e*/ 	.short	(.L_184 - .L_183)
	.align		4
.L_183:
        /*0290*/ 	.word	index@(.nv.constant0._ZN6thrust24THRUST_300001_SM_1000_NS8cuda_cub4core6detail13_kernel_agentINS1_8__reduce11ReduceAgentINS0_12zip_iteratorIN4cuda3std3__45tupleIJNS0_10device_ptrIdEENS0_17counting_iteratorIlNS0_11use_defaultESF_SF_EEEEEEEPNSB_IJdlEEESJ_lNS1_9__extrema9arg_max_fIdlNSA_4lessIdEEEEEEJSI_SK_lN3cub18CUB_300001_SM_100013GridEvenShareIlEENSS_9GridQueueIyEESP_EEEvDpT0_)
        /*0294*/ 	.short	0x0380
        /*0296*/ 	.short	0x0071


	//----- nvinfo : EIATTR_SW_WAR
	.align		4
.L_184:
        /*0298*/ 	.byte	0x04, 0x36
        /*029a*/ 	.short	(.L_186 - .L_185)
.L_185:
        /*029c*/ 	.word	0x00000008
.L_186:


//--------------------- .nv.info._ZN6thrust24THRUST_300001_SM_1000_NS8cuda_cub4core6detail13_kernel_agentINS1_8__reduce11ReduceAgentINS0_12zip_iteratorIN4cuda3std3__45tupleIJNS0_10device_ptrIdEENS0_17counting_iteratorIlNS0_11use_defaultESF_SF_EEEEEEEPNSB_IJdlEEESJ_lNS1_9__extrema9arg_max_fIdlNSA_4lessIdEEEEEEJSI_SK_lSP_EEEvDpT0_ --------------------------
	.section	.nv.info._ZN6thrust24THRUST_300001_SM_1000_NS8cuda_cub4core6detail13_kernel_agentINS1_8__reduce11ReduceAgentINS0_12zip_iteratorIN4cuda3std3__45tupleIJNS0_10device_ptrIdEENS0_17counting_iteratorIlNS0_11use_defaultESF_SF_EEEEEEEPNSB_IJdlEEESJ_lNS1_9__extrema9arg_max_fIdlNSA_4lessIdEEEEEEJSI_SK_lSP_EEEvDpT0_,"",@"SHT_CUDA_INFO"
	.sectionflags	@""
	.align	4


	//----- nvinfo : EIATTR_CUDA_API_VERSION
	.align		4
        /*0000*/ 	.byte	0x04, 0x37
        /*0002*/ 	.short	(.L_188 - .L_187)
.L_187:
        /*0004*/ 	.word	0x00000082


	//----- nvinfo : EIATTR_KPARAM_INFO
	.align		4
.L_188:
        /*0008*/ 	.byte	0x04, 0x17
        /*000a*/ 	.short	(.L_190 - .L_189)
.L_189:
        /*000c*/ 	.word	0x00000000
        /*0010*/ 	.short	0x0003
        /*0012*/ 	.short	0x0020
        /*0014*/ 	.byte	0x00, 0xf0, 0x05, 0x00


	//----- nvinfo : EIATTR_KPARAM_INFO
	.align		4
.L_190:
        /*0018*/ 	.byte	0x04, 0x17
        /*001a*/ 	.short	(.L_192 - .L_191)
.L_191:
        /*001c*/ 	.word	0x00000000
        /*0020*/ 	.short	0x0002
        /*0022*/ 	.short	0x0018
        /*0024*/ 	.byte	0x00, 0xf0, 0x21, 0x00


	//----- nvinfo : EIATTR_KPARAM_INFO
	.align		4
.L_192:
        /*0028*/ 	.byte	0x04, 0x17
        /*002a*/ 	.short	(.L_194 - .L_193)
.L_193:
        /*002c*/ 	.word	0x00000000
        /*0030*/ 	.short	0x0001
        /*0032*/ 	.short	0x0010
        /*0034*/ 	.byte	0x00, 0xf5, 0x21, 0x00


	//----- nvinfo : EIATTR_KPARAM_INFO
	.align		4
.L_194:
        /*0038*/ 	.byte	0x04, 0x17
        /*003a*/ 	.short	(.L_196 - .L_195)
.L_195:
        /*003c*/ 	.word	0x00000000
        /*0040*/ 	.short	0x0000
        /*0042*/ 	.short	0x0000
        /*0044*/ 	.byte	0x00, 0xf0, 0x41, 0x00


	//----- nvinfo : EIATTR_SPARSE_MMA_MASK
	.align		4
.L_196:
        /*0048*/ 	.byte	0x03, 0x50
        /*004a*/ 	.short	0x0000


	//----- nvinfo : EIATTR_MAXREG_COUNT
	.align		4
        /*004c*/ 	.byte	0x03, 0x1b
        /*004e*/ 	.short	0x00ff


	//----- nvinfo : EIATTR_NUM_BARRIERS
	.align		4
        /*0050*/ 	.byte	0x02, 0x4c
        /*0052*/ 	.byte	0x01
	.zero		1


	//----- nvinfo : EIATTR_MERCURY_ISA_VERSION
	.align		4
        /*0054*/ 	.byte	0x03, 0x5f
        /*0056*/ 	.short	0x0101


	//----- nvinfo : EIATTR_COOP_GROUP_MASK_REGIDS
	.align		4
        /*0058*/ 	.byte	0x04, 0x29
        /*005a*/ 	.short	(.L_198 - .L_197)


	//   ....[0]....
.L_197:
        /*005c*/ 	.word	0xffffffff


	//   ....[1]....
        /*0060*/ 	.word	0xffffffff


	//   ....[2]....
        /*0064*/ 	.word	0xffffffff


	//   ....[3]....
        /*0068*/ 	.word	0xffffffff


	//   ....[4]....
        /*006c*/ 	.word	0xffffffff


	//   ....[5]....
        /*0070*/ 	.word	0xffffffff


	//   ....[6]....
        /*0074*/ 	.word	0xffffffff


	//   ....[7]....
        /*0078*/ 	.word	0xffffffff


	//   ....[8]....
        /*007c*/ 	.word	0xffffffff


	//   ....[9]....
        /*0080*/ 	.word	0xffffffff


	//   ....[10]....
        /*0084*/ 	.word	0xffffffff


	//   ....[11]....
        /*0088*/ 	.word	0xffffffff


	//   ....[12]....
        /*008c*/ 	.word	0xffffffff


	//   ....[13]....
        /*0090*/ 	.word	0xffffffff


	//   ....[14]....
        /*0094*/ 	.word	0xffffffff


	//   ....[15]....
        /*0098*/ 	.word	0xffffffff


	//   ....[16]....
        /*009c*/ 	.word	0xffffffff


	//   ....[17]....
        /*00a0*/ 	.word	0xffffffff


	//   ....[18]....
        /*00a4*/ 	.word	0xffffffff


	//   ....[19]....
        /*00a8*/ 	.word	0xffffffff


	//   ....[20]....
        /*00ac*/ 	.word	0xffffffff


	//   ....[21]....
        /*00b0*/ 	.word	0xffffffff


	//   ....[22]....
        /*00b4*/ 	.word	0xffffffff


	//   ....[23]....
        /*00b8*/ 	.word	0xffffffff


	//   ....[24]....
        /*00bc*/ 	.word	0xffffffff


	//   ....[25]....
        /*00c0*/ 	.word	0xffffffff


	//   ....[26]....
        /*00c4*/ 	.word	0xffffffff


	//   ....[27]....
        /*00c8*/ 	.word	0xffffffff


	//   ....[28]....
        /*00cc*/ 	.word	0xffffffff


	//   ....[29]....
        /*00d0*/ 	.word	0xffffffff


	//   ....[30]....
        /*00d4*/ 	.word	0xffffffff


	//   ....[31]....
        /*00d8*/ 	.word	0xffffffff


	//   ....[32]....
        /*00dc*/ 	.word	0xffffffff


	//   ....[33]....
        /*00e0*/ 	.word	0xffffffff


	//   ....[34]....
        /*00e4*/ 	.word	0xffffffff


	//   ....[35]....
        /*00e8*/ 	.word	0xffffffff


	//   ....[36]....
        /*00ec*/ 	.word	0xffffffff


	//   ....[37]....
        /*00f0*/ 	.word	0xffffffff


	//   ....[38]....
        /*00f4*/ 	.word	0xffffffff


	//   ....[39]....
        /*00f8*/ 	.word	0xffffffff


	//   ....[40]....
        /*00fc*/ 	.word	0xffffffff


	//   ....[41]....
        /*0100*/ 	.word	0xffffffff


	//   ....[42]....
        /*0104*/ 	.word	0xffffffff


	//   ....[43]....
        /*0108*/ 	.word	0xffffffff


	//   ....[44]....
        /*010c*/ 	.word	0xffffffff


	//   ....[45]....
        /*0110*/ 	.word	0xffffffff


	//   ....[46]....
        /*0114*/ 	.word	0xffffffff


	//   ....[47]....
        /*0118*/ 	.word	0xffffffff


	//   ....[48]....
        /*011c*/ 	.word	0xffffffff


	//   ....[49]....
        /*0120*/ 	.word	0xffffffff


	//   ....[50]....
        /*0124*/ 	.word	0xffffffff


	//   ....[51]....
        /*0128*/ 	.word	0xffffffff


	//   ....[52]....
        /*012c*/ 	.word	0xffffffff


	//   ....[53]....
        /*0130*/ 	.word	0xffffffff


	//   ....[54]....
        /*0134*/ 	.word	0xffffffff


	//   ....[55]....
        /*0138*/ 	.word	0xffffffff


	//   ....[56]....
        /*013c*/ 	.word	0xffffffff


	//   ....[57]....
        /*0140*/ 	.word	0xffffffff


	//   ....[58]....
        /*0144*/ 	.word	0xffffffff


	//   ....[59]....
        /*0148*/ 	.word	0xffffffff


	//----- nvinfo : EIATTR_COOP_GROUP_INSTR_OFFSETS
	.align		4
.L_198:
        /*014c*/ 	.byte	0x04, 0x28
        /*014e*/ 	.short	(.L_200 - .L_199)


	//   ....[0]....
.L_199:
        /*0150*/ 	.word	0x00000cb0


	//   ....[1]....
        /*0154*/ 	.word	0x00000ce0


	//   ....[2]....
        /*0158*/ 	.word	0x00000d00


	//   ....[3]....
        /*015c*/ 	.word	0x00000d10


	//   ....[4]....
        /*0160*/ 	.word	0x00000ea0


	//   ....[5]....
        /*0164*/ 	.word	0x00000ed0


	//   ....[6]....
        /*0168*/ 	.word	0x00000f00


	//   ....[7]....
        /*016c*/ 	.word	0x00000f20


	//   ....[8]....
        /*0170*/ 	.word	0x000010a0


	//   ....[9]....
        /*0174*/ 	.word	0x000010d0


	//   ....[10]....
        /*0178*/ 	.word	0x00001100


	//   ....[11]....
        /*017c*/ 	.word	0x00001120


	//   ....[12]....
        /*0180*/ 	.word	0x000012a0


	//   ....[13]....
        /*0184*/ 	.word	0x000012d0


	//   ....[14]....
        /*0188*/ 	.word	0x00001300


	//   ....[15]....
        /*018c*/ 	.word	0x00001320


	//   ....[16]....
        /*0190*/ 	.word	0x000014a0


	//   ....[17]....
        /*0194*/ 	.word	0x000014d0


	//   ....[18]....
        /*0198*/ 	.word	0x00001500


	//   ....[19]....
        /*019c*/ 	.word	0x00001520


	//   ....[20]....
        /*01a0*/ 	.word	0x00002280


	//   ....[21]....
        /*01a4*/ 	.word	0x00002290


	//   ....[22]....
        /*01a8*/ 	.word	0x000022a0


	//   ....[23]....
        /*01ac*/ 	.word	0x000022c0


	//   ....[24]....
        /*01b0*/ 	.word	0x00002440


	//   ....[25]....
        /*01b4*/ 	.word	0x00002480


	//   ....[26]....
        /*01b8*/ 	.word	0x000024b0


	//   ....[27]....
        /*01bc*/ 	.word	0x000024d0


	//   ....[28]....
        /*01c0*/ 	.word	0x00002650


	//   ....[29]....
        /*01c4*/ 	.word	0x00002690


	//   ....[30]....
        /*01c8*/ 	.word	0x000026c0


	//   ....[31]....
        /*01cc*/ 	.word	0x000026e0


	//   ....[32]....
        /*01d0*/ 	.word	0x00002860


	//   ....[33]....
        /*01d4*/ 	.word	0x000028a0


	//   ....[34]....
        /*01d8*/ 	.word	0x000028d0


	//   ....[35]....
        /*01dc*/ 	.word	0x000028f0


	//   ....[36]....
        /*01e0*/ 	.word	0x00002a70


	//   ....[37]....
        /*01e4*/ 	.word	0x00002ab0


	//   ....[38]....
        /*01e8*/ 	.word	0x00002ae0


	//   ....[39]....
        /*01ec*/ 	.word	0x00002b00


	//   ....[40]....
        /*01f0*/ 	.word	0x00004f70


	//   ....[41]....
        /*01f4*/ 	.word	0x00004fa0


	//   ....[42]....
        /*01f8*/ 	.word	0x00004fc0


	//   ....[43]....
        /*01fc*/ 	.word	0x00004fd0


	//   ....[44]....
        /*0200*/ 	.word	0x00005160


	//   ....[45]....
        /*0204*/ 	.word	0x00005190


	//   ....[46]....
        /*0208*/ 	.word	0x000051c0


	//   ....[47]....
        /*020c*/ 	.word	0x000051e0


	//   ....[48]....
        /*0210*/ 	.word	0x00005360


	//   ....[49]....
        /*0214*/ 	.word	0x00005390


	//   ....[50]....
        /*0218*/ 	.word	0x000053c0


	//   ....[51]....
        /*021c*/ 	.word	0x000053e0


	//   ....[52]....
        /*0220*/ 	.word	0x00005560


	//   ....[53]....
        /*0224*/ 	.word	0x00005590


	//   ....[54]....
        /*0228*/ 	.word	0x000055c0


	//   ....[55]....
        /*022c*/ 	.word	0x000055e0


	//   ....[56]....
        /*0230*/ 	.word	0x00005760


	//   ....[57]....
        /*0234*/ 	.word	0x00005790


	//   ....[58]....
        /*0238*/ 	.word	0x000057c0


	//   ....[59]....
        /*023c*/ 	.word	0x000057e0


	//----- nvinfo : EIATTR_VRC_CTA_INIT_COUNT
	.align		4
.L_200:
        /*0240*/ 	.byte	0x02, 0x4a
	.zero		1
	.zero		1


	//----- nvinfo : EIATTR_EXIT_INSTR_OFFSETS
	.align		4
        /*0244*/ 	.byte	0x04, 0x1c
        /*0246*/ 	.short	(.L_202 - .L_201)


	//   ....[0]....
.L_201:
        /*0248*/ 	.word	0x00000040


	//   ....[1]....
        /*024c*/ 	.word	0x00006480


	//   ....[2]....
        /*0250*/ 	.word	0x000064c0


	//----- nvinfo : EIATTR_MAX_THREADS
	.align		4
.L_202:
        /*0254*/ 	.byte	0x04, 0x05
        /*0256*/ 	.short	(.L_204 - .L_203)
.L_203:
        /*0258*/ 	.word	0x00000100
        /*025c*/ 	.word	0x00000001
        /*0260*/ 	.word	0x00000001


	//----- nvinfo : EIATTR_CRS_STACK_SIZE
	.align		4
.L_204:
        /*0264*/ 	.byte	0x04, 0x1e
        /*0266*/ 	.short	(.L_206 - .L_205)
.L_205:
        /*0268*/ 	.word	0x00000000


	//----- nvinfo : EIATTR_CBANK_PARAM_SIZE
	.align		4
.L_206:
        /*026c*/ 	.byte	0x03, 0x19
        /*026e*/ 	.short	0x0021


	//----- nvinfo : EIATTR_PARAM_CBANK
	.align		4
        /*0270*/ 	.byte	0x04, 0x0a
        /*0272*/ 	.short	(.L_208 - .L_207)
	.align		4
.L_207:
        /*0274*/ 	.word	index@(.nv.constant0._ZN6thrust24THRUST_300001_SM_1000_NS8cuda_cub4core6detail13_kernel_agentINS1_8__reduce11ReduceAgentINS0_12zip_iteratorIN4cuda3std3__45tupleIJNS0_10device_ptrIdEENS0_17counting_iteratorIlNS0_11use_defaultESF_SF_EEEEEEEPNSB_IJdlEEESJ_lNS1_9__extrema9arg_max_fIdlNSA_4lessIdEEEEEEJSI_SK_lSP_EEEvDpT0_)
        /*0278*/ 	.short	0x0380
        /*027a*/ 	.short	0x0021


	//----- nvinfo : EIATTR_SW_WAR
	.align		4
.L_208:
        /*027c*/ 	.byte	0x04, 0x36
        /*027e*/ 	.short	(.L_210 - .L_209)
.L_209:
        /*0280*/ 	.word	0x00000008
.L_210:


//--------------------- .nv.info._ZN6thrust24THRUST_300001_SM_1000_NS8cuda_cub4core6detail13_kernel_agentINS1_8__reduce11ReduceAgentIPN4cuda3std3__45tupleIJdlEEESC_SB_iNS1_9__extrema9arg_max_fIdlNS9_4lessIdEEEEEEJSC_SC_iSH_EEEvDpT0_ --------------------------
	.section	.nv.info._ZN6thrust24THRUST_300001_SM_1000_NS8cuda_cub4core6detail13_kernel_agentINS1_8__reduce11ReduceAgentIPN4cuda3std3__45tupleIJdlEEESC_SB_iNS1_9__extrema9arg_max_fIdlNS9_4lessIdEEEEEEJSC_SC_iSH_EEEvDpT0_,"",@"SHT_CUDA_INFO"
	.sectionflags	@""
	.align	4


	//----- nvinfo : EIATTR_CUDA_API_VERSION
	.align		4
        /*0000*/ 	.byte	0x04, 0x37
        /*0002*/ 	.short	(.L_212 - .L_211)
.L_211:
        /*0004*/ 	.word	0x00000082


	//----- nvinfo : EIATTR_KPARAM_INFO
	.align		4
.L_212:
        /*0008*/ 	.byte	0x04, 0x17
        /*000a*/ 	.short	(.L_214 - .L_213)
.L_213:
        /*000c*/ 	.word	0x00000000
        /*0010*/ 	.short	0x0003
        /*0012*/ 	.short	0x0014
        /*0014*/ 	.byte	0x00, 0xf0, 0x05, 0x00


	//----- nvinfo : EIATTR_KPARAM_INFO
	.align		4
.L_214:
        /*0018*/ 	.byte	0x04, 0x17
        /*001a*/ 	.short	(.L_216 - .L_215)
.L_215:
        /*001c*/ 	.word	0x00000000
        /*0020*/ 	.short	0x0002
        /*0022*/ 	.short	0x0010
        /*0024*/ 	.byte	0x00, 0xf0, 0x11, 0x00


	//----- nvinfo : EIATTR_KPARAM_INFO
	.align		4
.L_216:
        /*0028*/ 	.byte	0x04, 0x17
        /*002a*/ 	.short	(.L_218 - .L_217)
.L_217:
        /*002c*/ 	.word	0x00000000
        /*0030*/ 	.short	0x0001
        /*0032*/ 	.short	0x0008
        /*0034*/ 	.byte	0x00, 0xf5, 0x21, 0x00


	//----- nvinfo : EIATTR_KPARAM_INFO
	.align		4
.L_218:
        /*0038*/ 	.byte	0x04, 0x17
        /*003a*/ 	.short	(.L_220 - .L_219)
.L_219:
        /*003c*/ 	.word	0x00000000
        /*0040*/ 	.short	0x0000
        /*0042*/ 	.short	0x0000
        /*0044*/ 	.byte	0x00, 0xf5, 0x21, 0x00


	//----- nvinfo : EIATTR_SPARSE_MMA_MASK
	.align		4
.L_220:
        /*0048*/ 	.byte	0x03, 0x50
        /*004a*/ 	.short	0x0000


	//----- nvinfo : EIATTR_MAXREG_COUNT
	.align		4
        /*004c*/ 	.byte	0x03, 0x1b
        /*004e*/ 	.short	0x00ff


	//----- nvinfo : EIATTR_NUM_BARRIERS
	.align		4
        /*0050*/ 	.byte	0x02, 0x4c
        /*0052*/ 	.byte	0x01
	.zero		1


	//----- nvinfo : EIATTR_MERCURY_ISA_VERSION
	.align		4
        /*0054*/ 	.byte	0x03, 0x5f
        /*0056*/ 	.short	0x0101


	//----- nvinfo : EIATTR_COOP_GROUP_MASK_REGIDS
	.align		4
        /*0058*/ 	.byte	0x04, 0x29
        /*005a*/ 	.short	(.L_222 - .L_221)


	//   ....[0]....
.L_221:
        /*005c*/ 	.word	0xffffffff


	//   ....[1]....
        /*0060*/ 	.word	0xffffffff


	//   ....[2]....
        /*0064*/ 	.word	0xffffffff


	//   ....[3]....
        /*0068*/ 	.word	0xffffffff


	//   ....[4]....
        /*006c*/ 	.word	0xffffffff


	//   ....[5]....
        /*0070*/ 	.word	0xffffffff


	//   ....[6]....
        /*0074*/ 	.word	0xffffffff


	//   ....[7]....
        /*0078*/ 	.word	0xffffffff


	//   ....[8]....
        /*007c*/ 	.word	0xffffffff


	//   ....[9]....
        /*0080*/ 	.word	0xffffffff


	//   ....[10]....
        /*0084*/ 	.word	0xffffffff


	//   ....[11]....
        /*0088*/ 	.word	0xffffffff


	//   ....[12]....
        /*008c*/ 	.word	0xffffffff


	//   ....[13]....
        /*0090*/ 	.word	0xffffffff


	//   ....[14]....
        /*0094*/ 	.word	0xffffffff


	//   ....[15]....
        /*0098*/ 	.word	0xffffffff


	//   ....[16]....
        /*009c*/ 	.word	0xffffffff


	//   ....[17]....
        /*00a0*/ 	.word	0xffffffff


	//   ....[18]....
        /*00a4*/ 	.word	0xffffffff


	//   ....[19]....
        /*00a8*/ 	.word	0xffffffff


	//   ....[20]....
        /*00ac*/ 	.word	0xffffffff


	//   ....[21]....
        /*00b0*/ 	.word	0xffffffff


	//   ....[22]....
        /*00b4*/ 	.word	0xffffffff


	//   ....[23]....
        /*00b8*/ 	.word	0xffffffff


	//   ....[24]....
        /*00bc*/ 	.word	0xffffffff


	//   ....[25]....
        /*00c0*/ 	.word	0xffffffff


	//   ....[26]....
        /*00c4*/ 	.word	0xffffffff


	//   ....[27]....
        /*00c8*/ 	.word	0xffffffff


	//   ....[28]....
        /*00cc*/ 	.word	0xffffffff


	//   ....[29]....
        /*00d0*/ 	.word	0xffffffff


	//   ....[30]....
        /*00d4*/ 	.word	0xffffffff


	//   ....[31]....
        /*00d8*/ 	.word	0xffffffff


	//   ....[32]....
        /*00dc*/ 	.word	0xffffffff


	//   ....[33]....
        /*00e0*/ 	.word	0xffffffff


	//   ....[34]....
        /*00e4*/ 	.word	0xffffffff


	//   ....[35]....
        /*00e8*/ 	.word	0xffffffff


	//   ....[36]....
        /*00ec*/ 	.word	0xffffffff


	//   ....[37]....
        /*00f0*/ 	.word	0xffffffff


	//   ....[38]....
        /*00f4*/ 	.word	0xffffffff


	//   ....[39]....
        /*00f8*/ 	.word	0xffffffff


	//   ....[40]....
        /*00fc*/ 	.word	0xffffffff


	//   ....[41]....
        /*0100*/ 	.word	0xffffffff


	//   ....[42]....
        /*0104*/ 	.word	0xffffffff


	//   ....[43]....
        /*0108*/ 	.word	0xffffffff


	//   ....[44]....
        /*010c*/ 	.word	0xffffffff


	//   ....[45]....
        /*0110*/ 	.word	0xffffffff


	//   ....[46]....
        /*0114*/ 	.word	0xffffffff


	//   ....[47]....
        /*0118*/ 	.word	0xffffffff


	//   ....[48]....
        /*011c*/ 	.word	0xffffffff


	//   ....[49]....
        /*0120*/ 	.word	0xffffffff


	//   ....[50]....
        /*0124*/ 	.word	0xffffffff


	//   ....[51]....
        /*0128*/ 	.word	0xffffffff


	//   ....[52]....
        /*012c*/ 	.word	0xffffffff


	//   ....[53]....
        /*0130*/ 	.word	0xffffffff


	//   ....[54]....
        /*0134*/ 	.word	0xffffffff


	//   ....[55]....
        /*0138*/ 	.word	0xffffffff


	//   ....[56]....
        /*013c*/ 	.word	0xffffffff


	//   ....[57]....
        /*0140*/ 	.word	0xffffffff


	//   ....[58]....
        /*0144*/ 	.word	0xffffffff


	//   ....[59]....
        /*0148*/ 	.word	0xffffffff


	//----- nvinfo : EIATTR_COOP_GROUP_INSTR_OFFSETS
	.align		4
.L_222:
        /*014c*/ 	.byte	0x04, 0x28
        /*014e*/ 	.short	(.L_224 - .L_223)


	//   ....[0]....
.L_223:
        /*0150*/ 	.word	0x00000b70


	//   ....[1]....
        /*0154*/ 	.word	0x00000ba0


	//   ....[2]....
        /*0158*/ 	.word	0x00000bc0


	//   ....[3]....
        /*015c*/ 	.word	0x00000bd0


	//   ....[4]....
        /*0160*/ 	.word	0x00000d60


	//   ....[5]....
        /*0164*/ 	.word	0x00000d90


	//   ....[6]....
        /*0168*/ 	.word	0x00000dc0


	//   ....[7]....
        /*016c*/ 	.word	0x00000de0


	//   ....[8]....
        /*0170*/ 	.word	0x00000f60


	//   ....[9]....
        /*0174*/ 	.word	0x00000f90


	//   ....[10]....
        /*0178*/ 	.word	0x00000fc0


	//   ....[11]....
        /*017c*/ 	.word	0x00000fe0


	//   ....[12]....
        /*0180*/ 	.word	0x00001160


	//   ....[13]....
        /*0184*/ 	.word	0x00001190


	//   ....[14]....
        /*0188*/ 	.word	0x000011c0


	//   ....[15]....
        /*018c*/ 	.word	0x000011e0


	//   ....[16]....
        /*0190*/ 	.word	0x00001360


	//   ....[17]....
        /*0194*/ 	.word	0x000013a0


	//   ....[18]....
        /*0198*/ 	.word	0x000013d0


	//   ....[19]....
        /*019c*/ 	.word	0x000013e0


	//   ....[20]....
        /*01a0*/ 	.word	0x00002140


	//   ....[21]....
        /*01a4*/ 	.word	0x00002150


	//   ....[22]....
        /*01a8*/ 	.word	0x00002160


	//   ....[23]....
        /*01ac*/ 	.word	0x00002180


	//   ....[24]....
        /*01b0*/ 	.word	0x00002300


	//   ....[25]....
        /*01b4*/ 	.word	0x00002340


	//   ....[26]....
        /*01b8*/ 	.word	0x00002370


	//   ....[27]....
        /*01bc*/ 	.word	0x00002390


	//   ....[28]....
        /*01c0*/ 	.word	0x00002510


	//   ....[29]....
        /*01c4*/ 	.word	0x00002550


	//   ....[30]....
        /*01c8*/ 	.word	0x00002580


	//   ....[31]....
        /*01cc*/ 	.word	0x000025a0


	//   ....[32]....
        /*01d0*/ 	.word	0x00002720


	//   ....[33]....
        /*01d4*/ 	.word	0x00002760


	//   ....[34]....
        /*01d8*/ 	.word	0x00002790


	//   ....[35]....
        /*01dc*/ 	.word	0x000027b0


	//   ....[36]....
        /*01e0*/ 	.word	0x00002930


	//   ....[37]....
        /*01e4*/ 	.word	0x00002970


	//   ....[38]....
        /*01e8*/ 	.word	0x000029b0


	//   ....[39]....
        /*01ec*/ 	.word	0x000029c0


	//   ....[40]....
        /*01f0*/ 	.word	0x00004d80


	//   ....[41]....
        /*01f4*/ 	.word	0x00004db0


	//   ....[42]....
        /*01f8*/ 	.word	0x00004dd0


	//   ....[43]....
        /*01fc*/ 	.word	0x00004de0


	//   ....[44]....
        /*0200*/ 	.word	0x00004f70


	//   ....[45]....
        /*0204*/ 	.word	0x00004fa0


	//   ....[46]....
        /*0208*/ 	.word	0x00004fd0


	//   ....[47]....
        /*020c*/ 	.word	0x00004ff0


	//   ....[48]....
        /*0210*/ 	.word	0x00005170


	//   ....[49]....
        /*0214*/ 	.word	0x000051a0


	//   ....[50]....
        /*0218*/ 	.word	0x000051d0


	//   ....[51]....
        /*021c*/ 	.word	0x000051f0


	//   ....[52]....
        /*0220*/ 	.word	0x00005370


	//   ....[53]....
        /*0224*/ 	.word	0x000053a0


	//   ....[54]....
        /*0228*/ 	.word	0x000053d0


	//   ....[55]....
        /*022c*/ 	.word	0x000053f0


	//   ....[56]....
        /*0230*/ 	.word	0x00005570


	//   ....[57]....
        /*0234*/ 	.word	0x000055a0


	//   ....[58]....
        /*0238*/ 	.word	0x000055d0


	//   ....[59]....
        /*023c*/ 	.word	0x000055f0


	//----- nvinfo : EIATTR_VRC_CTA_INIT_COUNT
	.align		4
.L_224:
        /*0240*/ 	.byte	0x02, 0x4a
	.zero		1
	.zero		1


	//----- nvinfo : EIATTR_EXIT_INSTR_OFFSETS
	.align		4
        /*0244*/ 	.byte	0x04, 0x1c
        /*0246*/ 	.short	(.L_226 - .L_225)


	//   ....[0]....
.L_225:
        /*0248*/ 	.word	0x00000030


	//   ....[1]....
        /*024c*/ 	.word	0x00006290


	//   ....[2]....
        /*0250*/ 	.word	0x000062d0


	//----- nvinfo : EIATTR_MAX_THREADS
	.align		4
.L_226:
        /*0254*/ 	.byte	0x04, 0x05
        /*0256*/ 	.short	(.L_228 - .L_227)
.L_227:
        /*0258*/ 	.word	0x00000100
        /*025c*/ 	.word	0x00000001
        /*0260*/ 	.word	0x00000001


	//----- nvinfo : EIATTR_CRS_STACK_SIZE
	.align		4
.L_228:
        /*0264*/ 	.byte	0x04, 0x1e
        /*0266*/ 	.short	(.L_230 - .L_229)
.L_229:
        /*0268*/ 	.word	0x00000000


	//----- nvinfo : EIATTR_CBANK_PARAM_SIZE
	.align		4
.L_230:
        /*026c*/ 	.byte	0x03, 0x19
        /*026e*/ 	.short	0x0015


	//----- nvinfo : EIATTR_PARAM_CBANK
	.align		4
        /*0270*/ 	.byte	0x04, 0x0a
        /*0272*/ 	.short	(.L_232 - .L_231)
	.align		4
.L_231:
        /*0274*/ 	.word	index@(.nv.constant0._ZN6thrust24THRUST_300001_SM_1000_NS8cuda_cub4core6detail13_kernel_agentINS1_8__reduce11ReduceAgentIPN4cuda3std3__45tupleIJdlEEESC_SB_iNS1_9__extrema9arg_max_fIdlNS9_4lessIdEEEEEEJSC_SC_iSH_EEEvDpT0_)
        /*0278*/ 	.short	0x0380
        /*027a*/ 	.short	0x0015


	//----- nvinfo : EIATTR_SW_WAR
	.align		4
.L_232:
        /*027c*/ 	.byte	0x04, 0x36
        /*027e*/ 	.short	(.L_234 - .L_233)
.L_233:
        /*0280*/ 	.word	0x00000008
.L_234:


//--------------------- .nv.info._ZN6thrust24THRUST_300001_SM_1000_NS8cuda_cub4core6detail13_kernel_agentINS1_8__reduce10DrainAgentIiEEJN3cub18CUB_300001_SM_10009GridQueueIjEEiEEEvDpT0_ --------------------------
	.section	.nv.info._ZN6thrust24THRUST_300001_SM_1000_NS8cuda_cub4core6detail13_kernel_agentINS1_8__reduce10DrainAgentIiEEJN3cub18CUB_300001_SM_10009GridQueueIjEEiEEEvDpT0_,"",@"SHT_CUDA_INFO"
	.sectionflags	@""
	.align	4


	//----- nvinfo : EIATTR_CUDA_API_VERSION
	.align		4
        /*0000*/ 	.byte	0x04, 0x37
        /*0002*/ 	.short	(.L_236 - .L_235)
.L_235:
        /*0004*/ 	.word	0x00000082


	//----- nvinfo : EIATTR_KPARAM_INFO
	.align		4
.L_236:
        /*0008*/ 	.byte	0x04, 0x17
        /*000a*/ 	.short	(.L_238 - .L_237)
.L_237:
        /*000c*/ 	.word	0x00000000
        /*0010*/ 	.short	0x0001
        /*0012*/ 	.short	0x0008
        /*0014*/ 	.byte	0x00, 0xf0, 0x11, 0x00


	//----- nvinfo : EIATTR_KPARAM_INFO
	.align		4
.L_238:
        /*0018*/ 	.byte	0x04, 0x17
        /*001a*/ 	.short	(.L_240 - .L_239)
.L_239:
        /*001c*/ 	.word	0x00000000
        /*0020*/ 	.short	0x0000
        /*0022*/ 	.short	0x0000
        /*0024*/ 	.byte	0x00, 0xf0, 0x21, 0x00


	//----- nvinfo : EIATTR_SPARSE_MMA_MASK
	.align		4
.L_240:
        /*0028*/ 	.byte	0x03, 0x50
        /*002a*/ 	.short	0x0000


	//----- nvinfo : EIATTR_MAXREG_COUNT
	.align		4
        /*002c*/ 	.byte	0x03, 0x1b
        /*002e*/ 	.short	0x00ff


	//----- nvinfo : EIATTR_MERCURY_ISA_VERSION
	.align		4
        /*0030*/ 	.byte	0x03, 0x5f
        /*0032*/ 	.short	0x0101


	//----- nvinfo : EIATTR_VRC_CTA_INIT_COUNT
	.align		4
        /*0034*/ 	.byte	0x02, 0x4a
	.zero		1
	.zero		1


	//----- nvinfo : EIATTR_EXIT_INSTR_OFFSETS
	.align		4
        /*0038*/ 	.byte	0x04, 0x1c
        /*003a*/ 	.short	(.L_242 - .L_241)


	//   ....[0]....
.L_241:
        /*003c*/ 	.word	0x00000060


	//----- nvinfo : EIATTR_MAX_THREADS
	.align		4
.L_242:
        /*0040*/ 	.byte	0x04, 0x05
        /*0042*/ 	.short	(.L_244 - .L_243)
.L_243:
        /*0044*/ 	.word	0x00000001
        /*0048*/ 	.word	0x00000001
        /*004c*/ 	.word	0x00000001


	//----- nvinfo : EIATTR_CBANK_PARAM_SIZE
	.align		4
.L_244:
        /*0050*/ 	.byte	0x03, 0x19
        /*0052*/ 	.short	0x000c


	//----- nvinfo : EIATTR_PARAM_CBANK
	.align		4
        /*0054*/ 	.byte	0x04, 0x0a
        /*0056*/ 	.short	(.L_246 - .L_245)
	.align		4
.L_245:
        /*0058*/ 	.word	index@(.nv.constant0._ZN6thrust24THRUST_300001_SM_1000_NS8cuda_cub4core6detail13_kernel_agentINS1_8__reduce10DrainAgentIiEEJN3cub18CUB_300001_SM_10009GridQueueIjEEiEEEvDpT0_)
        /*005c*/ 	.short	0x0380
        /*005e*/ 	.short	0x000c


	//----- nvinfo : EIATTR_SW_WAR
	.align		4
.L_246:
        /*0060*/ 	.byte	0x04, 0x36
        /*0062*/ 	.short	(.L_248 - .L_247)
.L_247:
        /*0064*/ 	.word	0x00000008
.L_248:


//--------------------- .nv.info._ZN6thrust24THRUST_300001_SM_1000_NS8cuda_cub4core6detail13_kernel_agentINS1_8__reduce11ReduceAgentINS0_12zip_iteratorIN4cuda3std3__45tupleIJNS0_10device_ptrIdEENS0_17counting_iteratorIlNS0_11use_defaultESF_SF_EEEEEEEPNSB_IJdlEEESJ_iNS1_9__extrema9arg_max_fIdlNSA_4lessIdEEEEEEJSI_SK_iN3cub18CUB_300001_SM_100013GridEvenShareIiEENSS_9GridQueueIjEESP_EEEvDpT0_ --------------------------
	.section	.nv.info._ZN6thrust24THRUST_300001_SM_1000_NS8cuda_cub4core6detail13_kernel_agentINS1_8__reduce11ReduceAgentINS0_12zip_iteratorIN4cuda3std3__45tupleIJNS0_10device_ptrIdEENS0_17counting_iteratorIlNS0_11use_defaultESF_SF_EEEEEEEPNSB_IJdlEEESJ_iNS1_9__extrema9arg_max_fIdlNSA_4lessIdEEEEEEJSI_SK_iN3cub18CUB_300001_SM_100013GridEvenShareIiEENSS_9GridQueueIjEESP_EEEvDpT0_,"",@"SHT_CUDA_INFO"
	.sectionflags	@""
	.align	4


	//----- nvinfo : EIATTR_CUDA_API_VERSION
	.align		4
        /*0000*/ 	.byte	0x04, 0x37
        /*0002*/ 	.short	(.L_250 - .L_249)
.L_249:
        /*0004*/ 	.word	0x00000082


	//----- nvinfo : EIATTR_KPARAM_INFO
	.align		4
.L_250:
        /*0008*/ 	.byte	0x04, 0x17
        /*000a*/ 	.short	(.L_252 - .L_251)
.L_251:
        /*000c*/ 	.word	0x00000000
        /*0010*/ 	.short	0x0005
        /*0012*/ 	.short	0x0050
        /*0014*/ 	.byte	0x00, 0xf0, 0x05, 0x00


	//----- nvinfo : EIATTR_KPARAM_INFO
	.align		4
.L_252:
        /*0018*/ 	.byte	0x04, 0x17
        /*001a*/ 	.short	(.L_254 - .L_253)
.L_253:
        /*001c*/ 	.word	0x00000000
        /*0020*/ 	.short	0x0004
        /*0022*/ 	.short	0x0048
        /*0024*/ 	.byte	0x00, 0xf0, 0x21, 0x00


	//----- nvinfo : EIATTR_KPARAM_INFO
	.align		4
.L_254:
        /*0028*/ 	.byte	0x04, 0x17
        /*002a*/ 	.short	(.L_256 - .L_255)
.L_255:
        /*002c*/ 	.word	0x00000000
        /*0030*/ 	.short	0x0003
        /*0032*/ 	.short	0x001c
        /*0034*/ 	.byte	0x00, 0xf0, 0xa1, 0x00


	//----- nvinfo : EIATTR_KPARAM_INFO
	.align		4
.L_256:
        /*0038*/ 	.byte	0x04, 0x17
        /*003a*/ 	.short	(.L_258 - .L_257)
.L_257:
        /*003c*/ 	.word	0x00000000
        /*0040*/ 	.short	0x0002
        /*0042*/ 	.short	0x0018
        /*0044*/ 	.byte	0x00, 0xf0, 0x11, 0x00


	//----- nvinfo : EIATTR_KPARAM_INFO
	.align		4
.L_258:
        /*0048*/ 	.byte	0x04, 0x17
        /*004a*/ 	.short	(.L_260 - .L_259)
.L_259:
        /*004c*/ 	.word	0x00000000
        /*0050*/ 	.short	0x0001
        /*0052*/ 	.short	0x0010
        /*0054*/ 	.byte	0x00, 0xf5, 0x21, 0x00


	//----- nvinfo : EIATTR_KPARAM_INFO
	.align		4
.L_260:
        /*0058*/ 	.byte	0x04, 0x17
        /*005a*/ 	.short	(.L_262 - .L_261)
.L_261:
        /*005c*/ 	.word	0x00000000
        /*0060*/ 	.short	0x0000
        /*0062*/ 	.short	0x0000
        /*0064*/ 	.byte	0x00, 0xf0, 0x41, 0x00


	//----- nvinfo : EIATTR_SPARSE_MMA_MASK
	.align		4
.L_262:
        /*0068*/ 	.byte	0x03, 0x50
        /*006a*/ 	.short	0x0000


	//----- nvinfo : EIATTR_MAXREG_COUNT
	.align		4
        /*006c*/ 	.byte	0x03, 0x1b
        /*006e*/ 	.short	0x00ff


	//----- nvinfo : EIATTR_NUM_BARRIERS
	.align		4
        /*0070*/ 	.byte	0x02, 0x4c
        /*0072*/ 	.byte	0x01
	.zero		1


	//----- nvinfo : EIATTR_MERCURY_ISA_VERSION
	.align		4
        /*0074*/ 	.byte	0x03, 0x5f
        /*0076*/ 	.short	0x0101


	//----- nvinfo : EIATTR_COOP_GROUP_MASK_REGIDS
	.align		4
        /*0078*/ 	.byte	0x04, 0x29
        /*007a*/ 	.short	(.L_264 - .L_263)


	//   ....[0]....
.L_263:
        /*007c*/ 	.word	0xffffffff


	//   ....[1]....
        /*0080*/ 	.word	0xffffffff


	//   ....[2]....
        /*0084*/ 	.word	0xffffffff


	//   ....[3]....
        /*0088*/ 	.word	0xffffffff


	//   ....[4]....
        /*008c*/ 	.word	0xffffffff


	//   ....[5]....
        /*0090*/ 	.word	0xffffffff


	//   ....[6]....
        /*0094*/ 	.word	0xffffffff


	//   ....[7]....
        /*0098*/ 	.word	0xffffffff


	//   ....[8]....
        /*009c*/ 	.word	0xffffffff


	//   ....[9]....
        /*00a0*/ 	.word	0xffffffff


	//   ....[10]....
        /*00a4*/ 	.word	0xffffffff


	//   ....[11]....
        /*00a8*/ 	.word	0xffffffff


	//   ....[12]....
        /*00ac*/ 	.word	0xffffffff


	//   ....[13]....
        /*00b0*/ 	.word	0xffffffff


	//   ....[14]....
        /*00b4*/ 	.word	0xffffffff


	//   ....[15]....
        /*00b8*/ 	.word	0xffffffff


	//   ....[16]....
        /*00bc*/ 	.word	0xffffffff


	//   ....[17]....
        /*00c0*/ 	.word	0xffffffff


	//   ....[18]....
        /*00c4*/ 	.word	0xffffffff


	//   ....[19]....
        /*00c8*/ 	.word	0xffffffff


	//   ....[20]....
        /*00cc*/ 	.word	0xffffffff


	//   ....[21]....
        /*00d0*/ 	.word	0xffffffff


	//   ....[22]....
        /*00d4*/ 	.word	0xffffffff


	//   ....[23]....
        /*00d8*/ 	.word	0xffffffff


	//   ....[24]....
        /*00dc*/ 	.word	0xffffffff


	//   ....[25]....
        /*00e0*/ 	.word	0xffffffff


	//   ....[26]....
        /*00e4*/ 	.word	0xffffffff


	//   ....[27]....
        /*00e8*/ 	.word	0xffffffff


	//   ....[28]....
        /*00ec*/ 	.word	0xffffffff


	//   ....[29]....
        /*00f0*/ 	.word	0xffffffff


	//   ....[30]....
        /*00f4*/ 	.word	0xffffffff


	//   ....[31]....
        /*00f8*/ 	.word	0xffffffff


	//   ....[32]....
        /*00fc*/ 	.word	0xffffffff


	//   ....[33]....
        /*0100*/ 	.word	0xffffffff


	//   ....[34]....
        /*0104*/ 	.word	0xffffffff


	//   ....[35]....
        /*0108*/ 	.word	0xffffffff


	//   ....[36]....
        /*010c*/ 	.word	0xffffffff


	//   ....[37]....
        /*0110*/ 	.word	0xffffffff


	//   ....[38]....
        /*0114*/ 	.word	0xffffffff


	//   ....[39]....
        /*0118*/ 	.word	0xffffffff


	//   ....[40]....
        /*011c*/ 	.word	0xffffffff


	//   ....[41]....
        /*0120*/ 	.word	0xffffffff


	//   ....[42]....
        /*0124*/ 	.word	0xffffffff


	//   ....[43]....
        /*0128*/ 	.word	0xffffffff


	//   ....[44]....
        /*012c*/ 	.word	0xffffffff


	//   ....[45]....
        /*0130*/ 	.word	0xffffffff


	//   ....[46]....
        /*0134*/ 	.word	0xffffffff


	//   ....[47]....
        /*0138*/ 	.word	0xffffffff


	//   ....[48]....
        /*013c*/ 	.word	0xffffffff


	//   ....[49]....
        /*0140*/ 	.word	0xffffffff


	//   ....[50]....
        /*0144*/ 	.word	0xffffffff


	//   ....[51]....
        /*0148*/ 	.word	0xffffffff


	//   ....[52]....
        /*014c*/ 	.word	0xffffffff


	//   ....[53]....
        /*0150*/ 	.word	0xffffffff


	//   ....[54]....
        /*0154*/ 	.word	0xffffffff


	//   ....[55]....
        /*0158*/ 	.word	0xffffffff


	//   ....[56]....
        /*015c*/ 	.word	0xffffffff


	//   ....[57]....
        /*0160*/ 	.word	0xffffffff


	//   ....[58]....
        /*0164*/ 	.word	0xffffffff


	//   ....[59]....
        /*0168*/ 	.word	0xffffffff


	//----- nvinfo : EIATTR_COOP_GROUP_INSTR_OFFSETS
	.align		4
.L_264:
        /*016c*/ 	.byte	0x04, 0x28
        /*016e*/ 	.short	(.L_266 - .L_265)


	//   ....[0]....
.L_265:
        /*0170*/ 	.word	0x00000cc0


	//   ....[1]....
        /*0174*/ 	.word	0x00000cf0


	//   ....[2]....
        /*0178*/ 	.word	0x00000d10


	//   ....[3]....
        /*017c*/ 	.word	0x00000d20


	//   ....[4]....
        /*0180*/ 	.word	0x00000eb0


	//   ....[5]....
        /*0184*/ 	.word	0x00000ee0


	//   ....[6]....
        /*0188*/ 	.word	0x00000f10


	//   ....[7]....
        /*018c*/ 	.word	0x00000f30


	//   ....[8]....
        /*0190*/ 	.word	0x000010b0


	//   ....[9]....
        /*0194*/ 	.word	0x000010e0


	//   ....[10]....
        /*0198*/ 	.word	0x00001110


	//   ....[11]....
        /*019c*/ 	.word	0x00001130


	//   ....[12]....
        /*01a0*/ 	.word	0x000012b0


	//   ....[13]....
        /*01a4*/ 	.word	0x000012e0


	//   ....[14]....
        /*01a8*/ 	.word	0x00001310


	//   ....[15]....
        /*01ac*/ 	.word	0x00001330


	//   ....[16]....
        /*01b0*/ 	.word	0x000014b0


	//   ....[17]....
        /*01b4*/ 	.word	0x000014f0


	//   ....[18]....
        /*01b8*/ 	.word	0x00001520


	//   ....[19]....
        /*01bc*/ 	.word	0x00001530


	//   ....[20]....
        /*01c0*/ 	.word	0x000022a0


	//   ....[21]....
        /*01c4*/ 	.word	0x000022b0


	//   ....[22]....
        /*01c8*/ 	.word	0x000022c0


	//   ....[23]....
        /*01cc*/ 	.word	0x000022e0


	//   ....[24]....
        /*01d0*/ 	.word	0x00002460


	//   ....[25]....
        /*01d4*/ 	.word	0x000024a0


	//   ....[26]....
        /*01d8*/ 	.word	0x000024d0


	//   ....[27]....
        /*01dc*/ 	.word	0x000024f0


	//   ....[28]....
        /*01e0*/ 	.word	0x00002670


	//   ....[29]....
        /*01e4*/ 	.word	0x000026b0


	//   ....[30]....
        /*01e8*/ 	.word	0x000026e0


	//   ....[31]....
        /*01ec*/ 	.word	0x00002700


	//   ....[32]....
        /*01f0*/ 	.word	0x00002880


	//   ....[33]....
        /*01f4*/ 	.word	0x000028d0


	//   ....[34]....
        /*01f8*/ 	.word	0x00002900


	//   ....[35]....
        /*01fc*/ 	.word	0x00002910


	//   ....[36]....
        /*0200*/ 	.word	0x00002a90


	//   ....[37]....
        /*0204*/ 	.word	0x00002ad0


	//   ....[38]....
        /*0208*/ 	.word	0x00002b00


	//   ....[39]....
        /*020c*/ 	.word	0x00002b20


	//   ....[40]....
        /*0210*/ 	.word	0x00005200


	//   ....[41]....
        /*0214*/ 	.word	0x00005230


	//   ....[42]....
        /*0218*/ 	.word	0x00005250


	//   ....[43]....
        /*021c*/ 	.word	0x00005260


	//   ....[44]....
        /*0220*/ 	.word	0x000053f0


	//   ....[45]....
        /*0224*/ 	.word	0x00005420


	//   ....[46]....
        /*0228*/ 	.word	0x00005450


	//   ....[47]....
        /*022c*/ 	.word	0x00005470


	//   ....[48]....
        /*0230*/ 	.word	0x000055f0


	//   ....[49]....
        /*0234*/ 	.word	0x00005620


	//   ....[50]....
        /*0238*/ 	.word	0x00005650


	//   ....[51]....
        /*023c*/ 	.word	0x00005670


	//   ....[52]....
        /*0240*/ 	.word	0x000057f0


	//   ....[53]....
        /*0244*/ 	.word	0x00005820


	//   ....[54]....
        /*0248*/ 	.word	0x00005850


	//   ....[55]....
        /*024c*/ 	.word	0x00005870


	//   ....[56]....
        /*0250*/ 	.word	0x000059f0


	//   ....[57]....
        /*0254*/ 	.word	0x00005a20


	//   ....[58]....
        /*0258*/ 	.word	0x00005a50


	//   ....[59]....
        /*025c*/ 	.word	0x00005a70


	//----- nvinfo : EIATTR_VRC_CTA_INIT_COUNT
	.align		4
.L_266:
        /*0260*/ 	.byte	0x02, 0x4a
	.zero		1
	.zero		1


	//----- nvinfo : EIATTR_EXIT_INSTR_OFFSETS
	.align		4
        /*0264*/ 	.byte	0x04, 0x1c
        /*0266*/ 	.short	(.L_268 - .L_267)


	//   ....[0]....
.L_267:
        /*0268*/ 	.word	0x00006720


	//   ....[1]....
        /*026c*/ 	.word	0x00006780


	//----- nvinfo : EIATTR_MAX_THREADS
	.align		4
.L_268:
        /*0270*/ 	.byte	0x04, 0x05
        /*0272*/ 	.short	(.L_270 - .L_269)
.L_269:
        /*0274*/ 	.word	0x00000100
        /*0278*/ 	.word	0x00000001
        /*027c*/ 	.word	0x00000001


	//----- nvinfo : EIATTR_CRS_STACK_SIZE
	.align		4
.L_270:
        /*0280*/ 	.byte	0x04, 0x1e
        /*0282*/ 	.short	(.L_272 - .L_271)
.L_271:
        /*0284*/ 	.word	0x00000000


	//----- nvinfo : EIATTR_CBANK_PARAM_SIZE
	.align		4
.L_272:
        /*0288*/ 	.byte	0x03, 0x19
        /*028a*/ 	.short	0x0051


	//----- nvinfo : EIATTR_PARAM_CBANK
	.align		4
        /*028c*/ 	.byte	0x04, 0x0a
        /*028e*/ 	.short	(.L_274 - .L_273)
	.align		4
.L_273:
        /*0290*/ 	.word	index@(.nv.constant0._ZN6thrust24THRUST_300001_SM_1000_NS8cuda_cub4core6detail13_kernel_agentINS1_8__reduce11ReduceAgentINS0_12zip_iteratorIN4cuda3std3__45tupleIJNS0_10device_ptrIdEENS0_17counting_iteratorIlNS0_11use_defaultESF_SF_EEEEEEEPNSB_IJdlEEESJ_iNS1_9__extrema9arg_max_fIdlNSA_4lessIdEEEEEEJSI_SK_iN3cub18CUB_300001_SM_100013GridEvenShareIiEENSS_9GridQueueIjEESP_EEEvDpT0_)
        /*0294*/ 	.short	0x0380
        /*0296*/ 	.short	0x0051


	//----- nvinfo : EIATTR_SW_WAR
	.align		4
.L_274:
        /*0298*/ 	.byte	0x04, 0x36
        /*029a*/ 	.short	(.L_276 - .L_275)
.L_275:
        /*029c*/ 	.word	0x00000008
.L_276:


//--------------------- .nv.info._ZN6thrust24THRUST_300001_SM_1000_NS8cuda_cub4core6detail13_kernel_agentINS1_8__reduce11ReduceAgentINS0_12zip_iteratorIN4cuda3std3__45tupleIJNS0_10device_ptrIdEENS0_17counting_iteratorIlNS0_11use_defaultESF_SF_EEEEEEEPNSB_IJdlEEESJ_iNS1_9__extrema9arg_max_fIdlNSA_4lessIdEEEEEEJSI_SK_iSP_EEEvDpT0_ --------------------------
	.section	.nv.info._ZN6thrust24THRUST_300001_SM_1000_NS8cuda_cub4core6detail13_kernel_agentINS1_8__reduce11ReduceAgentINS0_12zip_iteratorIN4cuda3std3__45tupleIJNS0_10device_ptrIdEENS0_17counting_iteratorIlNS0_11use_defaultESF_SF_EEEEEEEPNSB_IJdlEEESJ_iNS1_9__extrema9arg_max_fIdlNSA_4lessIdEEEEEEJSI_SK_iSP_EEEvDpT0_,"",@"SHT_CUDA_INFO"
	.sectionflags	@""
	.align	4


	//----- nvinfo : EIATTR_CUDA_API_VERSION
	.align		4
        /*0000*/ 	.byte	0x04, 0x37
        /*0002*/ 	.short	(.L_278 - .L_277)
.L_277:
        /*0004*/ 	.word	0x00000082


	//----- nvinfo : EIATTR_KPARAM_INFO
	.align		4
.L_278:
        /*0008*/ 	.byte	0x04, 0x17
        /*000a*/ 	.short	(.L_280 - .L_279)
.L_279:
        /*000c*/ 	.word	0x00000000
        /*0010*/ 	.short	0x0003
        /*0012*/ 	.short	0x001c
        /*0014*/ 	.byte	0x00, 0xf0, 0x05, 0x00


	//----- nvinfo : EIATTR_KPARAM_INFO
	.align		4
.L_280:
        /*0018*/ 	.byte	0x04, 0x17
        /*001a*/ 	.short	(.L_282 - .L_281)
.L_281:
        /*001c*/ 	.word	0x00000000
        /*0020*/ 	.short	0x0002
        /*0022*/ 	.short	0x0018
        /*0024*/ 	.byte	0x00, 0xf0, 0x11, 0x00


	//----- nvinfo : EIATTR_KPARAM_INFO
	.align		4
.L_282:
        /*0028*/ 	.byte	0x04, 0x17
        /*002a*/ 	.short	(.L_284 - .L_283)
.L_283:
        /*002c*/ 	.word	0x00000000
        /*0030*/ 	.short	0x0001
        /*0032*/ 	.short	0x0010
        /*0034*/ 	.byte	0x00, 0xf5, 0x21, 0x00


	//----- nvinfo : EIATTR_KPARAM_INFO
	.align		4
.L_284:
        /*0038*/ 	.byte	0x04, 0x17
        /*003a*/ 	.short	(.L_286 - .L_285)
.L_285:
        /*003c*/ 	.word	0x00000000
        /*0040*/ 	.short	0x0000
        /*0042*/ 	.short	0x0000
        /*0044*/ 	.byte	0x00, 0xf0, 0x41, 0x00


	//----- nvinfo : EIATTR_SPARSE_MMA_MASK
	.align		4
.L_286:
        /*0048*/ 	.byte	0x03, 0x50
        /*004a*/ 	.short	0x0000


	//----- nvinfo : EIATTR_MAXREG_COUNT
	.align		4
        /*004c*/ 	.byte	0x03, 0x1b
        /*004e*/ 	.short	0x00ff


	//----- nvinfo : EIATTR_NUM_BARRIERS
	.align		4
        /*0050*/ 	.byte	0x02, 0x4c
        /*0052*/ 	.byte	0x01
	.zero		1


	//----- nvinfo : EIATTR_MERCURY_ISA_VERSION
	.align		4
        /*0054*/ 	.byte	0x03, 0x5f
        /*0056*/ 	.short	0x0101


	//----- nvinfo : EIATTR_COOP_GROUP_MASK_REGIDS
	.align		4
        /*0058*/ 	.byte	0x04, 0x29
        /*005a*/ 	.short	(.L_288 - .L_287)


	//   ....[0]....
.L_287:
        /*005c*/ 	.word	0xffffffff


	//   ....[1]....
        /*0060*/ 	.word	0xffffffff


	//   ....[2]....
        /*0064*/ 	.word	0xffffffff


	//   ....[3]....
        /*0068*/ 	.word	0xffffffff


	//   ....[4]....
        /*006c*/ 	.word	0xffffffff


	//   ....[5]....
        /*0070*/ 	.word	0xffffffff


	//   ....[6]....
        /*0074*/ 	.word	0xffffffff


	//   ....[7]....
        /*0078*/ 	.word	0xffffffff


	//   ....[8]....
        /*007c*/ 	.word	0xffffffff


	//   ....[9]....
        /*0080*/ 	.word	0xffffffff


	//   ....[10]....
        /*0084*/ 	.word	0xffffffff


	//   ....[11]....
        /*0088*/ 	.word	0xffffffff


	//   ....[12]....
        /*008c*/ 	.word	0xffffffff


	//   ....[13]....
        /*0090*/ 	.word	0xffffffff


	//   ....[14]....
        /*0094*/ 	.word	0xffffffff


	//   ....[15]....
        /*0098*/ 	.word	0xffffffff


	//   ....[16]....
        /*009c*/ 	.word	0xffffffff


	//   ....[17]....
        /*00a0*/ 	.word	0xffffffff


	//   ....[18]....
        /*00a4*/ 	.word	0xffffffff


	//   ....[19]....
        /*00a8*/ 	.word	0xffffffff


	//   ....[20]....
        /*00ac*/ 	.word	0xffffffff


	//   ....[21]....
        /*00b0*/ 	.word	0xffffffff


	//   ....[22]....
        /*00b4*/ 	.word	0xffffffff


	//   ....[23]....
        /*00b8*/ 	.word	0xffffffff


	//   ....[24]....
        /*00bc*/ 	.word	0xffffffff


	//   ....[25]....
        /*00c0*/ 	.word	0xffffffff


	//   ....[26]....
        /*00c4*/ 	.word	0xffffffff


	//   ....[27]....
        /*00c8*/ 	.word	0xffffffff


	//   ....[28]....
        /*00cc*/ 	.word	0xffffffff


	//   ....[29]....
        /*00d0*/ 	.word	0xffffffff


	//   ....[30]....
        /*00d4*/ 	.word	0xffffffff


	//   ....[31]....
        /*00d8*/ 	.word	0xffffffff


	//   ....[32]....
        /*00dc*/ 	.word	0xffffffff


	//   ....[33]....
        /*00e0*/ 	.word	0xffffffff


	//   ....[34]....
        /*00e4*/ 	.word	0xffffffff


	//   ....[35]....
        /*00e8*/ 	.word	0xffffffff


	//   ....[36]....
        /*00ec*/ 	.word	0xffffffff


	//   ....[37]....
        /*00f0*/ 	.word	0xffffffff


	//   ....[38]....
        /*00f4*/ 	.word	0xffffffff


	//   ....[39]....
        /*00f8*/ 	.word	0xffffffff


	//   ....[40]....
        /*00fc*/ 	.word	0xffffffff


	//   ....[41]....
        /*0100*/ 	.word	0xffffffff


	//   ....[42]....
        /*0104*/ 	.word	0xffffffff


	//   ....[43]....
        /*0108*/ 	.word	0xffffffff


	//   ....[44]....
        /*010c*/ 	.word	0xffffffff


	//   ....[45]....
        /*0110*/ 	.word	0xffffffff


	//   ....[46]....
        /*0114*/ 	.word	0xffffffff


	//   ....[47]....
        /*0118*/ 	.word	0xffffffff


	//   ....[48]....
        /*011c*/ 	.word	0xffffffff


	//   ....[49]....
        /*0120*/ 	.word	0xffffffff


	//   ....[50]....
        /*0124*/ 	.word	0xffffffff


	//   ....[51]....
        /*0128*/ 	.word	0xffffffff


	//   ....[52]....
        /*012c*/ 	.word	0xffffffff


	//   ....[53]....
        /*0130*/ 	.word	0xffffffff


	//   ....[54]....
        /*0134*/ 	.word	0xffffffff


	//   ....[55]....
        /*0138*/ 	.word	0xffffffff


	//   ....[56]....
        /*013c*/ 	.word	0xffffffff


	//   ....[57]....
        /*0140*/ 	.word	0xffffffff


	//   ....[58]....
        /*0144*/ 	.word	0xffffffff


	//   ....[59]....
        /*0148*/ 	.word	0xffffffff


	//----- nvinfo : EIATTR_COOP_GROUP_INSTR_OFFSETS
	.align		4
.L_288:
        /*014c*/ 	.byte	0x04, 0x28
        /*014e*/ 	.short	(.L_290 - .L_289)


	//   ....[0]....
.L_289:
        /*0150*/ 	.word	0x00000c90


	//   ....[1]....
        /*0154*/ 	.word	0x00000cc0


	//   ....[2]....
        /*0158*/ 	.word	0x00000ce0


	//   ....[3]....
        /*015c*/ 	.word	0x00000cf0


	//   ....[4]....
        /*0160*/ 	.word	0x00000e80


	//   ....[5]....
        /*0164*/ 	.word	0x00000eb0


	//   ....[6]....
        /*0168*/ 	.word	0x00000ee0


	//   ....[7]....
        /*016c*/ 	.word	0x00000f00


	//   ....[8]....
        /*0170*/ 	.word	0x00001080


	//   ....[9]....
        /*0174*/ 	.word	0x000010b0


	//   ....[10]....
        /*0178*/ 	.word	0x000010e0


	//   ....[11]....
        /*017c*/ 	.word	0x00001100


	//   ....[12]....
        /*0180*/ 	.word	0x00001280


	//   ....[13]....
        /*0184*/ 	.word	0x000012b0


	//   ....[14]....
        /*0188*/ 	.word	0x000012e0


	//   ....[15]....
        /*018c*/ 	.word	0x00001300


	//   ....[16]....
        /*0190*/ 	.word	0x00001480


	//   ....[17]....
        /*0194*/ 	.word	0x000014b0


	//   ....[18]....
        /*0198*/ 	.word	0x000014e0


	//   ....[19]....
        /*019c*/ 	.word	0x00001500


	//   ....[20]....
        /*01a0*/ 	.word	0x00002260


	//   ....[21]....
        /*01a4*/ 	.word	0x00002270


	//   ....[22]....
        /*01a8*/ 	.word	0x00002280


	//   ....[23]....
        /*01ac*/ 	.word	0x000022a0


	//   ....[24]....
        /*01b0*/ 	.word	0x00002420


	//   ....[25]....
        /*01b4*/ 	.word	0x00002460


	//   ....[26]....
        /*01b8*/ 	.word	0x00002490


	//   ....[27]....
        /*01bc*/ 	.word	0x000024b0


	//   ....[28]....
        /*01c0*/ 	.word	0x00002630


	//   ....[29]....
        /*01c4*/ 	.word	0x00002670


	//   ....[30]....
        /*01c8*/ 	.word	0x000026a0


	//   ....[31]....
        /*01cc*/ 	.word	0x000026c0


	//   ....[32]....
        /*01d0*/ 	.word	0x00002840


	//   ....[33]....
        /*01d4*/ 	.word	0x00002880


	//   ....[34]....
        /*01d8*/ 	.word	0x000028b0


	//   ....[35]....
        /*01dc*/ 	.word	0x000028d0


	//   ....[36]....
        /*01e0*/ 	.word	0x00002a50


	//   ....[37]....
        /*01e4*/ 	.word	0x00002a90


	//   ....[38]....
        /*01e8*/ 	.word	0x00002ac0


	//   ....[39]....
        /*01ec*/ 	.word	0x00002ae0


	//   ....[40]....
        /*01f0*/ 	.word	0x00004ff0


	//   ....[41]....
        /*01f4*/ 	.word	0x00005020


	//   ....[42]....
        /*01f8*/ 	.word	0x00005040


	//   ....[43]....
        /*01fc*/ 	.word	0x00005050


	//   ....[44]....
        /*0200*/ 	.word	0x000051e0


	//   ....[45]....
        /*0204*/ 	.word	0x00005210


	//   ....[46]....
        /*0208*/ 	.word	0x00005240


	//   ....[47]....
        /*020c*/ 	.word	0x00005260


	//   ....[48]....
        /*0210*/ 	.word	0x000053e0


	//   ....[49]....
        /*0214*/ 	.word	0x00005410


	//   ....[50]....
        /*0218*/ 	.word	0x00005440


	//   ....[51]....
        /*021c*/ 	.word	0x00005460


	//   ....[52]....
        /*0220*/ 	.word	0x000055e0


	//   ....[53]....
        /*0224*/ 	.word	0x00005610


	//   ....[54]....
        /*0228*/ 	.word	0x00005640


	//   ....[55]....
        /*022c*/ 	.word	0x00005660


	//   ....[56]....
        /*0230*/ 	.word	0x000057e0


	//   ....[57]....
        /*0234*/ 	.word	0x00005810


	//   ....[58]....
        /*0238*/ 	.word	0x00005840


	//   ....[59]....
        /*023c*/ 	.word	0x00005860


	//----- nvinfo : EIATTR_VRC_CTA_INIT_COUNT
	.align		4
.L_290:
        /*0240*/ 	.byte	0x02, 0x4a
	.zero		1
	.zero		1


	//----- nvinfo : EIATTR_EXIT_INSTR_OFFSETS
	.align		4
        /*0244*/ 	.byte	0x04, 0x1c
        /*0246*/ 	.short	(.L_292 - .L_291)


	//   ....[0]....
.L_291:
        /*0248*/ 	.word	0x00000030


	//   ....[1]....
        /*024c*/ 	.word	0x00006500


	//   ....[2]....
        /*0250*/ 	.word	0x00006540


	//----- nvinfo : EIATTR_MAX_THREADS
	.align		4
.L_292:
        /*0254*/ 	.byte	0x04, 0x05
        /*0256*/ 	.short	(.L_294 - .L_293)
.L_293:
        /*0258*/ 	.word	0x00000100
        /*025c*/ 	.word	0x00000001
        /*0260*/ 	.word	0x00000001


	//----- nvinfo : EIATTR_CRS_STACK_SIZE
	.align		4
.L_294:
        /*0264*/ 	.byte	0x04, 0x1e
        /*0266*/ 	.short	(.L_296 - .L_295)
.L_295:
        /*0268*/ 	.word	0x00000000


	//----- nvinfo : EIATTR_CBANK_PARAM_SIZE
	.align		4
.L_296:
        /*026c*/ 	.byte	0x03, 0x19
        /*026e*/ 	.short	0x001d


	//----- nvinfo : EIATTR_PARAM_CBANK
	.align		4
        /*0270*/ 	.byte	0x04, 0x0a
        /*0272*/ 	.short	(.L_298 - .L_297)
	.align		4
.L_297:
        /*0274*/ 	.word	index@(.nv.constant0._ZN6thrust24THRUST_300001_SM_1000_NS8cuda_cub4core6detail13_kernel_agentINS1_8__reduce11ReduceAgentINS0_12zip_iteratorIN4cuda3std3__45tupleIJNS0_10device_ptrIdEENS0_17counting_iteratorIlNS0_11use_defaultESF_SF_EEEEEEEPNSB_IJdlEEESJ_iNS1_9__extrema9arg_max_fIdlNSA_4lessIdEEEEEEJSI_SK_iSP_EEEvDpT0_)
        /*0278*/ 	.short	0x0380
        /*027a*/ 	.short	0x001d


	//----- nvinfo : EIATTR_SW_WAR
	.align		4
.L_298:
        /*027c*/ 	.byte	0x04, 0x36
        /*027e*/ 	.short	(.L_300 - .L_299)
.L_299:
        /*0280*/ 	.word	0x00000008
.L_300:


//--------------------- .nv.info._Z11iter_kernelPdS_S_S_iS_ --------------------------
	.section	.nv.info._Z11iter_kernelPdS_S_S_iS_,"",@"SHT_CUDA_INFO"
	.sectionflags	@""
	.align	4


	//----- nvinfo : EIATTR_CUDA_API_VERSION
	.align		4
        /*0000*/ 	.byte	0x04, 0x37
        /*0002*/ 	.short	(.L_302 - .L_301)
.L_301:
        /*0004*/ 	.word	0x00000082


	//----- nvinfo : EIATTR_KPARAM_INFO
	.align		4
.L_302:
        /*0008*/ 	.byte	0x04, 0x17
        /*000a*/ 	.short	(.L_304 - .L_303)
.L_303:
        /*000c*/ 	.word	0x00000000
        /*0010*/ 	.short	0x0005
        /*0012*/ 	.short	0x0028
        /*0014*/ 	.byte	0x00, 0xf5, 0x21, 0x00


	//----- nvinfo : EIATTR_KPARAM_INFO
	.align		4
.L_304:
        /*0018*/ 	.byte	0x04, 0x17
        /*001a*/ 	.short	(.L_306 - .L_305)
.L_305:
        /*001c*/ 	.word	0x00000000
        /*0020*/ 	.short	0x0004
        /*0022*/ 	.short	0x0020
        /*0024*/ 	.byte	0x00, 0xf0, 0x11, 0x00


	//----- nvinfo : EIATTR_KPARAM_INFO
	.align		4
.L_306:
        /*0028*/ 	.byte	0x04, 0x17
        /*002a*/ 	.short	(.L_308 - .L_307)
.L_307:
        /*002c*/ 	.word	0x00000000
        /*0030*/ 	.short	0x0003
        /*0032*/ 	.short	0x0018
        /*0034*/ 	.byte	0x00, 0xf5, 0x21, 0x00


	//----- nvinfo : EIATTR_KPARAM_INFO
	.align		4
.L_308:
        /*0038*/ 	.byte	0x04, 0x17
        /*003a*/ 	.short	(.L_310 - .L_309)
.L_309:
        /*003c*/ 	.word	0x00000000
        /*0040*/ 	.short	0x0002
        /*0042*/ 	.short	0x0010
        /*0044*/ 	.byte	0x00, 0xf5, 0x21, 0x00


	//----- nvinfo : EIATTR_KPARAM_INFO
	.align		4
.L_310:
        /*0048*/ 	.byte	0x04, 0x17
        /*004a*/ 	.short	(.L_312 - .L_311)
.L_311:
        /*004c*/ 	.word	0x00000000
        /*0050*/ 	.short	0x0001
        /*0052*/ 	.short	0x0008
        /*0054*/ 	.byte	0x00, 0xf5, 0x21, 0x00


	//----- nvinfo : EIATTR_KPARAM_INFO
	.align		4
.L_312:
        /*0058*/ 	.byte	0x04, 0x17
        /*005a*/ 	.short	(.L_314 - .L_313)
.L_313:
        /*005c*/ 	.word	0x00000000
        /*0060*/ 	.short	0x0000
        /*0062*/ 	.short	0x0000
        /*0064*/ 	.byte	0x00, 0xf5, 0x21, 0x00


	//----- nvinfo : EIATTR_SPARSE_MMA_MASK
	.align		4
.L_314:
        /*0068*/ 	.byte	0x03, 0x50
        /*006a*/ 	.short	0x0000


	//----- nvinfo : EIATTR_MAXREG_COUNT
	.align		4
        /*006c*/ 	.byte	0x03, 0x1b
        /*006e*/ 	.short	0x00ff


	//----- nvinfo : EIATTR_MERCURY_ISA_VERSION
	.align		4
        /*0070*/ 	.byte	0x03, 0x5f
        /*0072*/ 	.short	0x0101


	//----- nvinfo : EIATTR_VRC_CTA_INIT_COUNT
	.align		4
        /*0074*/ 	.byte	0x02, 0x4a
	.zero		1
	.zero		1


	//----- nvinfo : EIATTR_EXIT_INSTR_OFFSETS
	.align		4
        /*0078*/ 	.byte	0x04, 0x1c
        /*007a*/ 	.short	(.L_316 - .L_315)


	//   ....[0]....
.L_315:
        /*007c*/ 	.word	0x00000080


	//   ....[1]....
        /*0080*/ 	.word	0x00000360


	//----- nvinfo : EIATTR_CRS_STACK_SIZE
	.align		4
.L_316:
        /*0084*/ 	.byte	0x04, 0x1e
        /*0086*/ 	.short	(.L_318 - .L_317)
.L_317:
        /*0088*/ 	.word	0x00000000


	//----- nvinfo : EIATTR_CBANK_PARAM_SIZE
	.align		4
.L_318:
        /*008c*/ 	.byte	0x03, 0x19
        /*008e*/ 	.short	0x0030


	//----- nvinfo : EIATTR_PARAM_CBANK
	.align		4
        /*0090*/ 	.byte	0x04, 0x0a
        /*0092*/ 	.short	(.L_320 - .L_319)
	.align		4
.L_319:
        /*0094*/ 	.word	index@(.nv.constant0._Z11iter_kernelPdS_S_S_iS_)
        /*0098*/ 	.short	0x0380
        /*009a*/ 	.short	0x0030


	//----- nvinfo : EIATTR_SW_WAR
	.align		4
.L_320:
        /*009c*/ 	.byte	0x04, 0x36
        /*009e*/ 	.short	(.L_322 - .L_321)
.L_321:
        /*00a0*/ 	.word	0x00000008
.L_322:


//--------------------- .nv.info._Z18iter_kernel_sharedPdS_S_S_iS_ --------------------------
	.section	.nv.info._Z18iter_kernel_sharedPdS_S_S_iS_,"",@"SHT_CUDA_INFO"
	.sectionflags	@""
	.align	4


	//----- nvinfo : EIATTR_CUDA_API_VERSION
	.align		4
        /*0000*/ 	.byte	0x04, 0x37
        /*0002*/ 	.short	(.L_324 - .L_323)
.L_323:
        /*0004*/ 	.word	0x00000082


	//----- nvinfo : EIATTR_KPARAM_INFO
	.align		4
.L_324:
        /*0008*/ 	.byte	0x04, 0x17
        /*000a*/ 	.short	(.L_326 - .L_325)
.L_325:
        /*000c*/ 	.word	0x00000000
        /*0010*/ 	.short	0x0005
        /*0012*/ 	.short	0x0028
        /*0014*/ 	.byte	0x00, 0xf5, 0x21, 0x00


	//----- nvinfo : EIATTR_KPARAM_INFO
	.align		4
.L_326:
        /*0018*/ 	.byte	0x04, 0x17
        /*001a*/ 	.short	(.L_328 - .L_327)
.L_327:
        /*001c*/ 	.word	0x00000000
        /*0020*/ 	.short	0x0004
        /*0022*/ 	.short	0x0020
        /*0024*/ 	.byte	0x00, 0xf0, 0x11, 0x00


	//----- nvinfo : EIATTR_KPARAM_INFO
	.align		4
.L_328:
        /*0028*/ 	.byte	0x04, 0x17
        /*002a*/ 	.short	(.L_330 - .L_329)
.L_329:
        /*002c*/ 	.word	0x00000000
        /*0030*/ 	.short	0x0003
        /*0032*/ 	.short	0x0018
        /*0034*/ 	.byte	0x00, 0xf5, 0x21, 0x00


	//----- nvinfo : EIATTR_KPARAM_INFO
	.align		4
.L_330:
        /*0038*/ 	.byte	0x04, 0x17
        /*003a*/ 	.short	(.L_332 - .L_331)
.L_331:
        /*003c*/ 	.word	0x00000000
        /*0040*/ 	.short	0x0002
        /*0042*/ 	.short	0x0010
        /*0044*/ 	.byte	0x00, 0xf5, 0x21, 0x00


	//----- nvinfo : EIATTR_KPARAM_INFO
	.align		4
.L_332:
        /*0048*/ 	.byte	0x04, 0x17
        /*004a*/ 	.short	(.L_334 - .L_333)
.L_333:
        /*004c*/ 	.word	0x00000000
        /*0050*/ 	.short	0x0001
        /*0052*/ 	.short	0x0008
        /*0054*/ 	.byte	0x00, 0xf5, 0x21, 0x00


	//----- nvinfo : EIATTR_KPARAM_INFO
	.align		4
.L_334:
        /*0058*/ 	.byte	0x04, 0x17
        /*005a*/ 	.short	(.L_336 - .L_335)
.L_335:
        /*005c*/ 	.word	0x00000000
        /*0060*/ 	.short	0x0000
        /*0062*/ 	.short	0x0000
        /*0064*/ 	.byte	0x00, 0xf5, 0x21, 0x00


	//----- nvinfo : EIATTR_SPARSE_MMA_MASK
	.align		4
.L_336:
        /*0068*/ 	.byte	0x03, 0x50
        /*006a*/ 	.short	0x0000


	//----- nvinfo : EIATTR_MAXREG_COUNT
	.align		4
        /*006c*/ 	.byte	0x03, 0x1b
        /*006e*/ 	.short	0x00ff


	//----- nvinfo : EIATTR_NUM_BARRIERS
	.align		4
        /*0070*/ 	.byte	0x02, 0x4c
        /*0072*/ 	.byte	0x01
	.zero		1


	//----- nvinfo : EIATTR_MERCURY_ISA_VERSION
	.align		4
        /*0074*/ 	.byte	0x03, 0x5f
        /*0076*/ 	.short	0x0101


	//----- nvinfo : EIATTR_VRC_CTA_INIT_COUNT
	.align		4
        /*0078*/ 	.byte	0x02, 0x4a
	.zero		1
	.zero		1


	//----- nvinfo : EIATTR_EXIT_INSTR_OFFSETS
	.align		4
        /*007c*/ 	.byte	0x04, 0x1c
        /*007e*/ 	.short	(.L_338 - .L_337)


	//   ....[0]....
.L_337:
        /*0080*/ 	.word	0x00000080


	//   ....[1]....
        /*0084*/ 	.word	0x00000470


	//----- nvinfo : EIATTR_CRS_STACK_SIZE
	.align		4
.L_338:
        /*0088*/ 	.byte	0x04, 0x1e
        /*008a*/ 	.short	(.L_340 - .L_339)
.L_339:
        /*008c*/ 	.word	0x00000000


	//----- nvinfo : EIATTR_CBANK_PARAM_SIZE
	.align		4
.L_340:
        /*0090*/ 	.byte	0x03, 0x19
        /*0092*/ 	.short	0x0030


	//----- nvinfo : EIATTR_PARAM_CBANK
	.align		4
        /*0094*/ 	.byte	0x04, 0x0a
        /*0096*/ 	.short	(.L_342 - .L_341)
	.align		4
.L_341:
        /*0098*/ 	.word	index@(.nv.constant0._Z18iter_kernel_sharedPdS_S_S_iS_)
        /*009c*/ 	.short	0x0380
        /*009e*/ 	.short	0x0030


	//----- nvinfo : EIATTR_SW_WAR
	.align		4
.L_342:
        /*00a0*/ 	.byte	0x04, 0x36
        /*00a2*/ 	.short	(.L_344 - .L_343)
.L_343:
        /*00a4*/ 	.word	0x00000008
.L_344:


//--------------------- .nv.callgraph             --------------------------
	.section	.nv.callgraph,"",@"SHT_CUDA_CALLGRAPH"
	.align	4
	.sectionentsize	8
	.align		4
        /*0000*/ 	.word	0x00000000
	.align		4
        /*0004*/ 	.word	0xffffffff
	.align		4
        /*0008*/ 	.word	0x00000000
	.align		4
        /*000c*/ 	.word	0xfffffffe
	.align		4
        /*0010*/ 	.word	0x00000000
	.align		4
        /*0014*/ 	.word	0xfffffffd
	.align		4
        /*0018*/ 	.word	0x00000000
	.align		4
        /*001c*/ 	.word	0xfffffffc


//--------------------- .nv.constant4             --------------------------
	.section	.nv.constant4,"a",@progbits
	.align	8
	.align		8
.nv.constant4:
        /*0000*/ 	.dword	_ZN34_INTERNAL_d8df51b8_4_k_cu_06fcbe3e4cuda3std3__45__cpo5beginE
	.align		8
        /*0008*/ 	.dword	_ZN34_INTERNAL_d8df51b8_4_k_cu_06fcbe3e4cuda3std3__45__cpo3endE
	.align		8
        /*0010*/ 	.dword	_ZN34_INTERNAL_d8df51b8_4_k_cu_06fcbe3e4cuda3std3__45__cpo6cbeginE
	.align		8
        /*0018*/ 	.dword	_ZN34_INTERNAL_d8df51b8_4_k_cu_06fcbe3e4cuda3std3__45__cpo4cendE
	.align		8
        /*0020*/ 	.dword	_ZN34_INTERNAL_d8df51b8_4_k_cu_06fcbe3e4cuda3std3__45__cpo6rbeginE
	.align		8
        /*0028*/ 	.dword	_ZN34_INTERNAL_d8df51b8_4_k_cu_06fcbe3e4cuda3std3__45__cpo4rendE
	.align		8
        /*0030*/ 	.dword	_ZN34_INTERNAL_d8df51b8_4_k_cu_06fcbe3e4cuda3std3__45__cpo7crbeginE
	.align		8
        /*0038*/ 	.dword	_ZN34_INTERNAL_d8df51b8_4_k_cu_06fcbe3e4cuda3std3__45__cpo5crendE
	.align		8
        /*0040*/ 	.dword	_ZN34_INTERNAL_d8df51b8_4_k_cu_06fcbe3e4cuda3std3__436_GLOBAL__N__d8df51b8_4_k_cu_06fcbe3e6ignoreE
	.align		8
        /*0048*/ 	.dword	_ZN34_INTERNAL_d8df51b8_4_k_cu_06fcbe3e4cuda3std3__419piecewise_constructE
	.align		8
        /*0050*/ 	.dword	_ZN34_INTERNAL_d8df51b8_4_k_cu_06fcbe3e4cuda3std3__48in_placeE
	.align		8
        /*0058*/ 	.dword	_ZN34_INTERNAL_d8df51b8_4_k_cu_06fcbe3e4cuda3std3__420unreachable_sentinelE
	.align		8
        /*0060*/ 	.dword	_ZN34_INTERNAL_d8df51b8_4_k_cu_06fcbe3e4cuda3std3__47nulloptE
	.align		8
        /*0068*/ 	.dword	_ZN34_INTERNAL_d8df51b8_4_k_cu_06fcbe3e4cuda3std3__48unexpectE
	.align		8
        /*0070*/ 	.dword	_ZN34_INTERNAL_d8df51b8_4_k_cu_06fcbe3e4cuda3std6ranges3__45__cpo4swapE
	.align		8
        /*0078*/ 	.dword	_ZN34_INTERNAL_d8df51b8_4_k_cu_06fcbe3e4cuda3std6ranges3__45__cpo9iter_moveE
	.align		8
        /*0080*/ 	.dword	_ZN34_INTERNAL_d8df51b8_4_k_cu_06fcbe3e4cuda3std6ranges3__45__cpo5beginE
	.align		8
        /*0088*/ 	.dword	_ZN34_INTERNAL_d8df51b8_4_k_cu_06fcbe3e4cuda3std6ranges3__45__cpo3endE
	.align		8
        /*0090*/ 	.dword	_ZN34_INTERNAL_d8df51b8_4_k_cu_06fcbe3e4cuda3std6ranges3__45__cpo6cbeginE
	.align		8
        /*0098*/ 	.dword	_ZN34_INTERNAL_d8df51b8_4_k_cu_06fcbe3e4cuda3std6ranges3__45__cpo4cendE
	.align		8
        /*00a0*/ 	.dword	_ZN34_INTERNAL_d8df51b8_4_k_cu_06fcbe3e4cuda3std6ranges3__45__cpo7advanceE
	.align		8
        /*00a8*/ 	.dword	_ZN34_INTERNAL_d8df51b8_4_k_cu_06fcbe3e4cuda3std6ranges3__45__cpo9iter_swapE
	.align		8
        /*00b0*/ 	.dword	_ZN34_INTERNAL_d8df51b8_4_k_cu_06fcbe3e4cuda3std6ranges3__45__cpo4nextE
	.align		8
        /*00b8*/ 	.dword	_ZN34_INTERNAL_d8df51b8_4_k_cu_06fcbe3e4cuda3std6ranges3__45__cpo4prevE
	.align		8
        /*00c0*/ 	.dword	_ZN34_INTERNAL_d8df51b8_4_k_cu_06fcbe3e4cuda3std6ranges3__45__cpo4dataE
	.align		8
        /*00c8*/ 	.dword	_ZN34_INTERNAL_d8df51b8_4_k_cu_06fcbe3e4cuda3std6ranges3__45__cpo5cdataE
	.align		8
        /*00d0*/ 	.dword	_ZN34_INTERNAL_d8df51b8_4_k_cu_06fcbe3e4cuda3std6ranges3__45__cpo4sizeE
	.align		8
        /*00d8*/ 	.dword	_ZN34_INTERNAL_d8df51b8_4_k_cu_06fcbe3e4cuda3std6ranges3__45__cpo5ssizeE
	.align		8
        /*00e0*/ 	.dword	_ZN34_INTERNAL_d8df51b8_4_k_cu_06fcbe3e4cuda3std6ranges3__45__cpo8distanceE
	.align		8
        /*00e8*/ 	.dword	_ZN34_INTERNAL_d8df51b8_4_k_cu_06fcbe3e6thrust24THRUST_300001_SM_1000_NS8cuda_cub3parE
	.align		8
        /*00f0*/ 	.dword	_ZN34_INTERNAL_d8df51b8_4_k_cu_06fcbe3e6thrust24THRUST_300001_SM_1000_NS8cuda_cub10par_nosyncE
	.align		8
        /*00f8*/ 	.dword	_ZN34_INTERNAL_d8df51b8_4_k_cu_06fcbe3e6thrust24THRUST_300001_SM_1000_NS6system6detail10sequential3seqE
	.align		8
        /*0100*/ 	.dword	_ZN34_INTERNAL_d8df51b8_4_k_cu_06fcbe3e6thrust24THRUST_300001_SM_1000_NS6system3cpp3parE
	.align		8
        /*0108*/ 	.dword	_ZN34_INTERNAL_d8df51b8_4_k_cu_06fcbe3e6thrust24THRUST_300001_SM_1000_NS12placeholders2_1E
	.align		8
        /*0110*/ 	.dword	_ZN34_INTERNAL_d8df51b8_4_k_cu_06fcbe3e6thrust24THRUST_300001_SM_1000_NS12placeholders2_2E
	.align		8
        /*0118*/ 	.dword	_ZN34_INTERNAL_d8df51b8_4_k_cu_06fcbe3e6thrust24THRUST_300001_SM_1000_NS12placeholders2_3E
	.align		8
        /*0120*/ 	.dword	_ZN34_INTERNAL_d8df51b8_4_k_cu_06fcbe3e6thrust24THRUST_300001_SM_1000_NS12placeholders2_4E
	.align		8
        /*0128*/ 	.dword	_ZN34_INTERNAL_d8df51b8_4_k_cu_06fcbe3e6thrust24THRUST_300001_SM_1000_NS12placeholders2_5E
	.align		8
        /*0130*/ 	.dword	_ZN34_INTERNAL_d8df51b8_4_k_cu_06fcbe3e6thrust24THRUST_300001_SM_1000_NS12placeholders2_6E
	.align		8
        /*0138*/ 	.dword	_ZN34_INTERNAL_d8df51b8_4_k_cu_06fcbe3e6thrust24THRUST_300001_SM_1000_NS12placeholders2_7E
	.align		8
        /*0140*/ 	.dword	_ZN34_INTERNAL_d8df51b8_4_k_cu_06fcbe3e6thrust24THRUST_300001_SM_1000_NS12placeholders2_8E
	.align		8
        /*0148*/ 	.dword	_ZN34_INTERNAL_d8df51b8_4_k_cu_06fcbe3e6thrust24THRUST_300001_SM_1000_NS12placeholders2_9E
	.align		8
        /*0150*/ 	.dword	_ZN34_INTERNAL_d8df51b8_4_k_cu_06fcbe3e6thrust24THRUST_300001_SM_1000_NS12placeholders3_10E
	.align		8
        /*0158*/ 	.dword	_ZN34_INTERNAL_d8df51b8_4_k_cu_06fcbe3e6thrust24THRUST_300001_SM_1000_NS3seqE
	.align		8
        /*0160*/ 	.dword	_ZN34_INTERNAL_d8df51b8_4_k_cu_06fcbe3e6thrust24THRUST_300001_SM_1000_NS6deviceE


//--------------------- .text._ZN3cub18CUB_300001_SM_10006detail11EmptyKernelIvEEvv --------------------------
	.section	.text._ZN3cub18CUB_300001_SM_10006detail11EmptyKernelIvEEvv,"ax",@progbits
	.align	128
        .global         _ZN3cub18CUB_300001_SM_10006detail11EmptyKernelIvEEvv
        .type           _ZN3cub18CUB_300001_SM_10006detail11EmptyKernelIvEEvv,@function
        .size           _ZN3cub18CUB_300001_SM_10006detail11EmptyKernelIvEEvv,(.L_x_721 - _ZN3cub18CUB_300001_SM_10006detail11EmptyKernelIvEEvv)
        .other          _ZN3cub18CUB_300001_SM_10006detail11EmptyKernelIvEEvv,@"STO_CUDA_ENTRY STV_DEFAULT"
_ZN3cub18CUB_300001_SM_10006detail11EmptyKernelIvEEvv:
.text._ZN3cub18CUB_300001_SM_10006detail11EmptyKernelIvEEvv:
[----:B------:R-:W-:Y:S01]  /*0000*/  LDC R1, c[0x0][0x37c] ;  /* 0x0000df00ff017b82 */ /* 0x000fe20000000800 */
[----:B------:R-:W-:Y:S05]  /*0010*/  EXIT ;  /* 0x000000000000794d */ /* 0x000fea0003800000 */
.L_x_0:
[----:B------:R-:W-:-:S00]  /*0020*/  BRA `(.L_x_0) ;  /* 0xfffffffc00fc7947 */ /* 0x000fc0000383ffff */
[----:B------:R-:W-:-:S00]  /*0030*/  NOP ;  /* 0x0000000000007918 */ /* 0x000fc00000000000 */
        /* <DEDUP_REMOVED lines=12> */
.L_x_721:


//--------------------- .text._ZN6thrust24THRUST_300001_SM_1000_NS8cuda_cub4core6detail13_kernel_agentINS1_8__reduce11ReduceAgentIPN4cuda3std3__45tupleIJdlEEESC_SB_lNS1_9__extrema9arg_max_fIdlNS9_4lessIdEEEEEEJSC_SC_iSH_EEEvDpT0_ --------------------------
	.section	.text._ZN6thrust24THRUST_300001_SM_1000_NS8cuda_cub4core6detail13_kernel_agentINS1_8__reduce11ReduceAgentIPN4cuda3std3__45tupleIJdlEEESC_SB_lNS1_9__extrema9arg_max_fIdlNS9_4lessIdEEEEEEJSC_SC_iSH_EEEvDpT0_,"ax",@progbits
	.align	128
        .global         _ZN6thrust24THRUST_300001_SM_1000_NS8cuda_cub4core6detail13_kernel_agentINS1_8__reduce11ReduceAgentIPN4cuda3std3__45tupleIJdlEEESC_SB_lNS1_9__extrema9arg_max_fIdlNS9_4lessIdEEEEEEJSC_SC_iSH_EEEvDpT0_
        .type           _ZN6thrust24THRUST_300001_SM_1000_NS8cuda_cub4core6detail13_kernel_agentINS1_8__reduce11ReduceAgentIPN4cuda3std3__45tupleIJdlEEESC_SB_lNS1_9__extrema9arg_max_fIdlNS9_4lessIdEEEEEEJSC_SC_iSH_EEEvDpT0_,@function
        .size           _ZN6thrust24THRUST_300001_SM_1000_NS8cuda_cub4core6detail13_kernel_agentINS1_8__reduce11ReduceAgentIPN4cuda3std3__45tupleIJdlEEESC_SB_lNS1_9__extrema9arg_max_fIdlNS9_4lessIdEEEEEEJSC_SC_iSH_EEEvDpT0_,(.L_x_722 - _ZN6thrust24THRUST_300001_SM_1000_NS8cuda_cub4core6detail13_kernel_agentINS1_8__reduce11ReduceAgentIPN4cuda3std3__45tupleIJdlEEESC_SB_lNS1_9__extrema9arg_max_fIdlNS9_4lessIdEEEEEEJSC_SC_iSH_EEEvDpT0_)
        .other          _ZN6thrust24THRUST_300001_SM_1000_NS8cuda_cub4core6detail13_kernel_agentINS1_8__reduce11ReduceAgentIPN4cuda3std3__45tupleIJdlEEESC_SB_lNS1_9__extrema9arg_max_fIdlNS9_4lessIdEEEEEEJSC_SC_iSH_EEEvDpT0_,@"STO_CUDA_ENTRY STV_DEFAULT"
_ZN6thrust24THRUST_300001_SM_1000_NS8cuda_cub4core6detail13_kernel_agentINS1_8__reduce11ReduceAgentIPN4cuda3std3__45tupleIJdlEEESC_SB_lNS1_9__extrema9arg_max_fIdlNS9_4lessIdEEEEEEJSC_SC_iSH_EEEvDpT0_:
.text._ZN6thrust24THRUST_300001_SM_1000_NS8cuda_cub4core6detail13_kernel_agentINS1_8__reduce11ReduceAgentIPN4cuda3std3__45tupleIJdlEEESC_SB_lNS1_9__extrema9arg_max_fIdlNS9_4lessIdEEEEEEJSC_SC_iSH_EEEvDpT0_:
[----:B------:R-:W-:Y:S01]  /*0000*/  LDC R1, c[0x0][0x37c] ;  /* 0x0000df00ff017b82 */ /* 0x000fe20000000800 */
[----:B------:R-:W0:Y:S02]  /*0010*/  LDCU UR8, c[0x0][0x390] ;  /* 0x00007200ff0877ac */ /* 0x000e240008000800 */
[----:B0-----:R-:W-:-:S13]  /*0020*/  ISETP.NE.AND P0, PT, RZ, UR8, PT ;  /* 0x00000008ff007c0c */ /* 0x001fda000bf05270 */
[----:B------:R-:W-:Y:S05]  /*0030*/  @!P0 EXIT ;  /* 0x000000000000894d */ /* 0x000fea0003800000 */
[----:B------:R-:W-:Y:S01]  /*0040*/  UISETP.GT.AND UP0, UPT, UR8, 0x4ff, UPT ;  /* 0x000004ff0800788c */ /* 0x000fe2000bf04270 */
[----:B------:R-:W-:Y:S01]  /*0050*/  BSSY.RECONVERGENT B0, `(.L_x_1) ;  /* 0x00006c3000007945 */ /* 0x000fe20003800200 */
[----:B------:R-:W0:Y:S07]  /*0060*/  LDCU.64 UR10, c[0x0][0x358] ;  /* 0x00006b00ff0a77ac */ /* 0x000e2e0008000a00 */
[----:B------:R-:W-:Y:S05]  /*0070*/  BRA.U UP0, `(.L_x_2) ;  /* 0x0000003900807547 */ /* 0x000fea000b800000 */
[----:B------:R-:W1:Y:S01]  /*0080*/  S2R R0, SR_TID.X ;  /* 0x0000000000007919 */ /* 0x000e620000002100 */
[----:B------:R-:W2:Y:S01]  /*0090*/  LDCU UR4, c[0x0][0x390] ;  /* 0x00007200ff0477ac */ /* 0x000ea20008000800 */
[----:B------:R-:W-:Y:S01]  /*00a0*/  BSSY.RECONVERGENT B1, `(.L_x_3) ;  /* 0x000000b000017945 */ /* 0x000fe20003800200 */
[----:B------:R-:W-:Y:S02]  /*00b0*/  CS2R R14, SRZ ;  /* 0x00000000000e7805 */ /* 0x000fe4000001ff00 */
[----:B------:R-:W-:Y:S02]  /*00c0*/  CS2R R12, SRZ ;  /* 0x00000000000c7805 */ /* 0x000fe4000001ff00 */
[----:B-1----:R-:W-:Y:S01]  /*00d0*/  ISETP.GE.AND P0, PT, R0, UR8, PT ;  /* 0x0000000800007c0c */ /* 0x002fe2000bf06270 */
[----:B------:R-:W-:-:S12]  /*00e0*/  IMAD.MOV.U32 R19, RZ, RZ, R0 ;  /* 0x000000ffff137224 */ /* 0x000fd800078e0000 */
[----:B--2---:R-:W-:Y:S05]  /*00f0*/  @P0 BRA `(.L_x_4) ;  /* 0x0000000000140947 */ /* 0x004fea0003800000 */
[----:B------:R-:W1:Y:S02]  /*0100*/  LDC.64 R2, c[0x0][0x380] ;  /* 0x0000e000ff027b82 */ /* 0x000e640000000a00 */
[----:B-1----:R-:W-:-:S05]  /*0110*/  IMAD.WIDE.U32 R2, R0, 0x10, R2 ;  /* 0x0000001000027825 */ /* 0x002fca00078e0002 */
[----:B0-----:R1:W5:Y:S04]  /*0120*/  LDG.E.64.CONSTANT R14, desc[UR10][R2.64] ;  /* 0x0000000a020e7981 */ /* 0x001368000c1e9b00 */
[----:B------:R1:W5:Y:S01]  /*0130*/  LDG.E.64.CONSTANT R12, desc[UR10][R2.64+0x8] ;  /* 0x0000080a020c7981 */ /* 0x000362000c1e9b00 */
[----:B------:R-:W-:-:S07]  /*0140*/  VIADD R19, R0, 0x100 ;  /* 0x0000010000137836 */ /* 0x000fce0000000000 */
.L_x_4:
[----:B0-----:R-:W-:Y:S05]  /*0150*/  BSYNC.RECONVERGENT B1 ;  /* 0x0000000000017941 */ /* 0x001fea0003800200 */
.L_x_3:
[----:B------:R-:W-:Y:S01]  /*0160*/  ISETP.GE.AND P0, PT, R19, UR8, PT ;  /* 0x0000000813007c0c */ /* 0x000fe2000bf06270 */
[----:B------:R-:W-:-:S12]  /*0170*/  BSSY.RECONVERGENT B1, `(.L_x_5) ;  /* 0x0000099000017945 */ /* 0x000fd80003800200 */
[----:B------:R-:W-:Y:S05]  /*0180*/  @P0 BRA `(.L_x_6) ;  /* 0x00000008005c0947 */ /* 0x000fea0003800000 */
[----:B------:R-:W-:Y:S01]  /*0190*/  LOP3.LUT R4, RZ, R19, RZ, 0x33, !PT ;  /* 0x00000013ff047212 */ /* 0x000fe200078e33ff */
[----:B------:R-:W-:Y:S04]  /*01a0*/  BSSY.RECONVERGENT B2, `(.L_x_7) ;  /* 0x000002e000027945 */ /* 0x000fe80003800200 */
[----:B------:R-:W-:-:S05]  /*01b0*/  VIADD R4, R4, UR8 ;  /* 0x0000000804047c36 */ /* 0x000fca0008000000 */
[----:B-1----:R-:W-:-:S04]  /*01c0*/  LOP3.LUT R2, R4, 0x300, RZ, 0xc0, !PT ;  /* 0x0000030004027812 */ /* 0x002fc800078ec0ff */
[----:B------:R-:W-:-:S13]  /*01d0*/  ISETP.NE.AND P0, PT, R2, 0x300, PT ;  /* 0x000003000200780c */ /* 0x000fda0003f05270 */
[----:B------:R-:W-:Y:S05]  /*01e0*/  @!P0 BRA `(.L_x_8) ;  /* 0x0000000000a48947 */ /* 0x000fea0003800000 */
[----:B------:R-:W0:Y:S01]  /*01f0*/  LDC.64 R2, c[0x0][0x380] ;  /* 0x0000e000ff027b82 */ /* 0x000e220000000a00 */
[----:B------:R-:W-:-:S04]  /*0200*/  LEA.HI R5, R4, 0x1, RZ, 0x18 ;  /* 0x0000000104057811 */ /* 0x000fc800078fc0ff */
[----:B------:R-:W-:-:S05]  /*0210*/  LOP3.LUT R5, R5, 0x3, RZ, 0xc0, !PT ;  /* 0x0000000305057812 */ /* 0x000fca00078ec0ff */
[----:B------:R-:W-:Y:S02]  /*0220*/  IMAD.MOV R5, RZ, RZ, -R5 ;  /* 0x000000ffff057224 */ /* 0x000fe400078e0a05 */
[----:B0-----:R-:W-:-:S04]  /*0230*/  IMAD.WIDE.U32 R2, R19, 0x10, R2 ;  /* 0x0000001013027825 */ /* 0x001fc800078e0002 */
[----:B------:R-:W-:-:S07]  /*0240*/  IMAD.MOV.U32 R16, RZ, RZ, R2 ;  /* 0x000000ffff107224 */ /* 0x000fce00078e0002 */
.L_x_11:
[----:B------:R-:W-:-:S05]  /*0250*/  IMAD.MOV.U32 R2, RZ, RZ, R16 ;  /* 0x000000ffff027224 */ /* 0x000fca00078e0010 */
[----:B------:R-:W2:Y:S04]  /*0260*/  LDG.E.64.CONSTANT R8, desc[UR10][R2.64] ;  /* 0x0000000a02087981 */ /* 0x000ea8000c1e9b00 */
[----:B------:R-:W3:Y:S01]  /*0270*/  LDG.E.64.CONSTANT R10, desc[UR10][R2.64+0x8] ;  /* 0x0000080a020a7981 */ /* 0x000ee2000c1e9b00 */
[----:B------:R-:W-:Y:S01]  /*0280*/  VIADD R5, R5, 0x1 ;  /* 0x0000000105057836 */ /* 0x000fe20000000000 */
[----:B------:R-:W-:Y:S01]  /*0290*/  BSSY.RECONVERGENT B3, `(.L_x_9) ;  /* 0x000001b000037945 */ /* 0x000fe20003800200 */
[----:B-----5:R-:W-:Y:S01]  /*02a0*/  IMAD.MOV.U32 R21, RZ, RZ, R13 ;  /* 0x000000ffff157224 */ /* 0x020fe200078e000d */
[----:B------:R-:W-:Y:S01]  /*02b0*/  IADD3 R16, P3, PT, R2, 0x1000, RZ ;  /* 0x0000100002107810 */ /* 0x000fe20007f7e0ff */
[----:B------:R-:W-:Y:S01]  /*02c0*/  IMAD.MOV.U32 R17, RZ, RZ, R12 ;  /* 0x000000ffff117224 */ /* 0x000fe200078e000c */
[----:B------:R-:W-:Y:S01]  /*02d0*/  ISETP.NE.AND P2, PT, R5, RZ, PT ;  /* 0x000000ff0500720c */ /* 0x000fe20003f45270 */
[----:B------:R-:W-:-:S02]  /*02e0*/  IMAD.MOV.U32 R6, RZ, RZ, R14 ;  /* 0x000000ffff067224 */ /* 0x000fc400078e000e */
[----:B------:R-:W-:Y:S01]  /*02f0*/  IMAD.MOV.U32 R7, RZ, RZ, R15 ;  /* 0x000000ffff077224 */ /* 0x000fe200078e000f */
[----:B--2---:R-:W-:Y:S01]  /*0300*/  DSETP.GEU.AND P0, PT, R14, R8, PT ;  /* 0x000000080e00722a */ /* 0x004fe20003f0e000 */
[----:B------:R-:W-:Y:S02]  /*0310*/  IMAD.MOV.U32 R14, RZ, RZ, R8 ;  /* 0x000000ffff0e7224 */ /* 0x000fe400078e0008 */
[----:B---3--:R-:W-:Y:S02]  /*0320*/  IMAD.MOV.U32 R12, RZ, RZ, R10 ;  /* 0x000000ffff0c7224 */ /* 0x008fe400078e000a */
[----:B------:R-:W-:Y:S02]  /*0330*/  IMAD.MOV.U32 R13, RZ, RZ, R11 ;  /* 0x000000ffff0d7224 */ /* 0x000fe400078e000b */
[----:B------:R-:W-:-:S07]  /*0340*/  IMAD.MOV.U32 R15, RZ, RZ, R9 ;  /* 0x000000ffff0f7224 */ /* 0x000fce00078e0009 */
[----:B------:R-:W-:Y:S05]  /*0350*/  @!P0 BRA `(.L_x_10) ;  /* 0x0000000000388947 */ /* 0x000fea0003800000 */
[----:B------:R-:W-:Y:S01]  /*0360*/  DSETP.GT.AND P0, PT, R6, R8, PT ;  /* 0x000000080600722a */ /* 0x000fe20003f04000 */
[----:B------:R-:W-:Y:S02]  /*0370*/  IMAD.MOV.U32 R14, RZ, RZ, R6 ;  /* 0x000000ffff0e7224 */ /* 0x000fe400078e0006 */
[----:B------:R-:W-:Y:S02]  /*0380*/  IMAD.MOV.U32 R15, RZ, RZ, R7 ;  /* 0x000000ffff0f7224 */ /* 0x000fe400078e0007 */
[----:B------:R-:W-:Y:S02]  /*0390*/  IMAD.MOV.U32 R12, RZ, RZ, R17 ;  /* 0x000000ffff0c7224 */ /* 0x000fe400078e0011 */
[----:B------:R-:W-:-:S07]  /*03a0*/  IMAD.MOV.U32 R13, RZ, RZ, R21 ;  /* 0x000000ffff0d7224 */ /* 0x000fce00078e0015 */
[----:B------:R-:W-:Y:S05]  /*03b0*/  @P0 BRA `(.L_x_10) ;  /* 0x0000000000200947 */ /* 0x000fea0003800000 */
[CC--:B------:R-:W-:Y:S02]  /*03c0*/  ISETP.GE.U32.AND P1, PT, R17.reuse, R10.reuse, PT ;  /* 0x0000000a1100720c */ /* 0x0c0fe40003f26070 */
[----:B------:R-:W-:Y:S02]  /*03d0*/  ISETP.LT.U32.AND P0, PT, R17, R10, PT ;  /* 0x0000000a1100720c */ /* 0x000fe40003f01070 */
[CC--:B------:R-:W-:Y:S02]  /*03e0*/  ISETP.GE.AND.EX P1, PT, R21.reuse, R11.reuse, PT, P1 ;  /* 0x0000000b1500720c */ /* 0x0c0fe40003f26310 */
[----:B------:R-:W-:Y:S02]  /*03f0*/  ISETP.LT.AND.EX P0, PT, R21, R11, PT, P0 ;  /* 0x0000000b1500720c */ /* 0x000fe40003f01300 */
[----:B------:R-:W-:Y:S02]  /*0400*/  FSEL R14, R6, R8, !P1 ;  /* 0x00000008060e7208 */ /* 0x000fe40004800000 */
[----:B------:R-:W-:-:S02]  /*0410*/  FSEL R15, R7, R9, !P1 ;  /* 0x00000009070f7208 */ /* 0x000fc40004800000 */
[----:B------:R-:W-:Y:S02]  /*0420*/  SEL R12, R17, R10, P0 ;  /* 0x0000000a110c7207 */ /* 0x000fe40000000000 */
[----:B------:R-:W-:-:S07]  /*0430*/  SEL R13, R21, R11, P0 ;  /* 0x0000000b150d7207 */ /* 0x000fce0000000000 */
.L_x_10:
[----:B------:R-:W-:Y:S05]  /*0440*/  BSYNC.RECONVERGENT B3 ;  /* 0x0000000000037941 */ /* 0x000fea0003800200 */
.L_x_9:
[----:B------:R-:W-:Y:S02]  /*0450*/  IMAD.X R3, RZ, RZ, R3, P3 ;  /* 0x000000ffff037224 */ /* 0x000fe400018e0603 */
[----:B------:R-:W-:Y:S01]  /*0460*/  VIADD R19, R19, 0x100 ;  /* 0x0000010013137836 */ /* 0x000fe20000000000 */
[----:B------:R-:W-:Y:S06]  /*0470*/  @P2 BRA `(.L_x_11) ;  /* 0xfffffffc00742947 */ /* 0x000fec000383ffff */
.L_x_8:
[----:B------:R-:W-:Y:S05]  /*0480*/  BSYNC.RECONVERGENT B2 ;  /* 0x0000000000027941 */ /* 0x000fea0003800200 */
.L_x_7:
[----:B------:R-:W0:Y:S01]  /*0490*/  LDC.64 R8, c[0x0][0x380] ;  /* 0x0000e000ff087b82 */ /* 0x000e220000000a00 */
[----:B------:R-:W-:-:S13]  /*04a0*/  ISETP.GE.U32.AND P0, PT, R4, 0x300, PT ;  /* 0x000003000400780c */ /* 0x000fda0003f06070 */
[----:B------:R-:W-:Y:S05]  /*04b0*/  @!P0 BRA `(.L_x_6) ;  /* 0x0000000400908947 */ /* 0x000fea0003800000 */
.L_x_20:
[----:B0-----:R-:W-:-:S05]  /*04c0*/  IMAD.WIDE R20, R19, 0x10, R8 ;  /* 0x0000001013147825 */ /* 0x001fca00078e0208 */
[----:B------:R-:W2:Y:S04]  /*04d0*/  LDG.E.64.CONSTANT R10, desc[UR10][R20.64] ;  /* 0x0000000a140a7981 */ /* 0x000ea8000c1e9b00 */
[----:B------:R-:W3:Y:S04]  /*04e0*/  LDG.E.64.CONSTANT R16, desc[UR10][R20.64+0x8] ;  /* 0x0000080a14107981 */ /* 0x000ee8000c1e9b00 */
[----:B-----5:R0:W5:Y:S04]  /*04f0*/  LDG.E.64.CONSTANT R6, desc[UR10][R20.64+0x1000] ;  /* 0x0010000a14067981 */ /* 0x020168000c1e9b00 */
[----:B------:R0:W5:Y:S01]  /*0500*/  LDG.E.64.CONSTANT R4, desc[UR10][R20.64+0x1008] ;  /* 0x0010080a14047981 */ /* 0x000162000c1e9b00 */
[----:B------:R-:W-:Y:S01]  /*0510*/  BSSY.RECONVERGENT B2, `(.L_x_12) ;  /* 0x0000015000027945 */ /* 0x000fe20003800200 */
[----:B--2---:R-:W-:Y:S01]  /*0520*/  DSETP.GEU.AND P0, PT, R14, R10, PT ;  /* 0x0000000a0e00722a */ /* 0x004fe20003f0e000 */
[----:B------:R-:W-:-:S02]  /*0530*/  IMAD.MOV.U32 R2, RZ, RZ, R10 ;  /* 0x000000ffff027224 */ /* 0x000fc400078e000a */
[----:B------:R-:W-:Y:S02]  /*0540*/  IMAD.MOV.U32 R3, RZ, RZ, R11 ;  /* 0x000000ffff037224 */ /* 0x000fe400078e000b */
[----:B---3--:R-:W-:Y:S02]  /*0550*/  IMAD.MOV.U32 R23, RZ, RZ, R16 ;  /* 0x000000ffff177224 */ /* 0x008fe400078e0010 */
[----:B------:R-:W-:-:S07]  /*0560*/  IMAD.MOV.U32 R25, RZ, RZ, R17 ;  /* 0x000000ffff197224 */ /* 0x000fce00078e0011 */
[----:B0-----:R-:W-:Y:S05]  /*0570*/  @!P0 BRA `(.L_x_13) ;  /* 0x0000000000388947 */ /* 0x001fea0003800000 */
[----:B------:R-:W-:Y:S01]  /*0580*/  DSETP.GT.AND P0, PT, R14, R10, PT ;  /* 0x0000000a0e00722a */ /* 0x000fe20003f04000 */
[----:B------:R-:W-:Y:S02]  /*0590*/  IMAD.MOV.U32 R23, RZ, RZ, R12 ;  /* 0x000000ffff177224 */ /* 0x000fe400078e000c */
[----:B------:R-:W-:Y:S02]  /*05a0*/  IMAD.MOV.U32 R25, RZ, RZ, R13 ;  /* 0x000000ffff197224 */ /* 0x000fe400078e000d */
[----:B------:R-:W-:Y:S02]  /*05b0*/  IMAD.MOV.U32 R2, RZ, RZ, R14 ;  /* 0x000000ffff027224 */ /* 0x000fe400078e000e */
[----:B------:R-:W-:-:S07]  /*05c0*/  IMAD.MOV.U32 R3, RZ, RZ, R15 ;  /* 0x000000ffff037224 */ /* 0x000fce00078e000f */
[----:B------:R-:W-:Y:S05]  /*05d0*/  @P0 BRA `(.L_x_13) ;  /* 0x0000000000200947 */ /* 0x000fea0003800000 */
[CC--:B------:R-:W-:Y:S02]  /*05e0*/  ISETP.LT.U32.AND P1, PT, R12.reuse, R16.reuse, PT ;  /* 0x000000100c00720c */ /* 0x0c0fe40003f21070 */
[CC--:B------:R-:W-:Y:S02]  /*05f0*/  ISETP.GE.U32.AND P0, PT, R12.reuse, R16.reuse, PT ;  /* 0x000000100c00720c */ /* 0x0c0fe40003f06070 */
[CC--:B------:R-:W-:Y:S02]  /*0600*/  ISETP.LT.AND.EX P1, PT, R13.reuse, R17.reuse, PT, P1 ;  /* 0x000000110d00720c */ /* 0x0c0fe40003f21310 */
[CC--:B------:R-:W-:Y:S02]  /*0610*/  ISETP.GE.AND.EX P0, PT, R13.reuse, R17.reuse, PT, P0 ;  /* 0x000000110d00720c */ /* 0x0c0fe40003f06300 */
[----:B------:R-:W-:Y:S02]  /*0620*/  SEL R23, R12, R16, P1 ;  /* 0x000000100c177207 */ /* 0x000fe40000800000 */
[----:B------:R-:W-:-:S02]  /*0630*/  SEL R25, R13, R17, P1 ;  /* 0x000000110d197207 */ /* 0x000fc40000800000 */
[----:B------:R-:W-:Y:S02]  /*0640*/  FSEL R2, R14, R10, !P0 ;  /* 0x0000000a0e027208 */ /* 0x000fe40004000000 */
[----:B------:R-:W-:-:S07]  /*0650*/  FSEL R3, R15, R11, !P0 ;  /* 0x0000000b0f037208 */ /* 0x000fce0004000000 */
.L_x_13:
[----:B------:R-:W-:Y:S05]  /*0660*/  BSYNC.RECONVERGENT B2 ;  /* 0x0000000000027941 */ /* 0x000fea0003800200 */
.L_x_12:
[----:B------:R0:W5:Y:S04]  /*0670*/  LDG.E.64.CONSTANT R14, desc[UR10][R20.64+0x2000] ;  /* 0x0020000a140e7981 */ /* 0x000168000c1e9b00 */
[----:B------:R0:W5:Y:S04]  /*0680*/  LDG.E.64.CONSTANT R12, desc[UR10][R20.64+0x2008] ;  /* 0x0020080a140c7981 */ /* 0x000168000c1e9b00 */
[----:B------:R0:W5:Y:S04]  /*0690*/  LDG.E.64.CONSTANT R10, desc[UR10][R20.64+0x3000] ;  /* 0x0030000a140a7981 */ /* 0x000168000c1e9b00 */
[----:B------:R0:W5:Y:S02]  /*06a0*/  LDG.E.64.CONSTANT R16, desc[UR10][R20.64+0x3008] ;  /* 0x0030080a14107981 */ /* 0x000164000c1e9b00 */
[----:B-----5:R-:W-:Y:S01]  /*06b0*/  DSETP.GEU.AND P0, PT, R2, R6, PT ;  /* 0x000000060200722a */ /* 0x020fe20003f0e000 */
[----:B------:R-:W-:Y:S01]  /*06c0*/  BSSY.RECONVERGENT B2, `(.L_x_14) ;  /* 0x0000014000027945 */ /* 0x000fe20003800200 */
[----:B------:R-:W-:-:S02]  /*06d0*/  IMAD.MOV.U32 R26, RZ, RZ, R6 ;  /* 0x000000ffff1a7224 */ /* 0x000fc400078e0006 */
[----:B------:R-:W-:Y:S02]  /*06e0*/  IMAD.MOV.U32 R27, RZ, RZ, R7 ;  /* 0x000000ffff1b7224 */ /* 0x000fe400078e0007 */
[----:B------:R-:W-:Y:S02]  /*06f0*/  IMAD.MOV.U32 R29, RZ, RZ, R4 ;  /* 0x000000ffff1d7224 */ /* 0x000fe400078e0004 */
[----:B------:R-:W-:-:S06]  /*0700*/  IMAD.MOV.U32 R18, RZ, RZ, R5 ;  /* 0x000000ffff127224 */ /* 0x000fcc00078e0005 */
[----:B0-----:R-:W-:Y:S05]  /*0710*/  @!P0 BRA `(.L_x_15) ;  /* 0x0000000000388947 */ /* 0x001fea0003800000 */
        /* <DEDUP_REMOVED lines=14> */
.L_x_15:
[----:B------:R-:W-:Y:S05]  /*0800*/  BSYNC.RECONVERGENT B2 ;  /* 0x0000000000027941 */ /* 0x000fea0003800200 */
.L_x_14:
[----:B------:R-:W-:Y:S01]  /*0810*/  DSETP.GEU.AND P0, PT, R26, R14, PT ;  /* 0x0000000e1a00722a */ /* 0x000fe20003f0e000 */
[----:B------:R-:W-:Y:S01]  /*0820*/  BSSY.RECONVERGENT B2, `(.L_x_16) ;  /* 0x0000014000027945 */ /* 0x000fe20003800200 */
[----:B------:R-:W-:Y:S02]  /*0830*/  IMAD.MOV.U32 R2, RZ, RZ, R14 ;  /* 0x000000ffff027224 */ /* 0x000fe400078e000e */
[----:B------:R-:W-:Y:S02]  /*0840*/  IMAD.MOV.U32 R3, RZ, RZ, R15 ;  /* 0x000000ffff037224 */ /* 0x000fe400078e000f */
[----:B------:R-:W-:Y:S02]  /*0850*/  IMAD.MOV.U32 R5, RZ, RZ, R12 ;  /* 0x000000ffff057224 */ /* 0x000fe400078e000c */
[----:B------:R-:W-:-:S06]  /*0860*/  IMAD.MOV.U32 R7, RZ, RZ, R13 ;  /* 0x000000ffff077224 */ /* 0x000fcc00078e000d */
        /* <DEDUP_REMOVED lines=15> */
.L_x_17:
[----:B------:R-:W-:Y:S05]  /*0960*/  BSYNC.RECONVERGENT B2 ;  /* 0x0000000000027941 */ /* 0x000fea0003800200 */
.L_x_16:
        /* <DEDUP_REMOVED lines=21> */
.L_x_19:
[----:B------:R-:W-:Y:S05]  /*0ac0*/  BSYNC.RECONVERGENT B2 ;  /* 0x0000000000027941 */ /* 0x000fea0003800200 */
.L_x_18:
[----:B------:R-:W-:-:S05]  /*0ad0*/  VIADD R19, R19, 0x400 ;  /* 0x0000040013137836 */ /* 0x000fca0000000000 */
[----:B------:R-:W-:-:S13]  /*0ae0*/  ISETP.GE.AND P0, PT, R19, UR4, PT ;  /* 0x0000000413007c0c */ /* 0x000fda000bf06270 */
[----:B------:R-:W-:Y:S05]  /*0af0*/  @!P0 BRA `(.L_x_20) ;  /* 0xfffffff800708947 */ /* 0x000fea000383ffff */
.L_x_6:
[----:B------:R-:W-:Y:S05]  /*0b00*/  BSYNC.RECONVERGENT B1 ;  /* 0x0000000000017941 */ /* 0x000fea0003800200 */
.L_x_5:
[----:B------:R-:W2:Y:S02]  /*0b10*/  LDCU UR6, c[0x0][0x390] ;  /* 0x00007200ff0677ac */ /* 0x000ea40008000800 */
[----:B--2---:R-:W-:-:S09]  /*0b20*/  UISETP.GE.AND UP0, UPT, UR6, 0x100, UPT ;  /* 0x000001000600788c */ /* 0x004fd2000bf06270 */
[----:B------:R-:W-:Y:S05]  /*0b30*/  BRA.U !UP0, `(.L_x_21) ;  /* 0x0000001508507547 */ /* 0x000fea000b800000 */
[----:B0-----:R-:W0:Y:S01]  /*0b40*/  S2R R9, SR_LANEID ;  /* 0x0000000000097919 */ /* 0x001e220000000000 */
[----:B------:R-:W-:Y:S01]  /*0b50*/  BSSY.RECONVERGENT B1, `(.L_x_22) ;  /* 0x000001f000017945 */ /* 0x000fe20003800200 */
[----:B-----5:R-:W-:Y:S01]  /*0b60*/  IMAD.MOV.U32 R11, RZ, RZ, R12 ;  /* 0x000000ffff0b7224 */ /* 0x020fe200078e000c */
[----:B------:R2:W3:Y:S01]  /*0b70*/  SHFL.DOWN PT, R4, R14, 0x1, 0x1f ;  /* 0x08201f000e047f89 */ /* 0x0004e200000e0000 */
[----:B------:R-:W-:Y:S02]  /*0b80*/  IMAD.MOV.U32 R16, RZ, RZ, R13 ;  /* 0x000000ffff107224 */ /* 0x000fe400078e000d */
[----:B-1----:R-:W-:Y:S01]  /*0b90*/  IMAD.MOV.U32 R2, RZ, RZ, R14 ;  /* 0x000000ffff027224 */ /* 0x002fe200078e000e */
[----:B------:R2:W1:Y:S01]  /*0ba0*/  SHFL.DOWN PT, R5, R15, 0x1, 0x1f ;  /* 0x08201f000f057f89 */ /* 0x00046200000e0000 */
[----:B------:R-:W-:-:S03]  /*0bb0*/  IMAD.MOV.U32 R3, RZ, RZ, R15 ;  /* 0x000000ffff037224 */ /* 0x000fc600078e000f */
[----:B------:R2:W4:Y:S04]  /*0bc0*/  SHFL.DOWN PT, R7, R12, 0x1, 0x1f ;  /* 0x08201f000c077f89 */ /* 0x00052800000e0000 */
[----:B------:R2:W1:Y:S01]  /*0bd0*/  SHFL.DOWN PT, R17, R13, 0x1, 0x1f ;  /* 0x08201f000d117f89 */ /* 0x00046200000e0000 */
[----:B0-----:R-:W-:-:S13]  /*0be0*/  ISETP.GT.AND P0, PT, R9, 0x1e, PT ;  /* 0x0000001e0900780c */ /* 0x001fda0003f04270 */
[----:B-1234-:R-:W-:Y:S05]  /*0bf0*/  @P0 BRA `(.L_x_23) ;  /* 0x0000000000500947 */ /* 0x01efea0003800000 */
[----:B------:R-:W-:Y:S01]  /*0c00*/  DSETP.GEU.AND P0, PT, R14, R4, PT ;  /* 0x000000040e00722a */ /* 0x000fe20003f0e000 */
[----:B------:R-:W-:Y:S02]  /*0c10*/  IMAD.MOV.U32 R11, RZ, RZ, R7 ;  /* 0x000000ffff0b7224 */ /* 0x000fe400078e0007 */
[----:B------:R-:W-:Y:S02]  /*0c20*/  IMAD.MOV.U32 R16, RZ, RZ, R17 ;  /* 0x000000ffff107224 */ /* 0x000fe400078e0011 */
        /* <DEDUP_REMOVED lines=9> */
[CC--:B------:R-:W-:Y:S02]  /*0cc0*/  ISETP.LT.U32.AND P1, PT, R12.reuse, R7.reuse, PT ;  /* 0x000000070c00720c */ /* 0x0c0fe40003f21070 */
[C---:B------:R-:W-:Y:S02]  /*0cd0*/  ISETP.GE.U32.AND P0, PT, R12.reuse, R7, PT ;  /* 0x000000070c00720c */ /* 0x040fe40003f06070 */
[CC--:B------:R-:W-:Y:S02]  /*0ce0*/  ISETP.LT.AND.EX P1, PT, R13.reuse, R17.reuse, PT, P1 ;  /* 0x000000110d00720c */ /* 0x0c0fe40003f21310 */
[C---:B------:R-:W-:Y:S02]  /*0cf0*/  ISETP.GE.AND.EX P0, PT, R13.reuse, R17, PT, P0 ;  /* 0x000000110d00720c */ /* 0x040fe40003f06300 */
[----:B------:R-:W-:Y:S02]  /*0d00*/  SEL R11, R12, R7, P1 ;  /* 0x000000070c0b7207 */ /* 0x000fe40000800000 */
[----:B------:R-:W-:-:S02]  /*0d10*/  SEL R16, R13, R17, P1 ;  /* 0x000000110d107207 */ /* 0x000fc40000800000 */
[----:B------:R-:W-:Y:S02]  /*0d20*/  FSEL R2, R14, R4, !P0 ;  /* 0x000000040e027208 */ /* 0x000fe40004000000 */
[----:B------:R-:W-:-:S07]  /*0d30*/  FSEL R3, R15, R5, !P0 ;  /* 0x000000050f037208 */ /* 0x000fce0004000000 */
.L_x_23:
[----:B------:R-:W-:Y:S05]  /*0d40*/  BSYNC.RECONVERGENT B1 ;  /* 0x0000000000017941 */ /* 0x000fea0003800200 */
.L_x_22:
[----:B------:R-:W-:Y:S01]  /*0d50*/  ISETP.GT.AND P0, PT, R9, 0x1d, PT ;  /* 0x0000001d0900780c */ /* 0x000fe20003f04270 */
[----:B------:R0:W1:Y:S01]  /*0d60*/  SHFL.DOWN PT, R6, R2, 0x2, 0x1f ;  /* 0x08401f0002067f89 */ /* 0x00006200000e0000 */
[----:B------:R-:W-:Y:S01]  /*0d70*/  BSSY.RECONVERGENT B1, `(.L_x_24) ;  /* 0x000001d000017945 */ /* 0x000fe20003800200 */
[----:B------:R-:W-:Y:S02]  /*0d80*/  IMAD.MOV.U32 R8, RZ, RZ, R11 ;  /* 0x000000ffff087224 */ /* 0x000fe400078e000b */
[----:B------:R0:W2:Y:S01]  /*0d90*/  SHFL.DOWN PT, R7, R3, 0x2, 0x1f ;  /* 0x08401f0003077f89 */ /* 0x0000a200000e0000 */
[----:B------:R-:W-:Y:S02]  /*0da0*/  IMAD.MOV.U32 R10, RZ, RZ, R16 ;  /* 0x000000ffff0a7224 */ /* 0x000fe400078e0010 */
[----:B------:R-:W-:Y:S01]  /*0db0*/  IMAD.MOV.U32 R4, RZ, RZ, R2 ;  /* 0x000000ffff047224 */ /* 0x000fe200078e0002 */
[----:B------:R0:W3:Y:S01]  /*0dc0*/  SHFL.DOWN PT, R12, R11, 0x2, 0x1f ;  /* 0x08401f000b0c7f89 */ /* 0x0000e200000e0000 */
[----:B------:R-:W-:-:S03]  /*0dd0*/  IMAD.MOV.U32 R5, RZ, RZ, R3 ;  /* 0x000000ffff057224 */ /* 0x000fc600078e0003 */
[----:B------:R0:W4:Y:S01]  /*0de0*/  SHFL.DOWN PT, R13, R16, 0x2, 0x1f ;  /* 0x08401f00100d7f89 */ /* 0x00012200000e0000 */
[----:B------:R-:W-:Y:S05]  /*0df0*/  @P0 BRA `(.L_x_25) ;  /* 0x0000000000500947 */ /* 0x000fea0003800000 */
[----:B-12---:R-:W-:Y:S01]  /*0e00*/  DSETP.GEU.AND P0, PT, R2, R6, PT ;  /* 0x000000060200722a */ /* 0x006fe20003f0e000 */
[----:B---3--:R-:W-:Y:S02]  /*0e10*/  IMAD.MOV.U32 R8, RZ, RZ, R12 ;  /* 0x000000ffff087224 */ /* 0x008fe400078e000c */
[----:B----4-:R-:W-:Y:S02]  /*0e20*/  IMAD.MOV.U32 R10, RZ, RZ, R13 ;  /* 0x000000ffff0a7224 */ /* 0x010fe400078e000d */
        /* <DEDUP_REMOVED lines=17> */
.L_x_25:
[----:B------:R-:W-:Y:S05]  /*0f40*/  BSYNC.RECONVERGENT B1 ;  /* 0x0000000000017941 */ /* 0x000fea0003800200 */
.L_x_24:
[----:B------:R-:W-:Y:S01]  /*0f50*/  ISETP.GT.AND P0, PT, R9, 0x1b, PT ;  /* 0x0000001b0900780c */ /* 0x000fe20003f04270 */
[----:B-1----:R1:W1:Y:S01]  /*0f60*/  SHFL.DOWN PT, R6, R4, 0x4, 0x1f ;  /* 0x08801f0004067f89 */ /* 0x00226200000e0000 */
[----:B------:R-:W-:Y:S01]  /*0f70*/  BSSY.RECONVERGENT B1, `(.L_x_26) ;  /* 0x000001d000017945 */ /* 0x000fe20003800200 */
[----:B0-----:R-:W-:Y:S02]  /*0f80*/  IMAD.MOV.U32 R11, RZ, RZ, R8 ;  /* 0x000000ffff0b7224 */ /* 0x001fe400078e0008 */
[----:B--2---:R0:W2:Y:S01]  /*0f90*/  SHFL.DOWN PT, R7, R5, 0x4, 0x1f ;  /* 0x08801f0005077f89 */ /* 0x0040a200000e0000 */
[----:B---3--:R-:W-:Y:S02]  /*0fa0*/  IMAD.MOV.U32 R12, RZ, RZ, R10 ;  /* 0x000000ffff0c7224 */ /* 0x008fe400078e000a */
[----:B------:R-:W-:Y:S01]  /*0fb0*/  IMAD.MOV.U32 R2, RZ, RZ, R4 ;  /* 0x000000ffff027224 */ /* 0x000fe200078e0004 */
[----:B----4-:R0:W3:Y:S01]  /*0fc0*/  SHFL.DOWN PT, R13, R8, 0x4, 0x1f ;  /* 0x08801f00080d7f89 */ /* 0x0100e200000e0000 */
        /* <DEDUP_REMOVED lines=23> */
.L_x_27:
[----:B------:R-:W-:Y:S05]  /*1140*/  BSYNC.RECONVERGENT B1 ;  /* 0x0000000000017941 */ /* 0x000fea0003800200 */
.L_x_26:
[----:B------:R-:W-:Y:S01]  /*1150*/  ISETP.GT.AND P0, PT, R9, 0x17, PT ;  /* 0x000000170900780c */ /* 0x000fe20003f04270 */
[----:B-1----:R1:W1:Y:S01]  /*1160*/  SHFL.DOWN PT, R6, R2, 0x8, 0x1f ;  /* 0x09001f0002067f89 */ /* 0x00226200000e0000 */
[----:B------:R-:W-:Y:S01]  /*1170*/  BSSY.RECONVERGENT B1, `(.L_x_28) ;  /* 0x000001d000017945 */ /* 0x000fe20003800200 */
[----:B0-----:R-:W-:Y:S02]  /*1180*/  IMAD.MOV.U32 R8, RZ, RZ, R11 ;  /* 0x000000ffff087224 */ /* 0x001fe400078e000b */
[----:B--2---:R0:W2:Y:S01]  /*1190*/  SHFL.DOWN PT, R7, R3, 0x8, 0x1f ;  /* 0x09001f0003077f89 */ /* 0x0040a200000e0000 */
[----:B------:R-:W-:Y:S02]  /*11a0*/  IMAD.MOV.U32 R10, RZ, RZ, R12 ;  /* 0x000000ffff0a7224 */ /* 0x000fe400078e000c */
[----:B------:R-:W-:Y:S01]  /*11b0*/  IMAD.MOV.U32 R4, RZ, RZ, R2 ;  /* 0x000000ffff047224 */ /* 0x000fe200078e0002 */
[----:B------:R0:W0:Y:S01]  /*11c0*/  SHFL.DOWN PT, R14, R11, 0x8, 0x1f ;  /* 0x09001f000b0e7f89 */ /* 0x00002200000e0000 */
[----:B------:R-:W-:-:S03]  /*11d0*/  IMAD.MOV.U32 R5, RZ, RZ, R3 ;  /* 0x000000ffff057224 */ /* 0x000fc600078e0003 */
[----:B---3--:R3:W0:Y:S01]  /*11e0*/  SHFL.DOWN PT, R13, R12, 0x8, 0x1f ;  /* 0x09001f000c0d7f89 */ /* 0x00862200000e0000 */
[----:B------:R-:W-:Y:S05]  /*11f0*/  @P0 BRA `(.L_x_29) ;  /* 0x0000000000500947 */ /* 0x000fea0003800000 */
[----:B-12---:R-:W-:Y:S01]  /*1200*/  DSETP.GEU.AND P0, PT, R2, R6, PT ;  /* 0x000000060200722a */ /* 0x006fe20003f0e000 */
[----:B0-----:R-:W-:Y:S02]  /*1210*/  IMAD.MOV.U32 R8, RZ, RZ, R14 ;  /* 0x000000ffff087224 */ /* 0x001fe400078e000e */
        /* <DEDUP_REMOVED lines=18> */
.L_x_29:
[----:B------:R-:W-:Y:S05]  /*1340*/  BSYNC.RECONVERGENT B1 ;  /* 0x0000000000017941 */ /* 0x000fea0003800200 */
.L_x_28:
[----:B------:R-:W-:Y:S01]  /*1350*/  ISETP.GT.AND P0, PT, R9, 0xf, PT ;  /* 0x0000000f0900780c */ /* 0x000fe20003f04270 */
[----:B-1----:R1:W1:Y:S01]  /*1360*/  SHFL.DOWN PT, R2, R4, 0x10, 0x1f ;  /* 0x0a001f0004027f89 */ /* 0x00226200000e0000 */
[----:B------:R-:W-:Y:S01]  /*1370*/  BSSY.RECONVERGENT B1, `(.L_x_30) ;  /* 0x000001d000017945 */ /* 0x000fe20003800200 */
[----:B0-----:R-:W-:Y:S02]  /*1380*/  IMAD.MOV.U32 R14, RZ, RZ, R8 ;  /* 0x000000ffff0e7224 */ /* 0x001fe400078e0008 */
[----:B------:R0:W0:Y:S01]  /*1390*/  SHFL.DOWN PT, R3, R5, 0x10, 0x1f ;  /* 0x0a001f0005037f89 */ /* 0x00002200000e0000 */
[----:B----4-:R-:W-:Y:S02]  /*13a0*/  IMAD.MOV.U32 R15, RZ, RZ, R10 ;  /* 0x000000ffff0f7224 */ /* 0x010fe400078e000a */
[----:B---3--:R-:W-:Y:S01]  /*13b0*/  IMAD.MOV.U32 R12, RZ, RZ, R4 ;  /* 0x000000ffff0c7224 */ /* 0x008fe200078e0004 */
[----:B--2---:R2:W3:Y:S01]  /*13c0*/  SHFL.DOWN PT, R7, R8, 0x10, 0x1f ;  /* 0x0a001f0008077f89 */ /* 0x0044e200000e0000 */
[----:B------:R-:W-:-:S03]  /*13d0*/  IMAD.MOV.U32 R13, RZ, RZ, R5 ;  /* 0x000000ffff0d7224 */ /* 0x000fc600078e0005 */
[----:B------:R2:W4:Y:S01]  /*13e0*/  SHFL.DOWN PT, R11, R10, 0x10, 0x1f ;  /* 0x0a001f000a0b7f89 */ /* 0x00052200000e0000 */
[----:B------:R-:W-:Y:S05]  /*13f0*/  @P0 BRA `(.L_x_31) ;  /* 0x0000000000500947 */ /* 0x000fea0003800000 */
[----:B01----:R-:W-:Y:S01]  /*1400*/  DSETP.GEU.AND P0, PT, R4, R2, PT ;  /* 0x000000020400722a */ /* 0x003fe20003f0e000 */
        /* <DEDUP_REMOVED lines=19> */
.L_x_31:
[----:B------:R-:W-:Y:S05]  /*1540*/  BSYNC.RECONVERGENT B1 ;  /* 0x0000000000017941 */ /* 0x000fea0003800200 */
.L_x_30:
[----:B------:R-:W-:Y:S01]  /*1550*/  ISETP.NE.AND P0, PT, R9, RZ, PT ;  /* 0x000000ff0900720c */ /* 0x000fe20003f05270 */
[----:B------:R-:W-:-:S12]  /*1560*/  BSSY.RECONVERGENT B1, `(.L_x_32) ;  /* 0x000000a000017945 */ /* 0x000fd80003800200 */
[----:B------:R-:W-:Y:S05]  /*1570*/  @P0 BRA `(.L_x_33) ;  /* 0x0000000000200947 */ /* 0x000fea0003800000 */
[----:B-1----:R-:W1:Y:S01]  /*1580*/  S2R R4, SR_CgaCtaId ;  /* 0x0000000000047919 */ /* 0x002e620000008800 */
[----:B0-----:R-:W-:Y:S02]  /*1590*/  MOV R3, 0x400 ;  /* 0x0000040000037802 */ /* 0x001fe40000000f00 */
[----:B------:R-:W-:-:S04]  /*15a0*/  SHF.R.U32.HI R2, RZ, 0x1, R0 ;  /* 0x00000001ff027819 */ /* 0x000fc80000011600 */
[----:B------:R-:W-:Y:S02]  /*15b0*/  LOP3.LUT R2, R2, 0x1f0, RZ, 0xc0, !PT ;  /* 0x000001f002027812 */ /* 0x000fe400078ec0ff */
[----:B-1----:R-:W-:-:S05]  /*15c0*/  LEA R3, R4, R3, 0x18 ;  /* 0x0000000304037211 */ /* 0x002fca00078ec0ff */
[----:B------:R-:W-:-:S05]  /*15d0*/  IMAD.IADD R3, R2, 0x1, R3 ;  /* 0x0000000102037824 */ /* 0x000fca00078e0203 */
[----:B------:R0:W-:Y:S04]  /*15e0*/  STS.64 [R3+0x10], R14 ;  /* 0x0000100e03007388 */ /* 0x0001e80000000a00 */
[----:B------:R0:W-:Y:S02]  /*15f0*/  STS.64 [R3+0x8], R12 ;  /* 0x0000080c03007388 */ /* 0x0001e40000000a00 */
.L_x_33:
[----:B------:R-:W-:Y:S05]  /*1600*/  BSYNC.RECONVERGENT B1 ;  /* 0x0000000000017941 */ /* 0x000fea0003800200 */
.L_x_32:
[----:B------:R-:W-:Y:S01]  /*1610*/  BAR.SYNC.DEFER_BLOCKING 0x0 ;  /* 0x0000000000007b1d */ /* 0x000fe20000010000 */
[----:B------:R-:W-:-:S13]  /*1620*/  ISETP.NE.AND P1, PT, R0, RZ, PT ;  /* 0x000000ff0000720c */ /* 0x000fda0003f25270 */
[----:B------:R-:W-:Y:S05]  /*1630*/  @P1 BRA `(.L_x_34) ;  /* 0x0000005400901947 */ /* 0x000fea0003800000 */
[----:B0-----:R-:W0:Y:S01]  /*1640*/  S2R R3, SR_CgaCtaId ;  /* 0x0000000000037919 */ /* 0x001e220000008800 */
[----:B------:R-:W-:Y:S01]  /*1650*/  MOV R0, 0x400 ;  /* 0x0000040000007802 */ /* 0x000fe20000000f00 */
[----:B------:R-:W-:Y:S03]  /*1660*/  BSSY.RECONVERGENT B1, `(.L_x_35) ;  /* 0x000001a000017945 */ /* 0x000fe60003800200 */
[----:B0-----:R-:W-:-:S05]  /*1670*/  LEA R0, R3, R0, 0x18 ;  /* 0x0000000003007211 */ /* 0x001fca00078ec0ff */
[----:B------:R-:W0:Y:S04]  /*1680*/  LDS.64 R16, [R0+0x18] ;  /* 0x0000180000107984 */ /* 0x000e280000000a00 */
[----:B-1-3--:R-:W1:Y:S04]  /*1690*/  LDS.128 R4, [R0+0x20] ;  /* 0x0000200000047984 */ /* 0x00ae680000000c00 */
[----:B------:R3:W3:Y:S04]  /*16a0*/  LDS.64 R2, [R0+0x80] ;  /* 0x0000800000027984 */ /* 0x0006e80000000a00 */
[----:B--2-4-:R2:W4:Y:S01]  /*16b0*/  LDS.128 R8, [R0+0x30] ;  /* 0x0000300000087984 */ /* 0x0145220000000c00 */
[----:B0-----:R-:W-:Y:S01]  /*16c0*/  DSETP.GEU.AND P0, PT, R12, R16, PT ;  /* 0x000000100c00722a */ /* 0x001fe20003f0e000 */
[----:B------:R-:W-:-:S02]  /*16d0*/  IMAD.MOV.U32 R20, RZ, RZ, R16 ;  /* 0x000000ffff147224 */ /* 0x000fc400078e0010 */
[----:B------:R-:W-:Y:S02]  /*16e0*/  IMAD.MOV.U32 R21, RZ, RZ, R17 ;  /* 0x000000ffff157224 */ /* 0x000fe400078e0011 */
[----:B-1----:R-:W-:Y:S02]  /*16f0*/  IMAD.MOV.U32 R22, RZ, RZ, R4 ;  /* 0x000000ffff167224 */ /* 0x002fe400078e0004 */
[----:B------:R-:W-:-:S07]  /*1700*/  IMAD.MOV.U32 R23, RZ, RZ, R5 ;  /* 0x000000ffff177224 */ /* 0x000fce00078e0005 */
[----:B--234-:R-:W-:Y:S05]  /*1710*/  @!P0 BRA `(.L_x_36) ;  /* 0x0000000000388947 */ /* 0x01cfea0003800000 */
[----:B------:R-:W-:Y:S01]  /*1720*/  DSETP.GEU.AND P0, PT, R16, R12, PT ;  /* 0x0000000c1000722a */ /* 0x000fe20003f0e000 */
[----:B------:R-:W-:Y:S02]  /*1730*/  IMAD.MOV.U32 R20, RZ, RZ, R12 ;  /* 0x000000ffff147224 */ /* 0x000fe400078e000c */
[----:B------:R-:W-:Y:S02]  /*1740*/  IMAD.MOV.U32 R21, RZ, RZ, R13 ;  /* 0x000000ffff157224 */ /* 0x000fe400078e000d */
[----:B------:R-:W-:Y:S02]  /*1750*/  IMAD.MOV.U32 R22, RZ, RZ, R14 ;  /* 0x000000ffff167224 */ /* 0x000fe400078e000e */
[----:B------:R-:W-:-:S07]  /*1760*/  IMAD.MOV.U32 R23, RZ, RZ, R15 ;  /* 0x000000ffff177224 */ /* 0x000fce00078e000f */
[----:B------:R-:W-:Y:S05]  /*1770*/  @!P0 BRA `(.L_x_36) ;  /* 0x0000000000208947 */ /* 0x000fea0003800000 */
        /* <DEDUP_REMOVED lines=8> */
.L_x_36:
[----:B------:R-:W-:Y:S05]  /*1800*/  BSYNC.RECONVERGENT B1 ;  /* 0x0000000000017941 */ /* 0x000fea0003800200 */
.L_x_35:
[----:B------:R0:W1:Y:S01]  /*1810*/  LDS.128 R12, [R0+0x40] ;  /* 0x00004000000c7984 */ /* 0x0000620000000c00 */
[----:B------:R-:W-:Y:S01]  /*1820*/  DSETP.GEU.AND P0, PT, R20, R6, PT ;  /* 0x000000061400722a */ /* 0x000fe20003f0e000 */
[----:B------:R-:W-:Y:S01]  /*1830*/  BSSY.RECONVERGENT B1, `(.L_x_37) ;  /* 0x0000015000017945 */ /* 0x000fe20003800200 */
[----:B------:R-:W-:Y:S01]  /*1840*/  IMAD.MOV.U32 R4, RZ, RZ, R6 ;  /* 0x000000ffff047224 */ /* 0x000fe200078e0006 */
[----:B------:R0:W2:Y:S01]  /*1850*/  LDS.128 R16, [R0+0x50] ;  /* 0x0000500000107984 */ /* 0x0000a20000000c00 */
[----:B------:R-:W-:Y:S02]  /*1860*/  IMAD.MOV.U32 R5, RZ, RZ, R7 ;  /* 0x000000ffff057224 */ /* 0x000fe400078e0007 */
[----:B------:R-:W-:Y:S02]  /*1870*/  IMAD.MOV.U32 R27, RZ, RZ, R8 ;  /* 0x000000ffff1b7224 */ /* 0x000fe400078e0008 */
[----:B------:R-:W-:-:S06]  /*1880*/  IMAD.MOV.U32 R29, RZ, RZ, R9 ;  /* 0x000000ffff1d7224 */ /* 0x000fcc00078e0009 */
[----:B0-----:R-:W-:Y:S05]  /*1890*/  @!P0 BRA `(.L_x_38) ;  /* 0x0000000000388947 */ /* 0x001fea0003800000 */
[----:B------:R-:W-:Y:S01]  /*18a0*/  DSETP.GEU.AND P0, PT, R6, R20, PT ;  /* 0x000000140600722a */ /* 0x000fe20003f0e000 */
[----:B------:R-:W-:Y:S02]  /*18b0*/  IMAD.MOV.U32 R27, RZ, RZ, R22 ;  /* 0x000000ffff1b7224 */ /* 0x000fe400078e0016 */
[----:B------:R-:W-:Y:S02]  /*18c0*/  IMAD.MOV.U32 R29, RZ, RZ, R23 ;  /* 0x000000ffff1d7224 */ /* 0x000fe400078e0017 */
[----:B------:R-:W-:Y:S02]  /*18d0*/  IMAD.MOV.U32 R4, RZ, RZ, R20 ;  /* 0x000000ffff047224 */ /* 0x000fe400078e0014 */
[----:B------:R-:W-:-:S07]  /*18e0*/  IMAD.MOV.U32 R5, RZ, RZ, R21 ;  /* 0x000000ffff057224 */ /* 0x000fce00078e0015 */
[----:B------:R-:W-:Y:S05]  /*18f0*/  @!P0 BRA `(.L_x_38) ;  /* 0x0000000000208947 */ /* 0x000fea0003800000 */
        /* <DEDUP_REMOVED lines=8> */
.L_x_38:
[----:B------:R-:W-:Y:S05]  /*1980*/  BSYNC.RECONVERGENT B1 ;  /* 0x0000000000017941 */ /* 0x000fea0003800200 */
.L_x_37:
[----:B------:R-:W-:Y:S01]  /*1990*/  DSETP.GEU.AND P0, PT, R4, R10, PT ;  /* 0x0000000a0400722a */ /* 0x000fe20003f0e000 */
[----:B------:R-:W-:Y:S01]  /*19a0*/  BSSY.RECONVERGENT B1, `(.L_x_39) ;  /* 0x0000014000017945 */ /* 0x000fe20003800200 */
[----:B------:R-:W-:Y:S02]  /*19b0*/  IMAD.MOV.U32 R20, RZ, RZ, R10 ;  /* 0x000000ffff147224 */ /* 0x000fe400078e000a */
[----:B------:R-:W-:Y:S02]  /*19c0*/  IMAD.MOV.U32 R21, RZ, RZ, R11 ;  /* 0x000000ffff157224 */ /* 0x000fe400078e000b */
[----:B-1----:R-:W-:Y:S02]  /*19d0*/  IMAD.MOV.U32 R25, RZ, RZ, R12 ;  /* 0x000000ffff197224 */ /* 0x002fe400078e000c */
[----:B------:R-:W-:-:S06]  /*19e0*/  IMAD.MOV.U32 R23, RZ, RZ, R13 ;  /* 0x000000ffff177224 */ /* 0x000fcc00078e000d */
[----:B------:R-:W-:Y:S05]  /*19f0*/  @!P0 BRA `(.L_x_40) ;  /* 0x0000000000388947 */ /* 0x000fea0003800000 */
        /* <DEDUP_REMOVED lines=14> */
.L_x_40:
[----:B------:R-:W-:Y:S05]  /*1ae0*/  BSYNC.RECONVERGENT B1 ;  /* 0x0000000000017941 */ /* 0x000fea0003800200 */
.L_x_39:
[----:B------:R0:W1:Y:S01]  /*1af0*/  LDS.128 R8, [R0+0x60] ;  /* 0x0000600000087984 */ /* 0x0000620000000c00 */
[----:B------:R-:W-:Y:S01]  /*1b00*/  DSETP.GEU.AND P0, PT, R20, R14, PT ;  /* 0x0000000e1400722a */ /* 0x000fe20003f0e000 */
[----:B------:R-:W-:Y:S01]  /*1b10*/  BSSY.RECONVERGENT B1, `(.L_x_41) ;  /* 0x0000015000017945 */ /* 0x000fe20003800200 */
[----:B------:R-:W-:Y:S01]  /*1b20*/  IMAD.MOV.U32 R12, RZ, RZ, R14 ;  /* 0x000000ffff0c7224 */ /* 0x000fe200078e000e */
[----:B------:R0:W3:Y:S01]  /*1b30*/  LDS.128 R4, [R0+0x70] ;  /* 0x0000700000047984 */ /* 0x0000e20000000c00 */
[----:B------:R-:W-:Y:S02]  /*1b40*/  IMAD.MOV.U32 R13, RZ, RZ, R15 ;  /* 0x000000ffff0d7224 */ /* 0x000fe400078e000f */
[----:B--2---:R-:W-:Y:S02]  /*1b50*/  IMAD.MOV.U32 R27, RZ, RZ, R16 ;  /* 0x000000ffff1b7224 */ /* 0x004fe400078e0010 */
        /* <DEDUP_REMOVED lines=16> */
.L_x_42:
[----:B------:R-:W-:Y:S05]  /*1c60*/  BSYNC.RECONVERGENT B1 ;  /* 0x0000000000017941 */ /* 0x000fea0003800200 */
.L_x_41:
        /* <DEDUP_REMOVED lines=21> */
.L_x_44:
[----:B------:R-:W-:Y:S05]  /*1dc0*/  BSYNC.RECONVERGENT B1 ;  /* 0x0000000000017941 */ /* 0x000fea0003800200 */
.L_x_43:
[----:B------:R-:W-:Y:S01]  /*1dd0*/  DSETP.GEU.AND P0, PT, R14, R10, PT ;  /* 0x0000000a0e00722a */ /* 0x000fe20003f0e000 */
[----:B------:R-:W-:Y:S01]  /*1de0*/  BSSY.RECONVERGENT B1, `(.L_x_45) ;  /* 0x0000014000017945 */ /* 0x000fe20003800200 */
[----:B------:R-:W-:Y:S02]  /*1df0*/  IMAD.MOV.U32 R8, RZ, RZ, R10 ;  /* 0x000000ffff087224 */ /* 0x000fe400078e000a */
[----:B------:R-:W-:Y:S02]  /*1e00*/  IMAD.MOV.U32 R9, RZ, RZ, R11 ;  /* 0x000000ffff097224 */ /* 0x000fe400078e000b */
[----:B---3--:R-:W-:Y:S02]  /*1e10*/  IMAD.MOV.U32 R17, RZ, RZ, R4 ;  /* 0x000000ffff117224 */ /* 0x008fe400078e0004 */
        /* <DEDUP_REMOVED lines=16> */
.L_x_46:
[----:B------:R-:W-:Y:S05]  /*1f20*/  BSYNC.RECONVERGENT B1 ;  /* 0x0000000000017941 */ /* 0x000fea0003800200 */
.L_x_45:
[----:B------:R-:W-:Y:S01]  /*1f30*/  DSETP.GEU.AND P0, PT, R8, R6, PT ;  /* 0x000000060800722a */ /* 0x000fe20003f0e000 */
[----:B------:R-:W-:Y:S02]  /*1f40*/  IMAD.MOV.U32 R12, RZ, RZ, R6 ;  /* 0x000000ffff0c7224 */ /* 0x000fe400078e0006 */
[----:B------:R-:W-:Y:S02]  /*1f50*/  IMAD.MOV.U32 R13, RZ, RZ, R7 ;  /* 0x000000ffff0d7224 */ /* 0x000fe400078e0007 */
[----:B------:R-:W-:Y:S02]  /*1f60*/  IMAD.MOV.U32 R14, RZ, RZ, R2 ;  /* 0x000000ffff0e7224 */ /* 0x000fe400078e0002 */
[----:B------:R-:W-:-:S07]  /*1f70*/  IMAD.MOV.U32 R15, RZ, RZ, R3 ;  /* 0x000000ffff0f7224 */ /* 0x000fce00078e0003 */
        /* <DEDUP_REMOVED lines=14> */
[----:B------:R-:W-:Y:S01]  /*2060*/  SEL R15, R0, R3, P2 ;  /* 0x00000003000f7207 */ /* 0x000fe20001000000 */
[----:B------:R-:W-:Y:S06]  /*2070*/  BRA `(.L_x_34) ;  /* 0x0000004c00007947 */ /* 0x000fec0003800000 */
.L_x_21:
[----:B-1----:R-:W1:Y:S01]  /*2080*/  S2R R2, SR_LANEID ;  /* 0x0000000000027919 */ /* 0x002e620000000000 */
[----:B------:R-:W-:Y:S01]  /*2090*/  LOP3.LUT R3, R0, 0x3e0, RZ, 0xc0, !PT ;  /* 0x000003e000037812 */ /* 0x000fe200078ec0ff */
[----:B------:R-:W-:Y:S01]  /*20a0*/  BSSY.RECONVERGENT B1, `(.L_x_47) ;  /* 0x0000024000017945 */ /* 0x000fe20003800200 */
[----:B-----5:R-:W-:Y:S02]  /*20b0*/  IMAD.MOV.U32 R18, RZ, RZ, R12 ;  /* 0x000000ffff127224 */ /* 0x020fe400078e000c */
[----:B------:R-:W-:Y:S02]  /*20c0*/  IMAD.MOV.U32 R20, RZ, RZ, R13 ;  /* 0x000000ffff147224 */ /* 0x000fe400078e000d */
[----:B------:R-:W-:Y:S01]  /*20d0*/  VIADD R4, R3, 0x20 ;  /* 0x0000002003047836 */ /* 0x000fe20000000000 */
[----:B------:R-:W-:Y:S01]  /*20e0*/  LOP3.LUT R3, RZ, R3, RZ, 0x33, !PT ;  /* 0x00000003ff037212 */ /* 0x000fe200078e33ff */
[----:B------:R-:W-:Y:S02]  /*20f0*/  IMAD.MOV.U32 R6, RZ, RZ, R14 ;  /* 0x000000ffff067224 */ /* 0x000fe400078e000e */
[----:B------:R-:W-:Y:S01]  /*2100*/  IMAD.MOV.U32 R7, RZ, RZ, R15 ;  /* 0x000000ffff077224 */ /* 0x000fe200078e000f */
[----:B------:R-:W-:Y:S01]  /*2110*/  ISETP.GT.AND P0, PT, R4, UR6, PT ;  /* 0x0000000604007c0c */ /* 0x000fe2000bf04270 */
[----:B------:R-:W-:-:S05]  /*2120*/  VIADD R3, R3, UR6 ;  /* 0x0000000603037c36 */ /* 0x000fca0008000000 */
[----:B------:R-:W-:-:S05]  /*2130*/  SEL R3, R3, 0x1f, P0 ;  /* 0x0000001f03037807 */ /* 0x000fca0000000000 */
[----:B------:R2:W3:Y:S04]  /*2140*/  SHFL.DOWN PT, R4, R14, 0x1, R3 ;  /* 0x082000000e047989 */ /* 0x0004e800000e0003 */
[----:B------:R2:W4:Y:S04]  /*2150*/  SHFL.DOWN PT, R5, R15, 0x1, R3 ;  /* 0x082000000f057989 */ /* 0x00052800000e0003 */
[----:B0-----:R2:W0:Y:S01]  /*2160*/  SHFL.DOWN PT, R9, R12, 0x1, R3 ;  /* 0x082000000c097989 */ /* 0x00142200000e0003 */
[----:B-1----:R-:W-:-:S03]  /*2170*/  ISETP.GE.AND P0, PT, R2, R3, PT ;  /* 0x000000030200720c */ /* 0x002fc60003f06270 */
[----:B------:R2:W1:Y:S10]  /*2180*/  SHFL.DOWN PT, R11, R13, 0x1, R3 ;  /* 0x082000000d0b7989 */ /* 0x00047400000e0003 */
[----:B--2---:R-:W-:Y:S05]  /*2190*/  @P0 BRA `(.L_x_48) ;  /* 0x0000000000500947 */ /* 0x004fea0003800000 */
[----:B---34-:R-:W-:Y:S01]  /*21a0*/  DSETP.GEU.AND P0, PT, R14, R4, PT ;  /* 0x000000040e00722a */ /* 0x018fe20003f0e000 */
[----:B0-----:R-:W-:Y:S02]  /*21b0*/  IMAD.MOV.U32 R18, RZ, RZ, R9 ;  /* 0x000000ffff127224 */ /* 0x001fe400078e0009 */
[----:B-1----:R-:W-:Y:S02]  /*21c0*/  IMAD.MOV.U32 R20, RZ, RZ, R11 ;  /* 0x000000ffff147224 */ /* 0x002fe400078e000b */
        /* <DEDUP_REMOVED lines=17> */
.L_x_48:
[----:B------:R-:W-:Y:S05]  /*22e0*/  BSYNC.RECONVERGENT B1 ;  /* 0x0000000000017941 */ /* 0x000fea0003800200 */
.L_x_47:
[----:B---3--:R-:W-:Y:S01]  /*22f0*/  VIADD R4, R2, 0x2 ;  /* 0x0000000202047836 */ /* 0x008fe20000000000 */
[----:B------:R2:W3:Y:S01]  /*2300*/  SHFL.DOWN PT, R8, R6, 0x2, R3 ;  /* 0x0840000006087989 */ /* 0x0004e200000e0003 */
[----:B------:R-:W-:Y:S01]  /*2310*/  BSSY.RECONVERGENT B1, `(.L_x_49) ;  /* 0x000001e000017945 */ /* 0x000fe20003800200 */
[----:B------:R-:W-:Y:S02]  /*2320*/  IMAD.MOV.U32 R10, RZ, RZ, R18 ;  /* 0x000000ffff0a7224 */ /* 0x000fe400078e0012 */
[----:B------:R-:W-:Y:S01]  /*2330*/  ISETP.GT.AND P0, PT, R4, R3, PT ;  /* 0x000000030400720c */ /* 0x000fe20003f04270 */
[----:B0-----:R2:W0:Y:S01]  /*2340*/  SHFL.DOWN PT, R9, R7, 0x2, R3 ;  /* 0x0840000007097989 */ /* 0x00142200000e0003 */
[----:B------:R-:W-:Y:S02]  /*2350*/  IMAD.MOV.U32 R16, RZ, RZ, R20 ;  /* 0x000000ffff107224 */ /* 0x000fe400078e0014 */
[----:B------:R-:W-:Y:S01]  /*2360*/  IMAD.MOV.U32 R4, RZ, RZ, R6 ;  /* 0x000000ffff047224 */ /* 0x000fe200078e0006 */
[----:B-1----:R2:W1:Y:S01]  /*2370*/  SHFL.DOWN PT, R11, R18, 0x2, R3 ;  /* 0x08400000120b7989 */ /* 0x00246200000e0003 */
[----:B----4-:R-:W-:-:S03]  /*2380*/  IMAD.MOV.U32 R5, RZ, RZ, R7 ;  /* 0x000000ffff057224 */ /* 0x010fc600078e0007 */
[----:B------:R2:W4:Y:S04]  /*2390*/  SHFL.DOWN PT, R13, R20, 0x2, R3 ;  /* 0x08400000140d7989 */ /* 0x00052800000e0003 */
[----:B------:R-:W-:Y:S05]  /*23a0*/  @P0 BRA `(.L_x_50) ;  /* 0x0000000000500947 */ /* 0x000fea0003800000 */
[----:B0--3--:R-:W-:Y:S01]  /*23b0*/  DSETP.GEU.AND P0, PT, R6, R8, PT ;  /* 0x000000080600722a */ /* 0x009fe20003f0e000 */
[----:B-1----:R-:W-:Y:S02]  /*23c0*/  IMAD.MOV.U32 R10, RZ, RZ, R11 ;  /* 0x000000ffff0a7224 */ /* 0x002fe400078e000b */
        /* <DEDUP_REMOVED lines=18> */
.L_x_50:
[----:B------:R-:W-:Y:S05]  /*24f0*/  BSYNC.RECONVERGENT B1 ;  /* 0x0000000000017941 */ /* 0x000fea0003800200 */
.L_x_49:
[----:B--2---:R-:W-:Y:S01]  /*2500*/  VIADD R6, R2, 0x4 ;  /* 0x0000000402067836 */ /* 0x004fe20000000000 */
[----:B---3--:R2:W3:Y:S01]  /*2510*/  SHFL.DOWN PT, R8, R4, 0x4, R3 ;  /* 0x0880000004087989 */ /* 0x0084e200000e0003 */
[----:B------:R-:W-:Y:S01]  /*2520*/  BSSY.RECONVERGENT B1, `(.L_x_51) ;  /* 0x000001e000017945 */ /* 0x000fe20003800200 */
[----:B------:R-:W-:Y:S02]  /*2530*/  IMAD.MOV.U32 R12, RZ, RZ, R10 ;  /* 0x000000ffff0c7224 */ /* 0x000fe400078e000a */
[----:B------:R-:W-:Y:S01]  /*2540*/  ISETP.GT.AND P0, PT, R6, R3, PT ;  /* 0x000000030600720c */ /* 0x000fe20003f04270 */
[----:B0-----:R2:W0:Y:S01]  /*2550*/  SHFL.DOWN PT, R9, R5, 0x4, R3 ;  /* 0x0880000005097989 */ /* 0x00142200000e0003 */
[----:B------:R-:W-:Y:S02]  /*2560*/  IMAD.MOV.U32 R14, RZ, RZ, R16 ;  /* 0x000000ffff0e7224 */ /* 0x000fe400078e0010 */
[----:B------:R-:W-:Y:S01]  /*2570*/  IMAD.MOV.U32 R6, RZ, RZ, R4 ;  /* 0x000000ffff067224 */ /* 0x000fe200078e0004 */
[----:B-1----:R2:W1:Y:S01]  /*2580*/  SHFL.DOWN PT, R11, R10, 0x4, R3 ;  /* 0x088000000a0b7989 */ /* 0x00246200000e0003 */
[----:B------:R-:W-:-:S03]  /*2590*/  IMAD.MOV.U32 R7, RZ, RZ, R5 ;  /* 0x000000ffff077224 */ /* 0x000fc600078e0005 */
[----:B----4-:R2:W4:Y:S04]  /*25a0*/  SHFL.DOWN PT, R13, R16, 0x4, R3 ;  /* 0x08800000100d7989 */ /* 0x01052800000e0003 */
        /* <DEDUP_REMOVED lines=21> */
.L_x_52:
[----:B------:R-:W-:Y:S05]  /*2700*/  BSYNC.RECONVERGENT B1 ;  /* 0x0000000000017941 */ /* 0x000fea0003800200 */
.L_x_51:
        /* <DEDUP_REMOVED lines=32> */
.L_x_54:
[----:B------:R-:W-:Y:S05]  /*2910*/  BSYNC.RECONVERGENT B1 ;  /* 0x0000000000017941 */ /* 0x000fea0003800200 */
.L_x_53:
[----:B---3--:R-:W-:Y:S01]  /*2920*/  VIADD R8, R2, 0x10 ;  /* 0x0000001002087836 */ /* 0x008fe20000000000 */
[----:B--2---:R2:W3:Y:S01]  /*2930*/  SHFL.DOWN PT, R6, R4, 0x10, R3 ;  /* 0x0a00000004067989 */ /* 0x0044e200000e0003 */
[----:B------:R-:W-:Y:S01]  /*2940*/  BSSY.RECONVERGENT B1, `(.L_x_55) ;  /* 0x000001e000017945 */ /* 0x000fe20003800200 */
[----:B------:R-:W-:Y:S02]  /*2950*/  IMAD.MOV.U32 R14, RZ, RZ, R10 ;  /* 0x000000ffff0e7224 */ /* 0x000fe400078e000a */
[----:B------:R-:W-:Y:S01]  /*2960*/  ISETP.GT.AND P0, PT, R8, R3, PT ;  /* 0x000000030800720c */ /* 0x000fe20003f04270 */
[----:B------:R2:W2:Y:S01]  /*2970*/  SHFL.DOWN PT, R7, R5, 0x10, R3 ;  /* 0x0a00000005077989 */ /* 0x0004a200000e0003 */
[----:B------:R-:W-:Y:S02]  /*2980*/  IMAD.MOV.U32 R15, RZ, RZ, R16 ;  /* 0x000000ffff0f7224 */ /* 0x000fe400078e0010 */
[----:B------:R-:W-:Y:S01]  /*2990*/  IMAD.MOV.U32 R12, RZ, RZ, R4 ;  /* 0x000000ffff0c7224 */ /* 0x000fe200078e0004 */
[----:B0-----:R0:W0:Y:S01]  /*29a0*/  SHFL.DOWN PT, R9, R10, 0x10, R3 ;  /* 0x0a0000000a097989 */ /* 0x00102200000e0003 */
[----:B----4-:R-:W-:-:S03]  /*29b0*/  IMAD.MOV.U32 R13, RZ, RZ, R5 ;  /* 0x000000ffff0d7224 */ /* 0x010fc600078e0005 */
[----:B-1----:R1:W4:Y:S04]  /*29c0*/  SHFL.DOWN PT, R11, R16, 0x10, R3 ;  /* 0x0a000000100b7989 */ /* 0x00232800000e0003 */
[----:B------:R-:W-:Y:S05]  /*29d0*/  @P0 BRA `(.L_x_56) ;  /* 0x0000000000500947 */ /* 0x000fea0003800000 */
[----:B--23--:R-:W-:Y:S01]  /*29e0*/  DSETP.GEU.AND P0, PT, R4, R6, PT ;  /* 0x000000060400722a */ /* 0x00cfe20003f0e000 */
[----:B0-----:R-:W-:Y:S02]  /*29f0*/  IMAD.MOV.U32 R14, RZ, RZ, R9 ;  /* 0x000000ffff0e7224 */ /* 0x001fe400078e0009 */
        /* <DEDUP_REMOVED lines=18> */
.L_x_56:
[----:B------:R-:W-:Y:S05]  /*2b20*/  BSYNC.RECONVERGENT B1 ;  /* 0x0000000000017941 */ /* 0x000fea0003800200 */
.L_x_55:
[----:B------:R-:W-:Y:S01]  /*2b30*/  ISETP.NE.AND P0, PT, R2, RZ, PT ;  /* 0x000000ff0200720c */ /* 0x000fe20003f05270 */
[----:B------:R-:W-:-:S12]  /*2b40*/  BSSY.RECONVERGENT B1, `(.L_x_57) ;  /* 0x000000a000017945 */ /* 0x000fd80003800200 */
[----:B------:R-:W-:Y:S05]  /*2b50*/  @P0 BRA `(.L_x_58) ;  /* 0x0000000000200947 */ /* 0x000fea0003800000 */
[----:B--2---:R-:W2:Y:S01]  /*2b60*/  S2R R4, SR_CgaCtaId ;  /* 0x0000000000047919 */ /* 0x004ea20000008800 */
[----:B01----:R-:W-:Y:S02]  /*2b70*/  MOV R3, 0x400 ;  /* 0x0000040000037802 */ /* 0x003fe40000000f00 */
[----:B------:R-:W-:-:S04]  /*2b80*/  SHF.R.U32.HI R2, RZ, 0x1, R0 ;  /* 0x00000001ff027819 */ /* 0x000fc80000011600 */
[----:B------:R-:W-:Y:S02]  /*2b90*/  LOP3.LUT R2, R2, 0x1f0, RZ, 0xc0, !PT ;  /* 0x000001f002027812 */ /* 0x000fe400078ec0ff */
[----:B--2---:R-:W-:-:S05]  /*2ba0*/  LEA R3, R4, R3, 0x18 ;  /* 0x0000000304037211 */ /* 0x004fca00078ec0ff */
[----:B------:R-:W-:-:S05]  /*2bb0*/  IMAD.IADD R3, R2, 0x1, R3 ;  /* 0x0000000102037824 */ /* 0x000fca00078e0203 */
[----:B------:R0:W-:Y:S04]  /*2bc0*/  STS.64 [R3+0x10], R14 ;  /* 0x0000100e03007388 */ /* 0x0001e80000000a00 */
[----:B------:R0:W-:Y:S02]  /*2bd0*/  STS.64 [R3+0x8], R12 ;  /* 0x0000080c03007388 */ /* 0x0001e40000000a00 */
.L_x_58:
[----:B------:R-:W-:Y:S05]  /*2be0*/  BSYNC.RECONVERGENT B1 ;  /* 0x0000000000017941 */ /* 0x000fea0003800200 */
.L_x_57:
[----:B------:R-:W-:Y:S01]  /*2bf0*/  BAR.SYNC.DEFER_BLOCKING 0x0 ;  /* 0x0000000000007b1d */ /* 0x000fe20000010000 */
[----:B------:R-:W-:-:S13]  /*2c00*/  ISETP.NE.AND P1, PT, R0, RZ, PT ;  /* 0x000000ff0000720c */ /* 0x000fda0003f25270 */
[----:B------:R-:W-:Y:S05]  /*2c10*/  @P1 BRA `(.L_x_34) ;  /* 0x0000004000181947 */ /* 0x000fea0003800000 */
[----:B------:R-:W-:Y:S01]  /*2c20*/  UISETP.GE.AND UP0, UPT, UR6, 0x21, UPT ;  /* 0x000000210600788c */ /* 0x000fe2000bf06270 */
[----:B----4-:R-:W-:Y:S02]  /*2c30*/  IMAD.MOV.U32 R11, RZ, RZ, R14 ;  /* 0x000000ffff0b7224 */ /* 0x010fe400078e000e */
[----:B------:R-:W-:Y:S02]  /*2c40*/  IMAD.MOV.U32 R8, RZ, RZ, R15 ;  /* 0x000000ffff087224 */ /* 0x000fe400078e000f */
[----:B------:R-:W-:Y:S02]  /*2c50*/  IMAD.MOV.U32 R2, RZ, RZ, R12 ;  /* 0x000000ffff027224 */ /* 0x000fe400078e000c */
[----:B012---:R-:W-:Y:S02]  /*2c60*/  IMAD.MOV.U32 R3, RZ, RZ, R13 ;  /* 0x000000ffff037224 */ /* 0x007fe400078e000d */
[----:B------:R-:W-:Y:S05]  /*2c70*/  BRA.U !UP0, `(.L_x_59) ;  /* 0x00000001086c7547 */ /* 0x000fea000b800000 */
[----:B------:R-:W0:Y:S01]  /*2c80*/  S2UR UR5, SR_CgaCtaId ;  /* 0x00000000000579c3 */ /* 0x000e220000008800 */
[----:B------:R-:W-:Y:S01]  /*2c90*/  UMOV UR4, 0x400 ;  /* 0x0000040000047882 */ /* 0x000fe20000000000 */
[----:B------:R-:W-:Y:S01]  /*2ca0*/  BSSY.RECONVERGENT B1, `(.L_x_59) ;  /* 0x0000018000017945 */ /* 0x000fe20003800200 */
[----:B0-----:R-:W-:-:S09]  /*2cb0*/  ULEA UR4, UR5, UR4, 0x18 ;  /* 0x0000000405047291 */ /* 0x001fd2000f8ec0ff */
[----:B------:R-:W0:Y:S04]  /*2cc0*/  LDS.64 R4, [UR4+0x18] ;  /* 0x00001804ff047984 */ /* 0x000e280008000a00 */
[----:B---3--:R-:W1:Y:S01]  /*2cd0*/  LDS.64 R6, [UR4+0x20] ;  /* 0x00002004ff067984 */ /* 0x008e620008000a00 */
[----:B0-----:R-:W-:Y:S01]  /*2ce0*/  DSETP.GEU.AND P0, PT, R12, R4, PT ;  /* 0x000000040c00722a */ /* 0x001fe20003f0e000 */
[----:B------:R-:W-:Y:S02]  /*2cf0*/  IMAD.MOV.U32 R2, RZ, RZ, R4 ;  /* 0x000000ffff027224 */ /* 0x000fe400078e0004 */
[----:B------:R-:W-:Y:S02]  /*2d00*/  IMAD.MOV.U32 R3, RZ, RZ, R5 ;  /* 0x000000ffff037224 */ /* 0x000fe400078e0005 */
[----:B-1----:R-:W-:-:S02]  /*2d10*/  IMAD.MOV.U32 R11, RZ, RZ, R6 ;  /* 0x000000ffff0b7224 */ /* 0x002fc400078e0006 */
        /* <DEDUP_REMOVED lines=16> */
.L_x_60:
[----:B------:R-:W-:Y:S05]  /*2e20*/  BSYNC.RECONVERGENT B1 ;  /* 0x0000000000017941 */ /* 0x000fea0003800200 */
.L_x_59:
[----:B------:R-:W-:Y:S01]  /*2e30*/  UISETP.GE.AND UP0, UPT, UR6, 0x41, UPT ;  /* 0x000000410600788c */ /* 0x000fe2000bf06270 */
[----:B------:R-:W-:Y:S02]  /*2e40*/  IMAD.MOV.U32 R9, RZ, RZ, R11 ;  /* 0x000000ffff097224 */ /* 0x000fe400078e000b */
[----:B------:R-:W-:Y:S02]  /*2e50*/  IMAD.MOV.U32 R0, RZ, RZ, R8 ;  /* 0x000000ffff007224 */ /* 0x000fe400078e0008 */
[----:B------:R-:W-:Y:S02]  /*2e60*/  IMAD.MOV.U32 R4, RZ, RZ, R2 ;  /* 0x000000ffff047224 */ /* 0x000fe400078e0002 */
[----:B------:R-:W-:Y:S02]  /*2e70*/  IMAD.MOV.U32 R5, RZ, RZ, R3 ;  /* 0x000000ffff057224 */ /* 0x000fe400078e0003 */
[----:B------:R-:W-:Y:S05]  /*2e80*/  BRA.U !UP0, `(.L_x_61) ;  /* 0x00000001086c7547 */ /* 0x000fea000b800000 */
[----:B------:R-:W0:Y:S01]  /*2e90*/  S2UR UR5, SR_CgaCtaId ;  /* 0x00000000000579c3 */ /* 0x000e220000008800 */
[----:B------:R-:W-:Y:S01]  /*2ea0*/  UMOV UR4, 0x400 ;  /* 0x0000040000047882 */ /* 0x000fe20000000000 */
[----:B------:R-:W-:Y:S01]  /*2eb0*/  BSSY.RECONVERGENT B1, `(.L_x_61) ;  /* 0x0000018000017945 */ /* 0x000fe20003800200 */
[----:B0-----:R-:W-:-:S09]  /*2ec0*/  ULEA UR4, UR5, UR4, 0x18 ;  /* 0x0000000405047291 */ /* 0x001fd2000f8ec0ff */
[----:B---3--:R-:W0:Y:S04]  /*2ed0*/  LDS.64 R6, [UR4+0x28] ;  /* 0x00002804ff067984 */ /* 0x008e280008000a00 */
[----:B------:R-:W1:Y:S01]  /*2ee0*/  LDS.64 R12, [UR4+0x30] ;  /* 0x00003004ff0c7984 */ /* 0x000e620008000a00 */
        /* <DEDUP_REMOVED lines=20> */
.L_x_62:
[----:B------:R-:W-:Y:S05]  /*3030*/  BSYNC.RECONVERGENT B1 ;  /* 0x0000000000017941 */ /* 0x000fea0003800200 */
.L_x_61:
        /* <DEDUP_REMOVED lines=32> */
.L_x_64:
[----:B------:R-:W-:Y:S05]  /*3240*/  BSYNC.RECONVERGENT B1 ;  /* 0x0000000000017941 */ /* 0x000fea0003800200 */
.L_x_63:
        /* <DEDUP_REMOVED lines=32> */
.L_x_66:
[----:B------:R-:W-:Y:S05]  /*3450*/  BSYNC.RECONVERGENT B1 ;  /* 0x0000000000017941 */ /* 0x000fea0003800200 */
.L_x_65:
        /* <DEDUP_REMOVED lines=32> */
.L_x_68:
[----:B------:R-:W-:Y:S05]  /*3660*/  BSYNC.RECONVERGENT B1 ;  /* 0x0000000000017941 */ /* 0x000fea0003800200 */
.L_x_67:
        /* <DEDUP_REMOVED lines=32> */
.L_x_70:
[----:B------:R-:W-:Y:S05]  /*3870*/  BSYNC.RECONVERGENT B1 ;  /* 0x0000000000017941 */ /* 0x000fea0003800200 */
.L_x_69:
[----:B------:R-:W-:Y:S01]  /*3880*/  UISETP.GE.AND UP0, UPT, UR6, 0xe1, UPT ;  /* 0x000000e10600788c */ /* 0x000fe2000bf06270 */
[----:B------:R-:W-:Y:S02]  /*3890*/  IMAD.MOV.U32 R14, RZ, RZ, R9 ;  /* 0x000000ffff0e7224 */ /* 0x000fe400078e0009 */
[----:B------:R-:W-:Y:S02]  /*38a0*/  IMAD.MOV.U32 R15, RZ, RZ, R0 ;  /* 0x000000ffff0f7224 */ /* 0x000fe400078e0000 */
[----:B------:R-:W-:Y:S02]  /*38b0*/  IMAD.MOV.U32 R12, RZ, RZ, R4 ;  /* 0x000000ffff0c7224 */ /* 0x000fe400078e0004 */
[----:B------:R-:W-:Y:S02]  /*38c0*/  IMAD.MOV.U32 R13, RZ, RZ, R5 ;  /* 0x000000ffff0d7224 */ /* 0x000fe400078e0005 */
[----:B------:R-:W-:Y:S05]  /*38d0*/  BRA.U !UP0, `(.L_x_34) ;  /* 0x0000003108e87547 */ /* 0x000fea000b800000 */
[----:B------:R-:W0:Y:S01]  /*38e0*/  S2UR UR5, SR_CgaCtaId ;  /* 0x00000000000579c3 */ /* 0x000e220000008800 */
[----:B------:R-:W-:Y:S02]  /*38f0*/  UMOV UR4, 0x400 ;  /* 0x0000040000047882 */ /* 0x000fe40000000000 */
        /* <DEDUP_REMOVED lines=24> */
.L_x_2:
[----:B------:R-:W1:Y:S01]  /*3a80*/  S2R R0, SR_TID.X ;  /* 0x0000000000007919 */ /* 0x000e620000002100 */
[----:B------:R-:W1:Y:S02]  /*3a90*/  LDC.64 R2, c[0x0][0x380] ;  /* 0x0000e000ff027b82 */ /* 0x000e640000000a00 */
[----:B-1----:R-:W-:-:S05]  /*3aa0*/  IMAD.WIDE.U32 R2, R0, 0x10, R2 ;  /* 0x0000001000027825 */ /* 0x002fca00078e0002 */
[----:B0-----:R-:W2:Y:S04]  /*3ab0*/  LDG.E.64.CONSTANT R18, desc[UR10][R2.64] ;  /* 0x0000000a02127981 */ /* 0x001ea8000c1e9b00 */
[----:B------:R-:W2:Y:S04]  /*3ac0*/  LDG.E.64.CONSTANT R16, desc[UR10][R2.64+0x1000] ;  /* 0x0010000a02107981 */ /* 0x000ea8000c1e9b00 */
[----:B------:R-:W3:Y:S04]  /*3ad0*/  LDG.E.64.CONSTANT R20, desc[UR10][R2.64+0x8] ;  /* 0x0000080a02147981 */ /* 0x000ee8000c1e9b00 */
[----:B------:R-:W3:Y:S04]  /*3ae0*/  LDG.E.64.CONSTANT R14, desc[UR10][R2.64+0x1008] ;  /* 0x0010080a020e7981 */ /* 0x000ee8000c1e9b00 */
[----:B------:R-:W4:Y:S04]  /*3af0*/  LDG.E.64.CONSTANT R12, desc[UR10][R2.64+0x2000] ;  /* 0x0020000a020c7981 */ /* 0x000f28000c1e9b00 */
[----:B------:R-:W5:Y:S04]  /*3b00*/  LDG.E.64.CONSTANT R10, desc[UR10][R2.64+0x2008] ;  /* 0x0020080a020a7981 */ /* 0x000f68000c1e9b00 */
[----:B------:R-:W5:Y:S04]  /*3b10*/  LDG.E.64.CONSTANT R6, desc[UR10][R2.64+0x3000] ;  /* 0x0030000a02067981 */ /* 0x000f68000c1e9b00 */
[----:B------:R-:W5:Y:S04]  /*3b20*/  LDG.E.64.CONSTANT R4, desc[UR10][R2.64+0x3008] ;  /* 0x0030080a02047981 */ /* 0x000f68000c1e9b00 */
[----:B------:R-:W5:Y:S04]  /*3b30*/  LDG.E.64.CONSTANT R28, desc[UR10][R2.64+0x4000] ;  /* 0x0040000a021c7981 */ /* 0x000f68000c1e9b00 */
[----:B------:R-:W5:Y:S01]  /*3b40*/  LDG.E.64.CONSTANT R8, desc[UR10][R2.64+0x4008] ;  /* 0x0040080a02087981 */ /* 0x000f62000c1e9b00 */
[----:B------:R-:W-:Y:S01]  /*3b50*/  UISETP.GE.U32.AND UP0, UPT, UR8, 0xa00, UPT ;  /* 0x00000a000800788c */ /* 0x000fe2000bf06070 */
[----:B------:R-:W-:Y:S01]  /*3b60*/  UMOV UR9, 0x500 ;  /* 0x0000050000097882 */ /* 0x000fe20000000000 */
[----:B------:R-:W-:Y:S01]  /*3b70*/  UMOV UR4, URZ ;  /* 0x000000ff00047c82 */ /* 0x000fe20008000000 */
[----:B--2---:R-:W-:-:S14]  /*3b80*/  DSETP.GEU.AND P2, PT, R18, R16, PT ;  /* 0x000000101200722a */ /* 0x004fdc0003f4e000 */
[----:B---3--:R-:W-:-:S04]  /*3b90*/  @P2 ISETP.GE.U32.AND P0, PT, R20, R14, PT ;  /* 0x0000000e1400220c */ /* 0x008fc80003f06070 */
[----:B------:R-:W-:-:S13]  /*3ba0*/  @P2 ISETP.GE.AND.EX P0, PT, R21, R15, PT, P0 ;  /* 0x0000000f1500220c */ /* 0x000fda0003f06300 */
[----:B------:R-:W-:-:S06]  /*3bb0*/  @P2 DSETP.LT.OR P0, PT, R16, R18, !P0 ;  /* 0x000000121000222a */ /* 0x000fcc0004701400 */
[----:B------:R-:W-:Y:S02]  /*3bc0*/  @P2 FSEL R18, R18, R16, P0 ;  /* 0x0000001012122208 */ /* 0x000fe40000000000 */
[----:B------:R-:W-:Y:S02]  /*3bd0*/  @P2 FSEL R19, R19, R17, P0 ;  /* 0x0000001113132208 */ /* 0x000fe40000000000 */
[----:B------:R-:W-:Y:S01]  /*3be0*/  @P2 SEL R14, R20, R14, P0 ;  /* 0x0000000e140e2207 */ /* 0x000fe20000000000 */
[----:B------:R-:W-:Y:S01]  /*3bf0*/  @P2 IMAD.MOV.U32 R16, RZ, RZ, R18 ;  /* 0x000000ffff102224 */ /* 0x000fe200078e0012 */
[----:B------:R-:W-:Y:S01]  /*3c00*/  @P2 SEL R15, R21, R15, P0 ;  /* 0x0000000f150f2207 */ /* 0x000fe20000000000 */
[----:B------:R-:W-:-:S06]  /*3c10*/  @P2 IMAD.MOV.U32 R17, RZ, RZ, R19 ;  /* 0x000000ffff112224 */ /* 0x000fcc00078e0013 */
[----:B----4-:R-:W-:-:S14]  /*3c20*/  DSETP.GEU.AND P1, PT, R16, R12, PT ;  /* 0x0000000c1000722a */ /* 0x010fdc0003f2e000 */
[----:B-----5:R-:W-:-:S04]  /*3c30*/  @P1 ISETP.GE.U32.AND P0, PT, R14, R10, PT ;  /* 0x0000000a0e00120c */ /* 0x020fc80003f06070 */
[----:B------:R-:W-:-:S13]  /*3c40*/  @P1 ISETP.GE.AND.EX P0, PT, R15, R11, PT, P0 ;  /* 0x0000000b0f00120c */ /* 0x000fda0003f06300 */
[----:B------:R-:W-:-:S06]  /*3c50*/  @P1 DSETP.GT.OR P0, PT, R16, R12, !P0 ;  /* 0x0000000c1000122a */ /* 0x000fcc0004704400 */
[----:B------:R-:W-:Y:S02]  /*3c60*/  @P1 FSEL R16, R16, R12, P0 ;  /* 0x0000000c10101208 */ /* 0x000fe40000000000 */
[----:B------:R-:W-:Y:S02]  /*3c70*/  @P1 FSEL R17, R17, R13, P0 ;  /* 0x0000000d11111208 */ /* 0x000fe40000000000 */
[----:B------:R-:W-:Y:S01]  /*3c80*/  @P1 SEL R10, R14, R10, P0 ;  /* 0x0000000a0e0a1207 */ /* 0x000fe20000000000 */
[----:B------:R-:W-:Y:S01]  /*3c90*/  @P1 IMAD.MOV.U32 R12, RZ, RZ, R16 ;  /* 0x000000ffff0c1224 */ /* 0x000fe200078e0010 */
[----:B------:R-:W-:Y:S01]  /*3ca0*/  @P1 SEL R11, R15, R11, P0 ;  /* 0x0000000b0f0b1207 */ /* 0x000fe20000000000 */
[----:B------:R-:W-:-:S06]  /*3cb0*/  @P1 IMAD.MOV.U32 R13, RZ, RZ, R17 ;  /* 0x000000ffff0d1224 */ /* 0x000fcc00078e0011 */
[----:B------:R-:W-:-:S14]  /*3cc0*/  DSETP.GEU.AND P2, PT, R12, R6, PT ;  /* 0x000000060c00722a */ /* 0x000fdc0003f4e000 */
[----:B------:R-:W-:-:S04]  /*3cd0*/  @P2 ISETP.GE.U32.AND P0, PT, R10, R4, PT ;  /* 0x000000040a00220c */ /* 0x000fc80003f06070 */
        /* <DEDUP_REMOVED lines=17> */
[----:B------:R-:W-:Y:S01]  /*3df0*/  @P1 IMAD.MOV.U32 R29, RZ, RZ, R7 ;  /* 0x000000ffff1d1224 */ /* 0x000fe200078e0007 */
[----:B------:R-:W-:Y:S06]  /*3e00*/  BRA.U !UP0, `(.L_x_71) ;  /* 0x0000000d08987547 */ /* 0x000fec000b800000 */
[----:B------:R-:W-:-:S04]  /*3e10*/  UIADD3 UR9, UP0, UPT, UR8, -0xa00, URZ ;  /* 0xfffff60008097890 */ /* 0x000fc8000ff1e0ff */
[----:B------:R-:W-:Y:S02]  /*3e20*/  ULEA.HI.X.SX32 UR8, UR8, 0xffffffff, 0x1, UP0 ;  /* 0xffffffff08087891 */ /* 0x000fe400080f0eff */
[----:B------:R-:W-:Y:S02]  /*3e30*/  UIMAD.WIDE.U32 UR12, UR9, -0x33333333, URZ ;  /* 0xcccccccd090c78a5 */ /* 0x000fe4000f8e00ff */
[----:B------:R-:W-:Y:S02]  /*3e40*/  UIMAD.WIDE.U32 UR4, UR8, -0x33333333, URZ ;  /* 0xcccccccd080478a5 */ /* 0x000fe4000f8e00ff */
[----:B------:R-:W-:Y:S02]  /*3e50*/  UISETP.GE.U32.AND UP1, UPT, UR9, 0x500, UPT ;  /* 0x000005000900788c */ /* 0x000fe4000bf26070 */
[----:B------:R-:W-:Y:S02]  /*3e60*/  UIMAD.WIDE.U32 UR4, UP0, UR9, -0x33333334, UR4 ;  /* 0xcccccccc090478a5 */ /* 0x000fe4000f800004 */
[----:B------:R-:W-:-:S02]  /*3e70*/  UISETP.GE.U32.AND.EX UP1, UPT, UR8, URZ, UPT, UP1 ;  /* 0x000000ff0800728c */ /* 0x000fc4000bf26110 */
[----:B------:R-:W-:Y:S02]  /*3e80*/  UIADD3.X UR7, UPT, UPT, URZ, URZ, URZ, UP0, !UPT ;  /* 0x000000ffff077290 */ /* 0x000fe400087fe4ff */
[----:B------:R-:W-:Y:S01]  /*3e90*/  UIADD3 URZ, UP0, UPT, UR13, UR4, URZ ;  /* 0x000000040dff7290 */ /* 0x000fe2000ff1e0ff */
[----:B------:R-:W-:Y:S01]  /*3ea0*/  UMOV UR6, UR5 ;  /* 0x0000000500067c82 */ /* 0x000fe20008000000 */
[----:B------:R-:W-:Y:S02]  /*3eb0*/  UMOV UR9, 0x500 ;  /* 0x0000050000097882 */ /* 0x000fe40000000000 */
[----:B------:R-:W-:-:S04]  /*3ec0*/  UIMAD.WIDE.U32.X UR6, UR8, -0x33333334, UR6, UP0 ;  /* 0xcccccccc080678a5 */ /* 0x000fc800080e0406 */
[----:B------:R-:W-:-:S04]  /*3ed0*/  USHF.R.U64 UR5, UR6, 0xa, UR7 ;  /* 0x0000000a06057899 */ /* 0x000fc80008001207 */
[----:B------:R-:W-:-:S04]  /*3ee0*/  ULOP3.LUT UR4, UR5, 0x1, URZ, 0xc0, !UPT ;  /* 0x0000000105047892 */ /* 0x000fc8000f8ec0ff */
[----:B------:R-:W-:-:S03]  /*3ef0*/  UISETP.NE.U32.AND UP0, UPT, UR4, 0x1, UPT ;  /* 0x000000010400788c */ /* 0x000fc6000bf05070 */
[----:B------:R-:W-:Y:S01]  /*3f00*/  UMOV UR4, URZ ;  /* 0x000000ff00047c82 */ /* 0x000fe20008000000 */
[----:B------:R-:W-:Y:S01]  /*3f10*/  UISETP.NE.U32.AND.EX UP0, UPT, URZ, URZ, UPT, UP0 ;  /* 0x000000ffff00728c */ /* 0x000fe2000bf05100 */
[----:B------:R-:W-:Y:S10]  /*3f20*/  BRA.U !UP1, `(.L_x_72) ;  /* 0x0000000909307547 */ /* 0x000ff4000b800000 */
[----:B------:R-:W0:Y:S01]  /*3f30*/  LDCU.64 UR8, c[0x0][0x380] ;  /* 0x00007000ff0877ac */ /* 0x000e220008000a00 */
[----:B------:R-:W-:Y:S01]  /*3f40*/  UIADD3 UR5, UP1, UPT, UR5, 0x1, URZ ;  /* 0x0000000105057890 */ /* 0x000fe2000ff3e0ff */
[----:B------:R-:W-:-:S03]  /*3f50*/  UMOV UR4, URZ ;  /* 0x000000ff00047c82 */ /* 0x000fc60008000000 */
[----:B------:R-:W-:Y:S02]  /*3f60*/  ULEA.HI.X UR6, UR7, URZ, URZ, 0x16, UP1 ;  /* 0x000000ff07067291 */ /* 0x000fe400088fb4ff */
[----:B------:R-:W-:Y:S02]  /*3f70*/  ULOP3.LUT UR5, UR5, 0xfffffffe, URZ, 0xc0, !UPT ;  /* 0xfffffffe05057892 */ /* 0x000fe4000f8ec0ff */
[----:B------:R-:W-:Y:S01]  /*3f80*/  ULOP3.LUT UR6, UR6, 0x7fffff, URZ, 0xc0, !UPT ;  /* 0x007fffff06067892 */ /* 0x000fe2000f8ec0ff */
[----:B0-----:R-:W-:-:S04]  /*3f90*/  LEA R4, P0, R0, UR8, 0x4 ;  /* 0x0000000800047c11 */ /* 0x001fc8000f8020ff */
[----:B------:R-:W-:Y:S02]  /*3fa0*/  IADD3 R4, P1, PT, R4, 0xe008, RZ ;  /* 0x0000e00804047810 */ /* 0x000fe40007f3e0ff */
[----:B------:R-:W-:Y:S01]  /*3fb0*/  LEA.HI.X R0, R0, UR9, RZ, 0x4, P0 ;  /* 0x0000000900007c11 */ /* 0x000fe200080f24ff */
[----:B------:R-:W-:-:S04]  /*3fc0*/  UMOV UR9, 0x500 ;  /* 0x0000050000097882 */ /* 0x000fc80000000000 */
[----:B------:R-:W-:-:S07]  /*3fd0*/  IMAD.X R5, RZ, RZ, R0, P1 ;  /* 0x000000ffff057224 */ /* 0x000fce00008e0600 */
.L_x_73:
[----:B------:R-:W2:Y:S04]  /*3fe0*/  LDG.E.64.CONSTANT R12, desc[UR10][R4.64+-0x9008] ;  /* 0xff6ff80a040c7981 */ /* 0x000ea8000c1e9b00 */
[----:B------:R-:W3:Y:S04]  /*3ff0*/  LDG.E.64.CONSTANT R16, desc[UR10][R4.64+-0x9000] ;  /* 0xff70000a04107981 */ /* 0x000ee8000c1e9b00 */
[----:B------:R-:W4:Y:S04]  /*4000*/  LDG.E.64.CONSTANT R18, desc[UR10][R4.64+-0x8008] ;  /* 0xff7ff80a04127981 */ /* 0x000f28000c1e9b00 */
[----:B------:R-:W5:Y:S04]  /*4010*/  LDG.E.64.CONSTANT R20, desc[UR10][R4.64+-0x8000] ;  /* 0xff80000a04147981 */ /* 0x000f68000c1e9b00 */
[----:B------:R-:W5:Y:S04]  /*4020*/  LDG.E.64.CONSTANT R22, desc[UR10][R4.64+-0x7008] ;  /* 0xff8ff80a04167981 */ /* 0x000f68000c1e9b00 */
[----:B------:R-:W5:Y:S04]  /*4030*/  LDG.E.64.CONSTANT R24, desc[UR10][R4.64+-0x7000] ;  /* 0xff90000a04187981 */ /* 0x000f68000c1e9b00 */
[----:B------:R-:W5:Y:S04]  /*4040*/  LDG.E.64.CONSTANT R26, desc[UR10][R4.64+-0x6008] ;  /* 0xff9ff80a041a7981 */ /* 0x000f68000c1e9b00 */
[----:B------:R-:W5:Y:S04]  /*4050*/  LDG.E.64.CONSTANT R6, desc[UR10][R4.64+-0x6000] ;  /* 0xffa0000a04067981 */ /* 0x000f68000c1e9b00 */
[----:B------:R-:W5:Y:S01]  /*4060*/  LDG.E.64.CONSTANT R14, desc[UR10][R4.64+-0x4000] ;  /* 0xffc0000a040e7981 */ /* 0x000f62000c1e9b00 */
[----:B--2---:R-:W-:-:S14]  /*4070*/  DSETP.GEU.AND P2, PT, R28, R12, PT ;  /* 0x0000000c1c00722a */ /* 0x004fdc0003f4e000 */
[----:B---3--:R-:W-:-:S04]  /*4080*/  @P2 ISETP.GE.U32.AND P0, PT, R8, R16, PT ;  /* 0x000000100800220c */ /* 0x008fc80003f06070 */
[----:B------:R-:W-:-:S13]  /*4090*/  @P2 ISETP.GE.AND.EX P0, PT, R9, R17, PT, P0 ;  /* 0x000000110900220c */ /* 0x000fda0003f06300 */
[----:B------:R-:W-:-:S06]  /*40a0*/  @P2 DSETP.GT.OR P0, PT, R28, R12, !P0 ;  /* 0x0000000c1c00222a */ /* 0x000fcc0004704400 */
[----:B------:R-:W-:Y:S02]  /*40b0*/  @P2 FSEL R11, R29, R13, P0 ;  /* 0x0000000d1d0b2208 */ /* 0x000fe40000000000 */
[----:B------:R-:W-:Y:S02]  /*40c0*/  @P2 FSEL R0, R28, R12, P0 ;  /* 0x0000000c1c002208 */ /* 0x000fe40000000000 */
[----:B------:R-:W2:Y:S01]  /*40d0*/  LDG.E.64.CONSTANT R28, desc[UR10][R4.64+-0x5008] ;  /* 0xffaff80a041c7981 */ /* 0x000ea2000c1e9b00 */
[----:B------:R-:W-:Y:S02]  /*40e0*/  @P2 IMAD.MOV.U32 R13, RZ, RZ, R11 ;  /* 0x000000ffff0d2224 */ /* 0x000fe400078e000b */
[----:B------:R-:W-:Y:S01]  /*40f0*/  @P2 IMAD.MOV.U32 R12, RZ, RZ, R0 ;  /* 0x000000ffff0c2224 */ /* 0x000fe200078e0000 */
[----:B------:R-:W3:Y:S05]  /*4100*/  LDG.E.64.CONSTANT R10, desc[UR10][R4.64+-0x5000] ;  /* 0xffb0000a040a7981 */ /* 0x000eea000c1e9b00 */
[----:B----4-:R-:W-:Y:S01]  /*4110*/  DSETP.GEU.AND P1, PT, R12, R18, PT ;  /* 0x000000120c00722a */ /* 0x010fe20003f2e000 */
[----:B------:R-:W-:-:S02]  /*4120*/  @P2 SEL R16, R8, R16, P0 ;  /* 0x0000001008102207 */ /* 0x000fc40000000000 */
[----:B------:R-:W-:-:S11]  /*4130*/  @P2 SEL R17, R9, R17, P0 ;  /* 0x0000001109112207 */ /* 0x000fd60000000000 */
[----:B-----5:R-:W-:-:S04]  /*4140*/  @P1 ISETP.GE.U32.AND P0, PT, R16, R20, PT ;  /* 0x000000141000120c */ /* 0x020fc80003f06070 */
[----:B------:R-:W-:-:S13]  /*4150*/  @P1 ISETP.GE.AND.EX P0, PT, R17, R21, PT, P0 ;  /* 0x000000151100120c */ /* 0x000fda0003f06300 */
[----:B------:R-:W-:-:S06]  /*4160*/  @P1 DSETP.GT.OR P0, PT, R12, R18, !P0 ;  /* 0x000000120c00122a */ /* 0x000fcc0004704400 */
[----:B------:R-:W-:Y:S02]  /*4170*/  @P1 FSEL R0, R12, R18, P0 ;  /* 0x000000120c001208 */ /* 0x000fe40000000000 */
[----:B------:R-:W-:Y:S02]  /*4180*/  @P1 FSEL R9, R13, R19, P0 ;  /* 0x000000130d091208 */ /* 0x000fe40000000000 */
[----:B------:R-:W4:Y:S01]  /*4190*/  LDG.E.64.CONSTANT R12, desc[UR10][R4.64+-0x4008] ;  /* 0xffbff80a040c7981 */ /* 0x000f22000c1e9b00 */
[----:B------:R-:W-:Y:S02]  /*41a0*/  @P1 IMAD.MOV.U32 R18, RZ, RZ, R0 ;  /* 0x000000ffff121224 */ /* 0x000fe400078e0000 */
[----:B------:R-:W-:Y:S01]  /*41b0*/  @P1 IMAD.MOV.U32 R19, RZ, RZ, R9 ;  /* 0x000000ffff131224 */ /* 0x000fe200078e0009 */
[----:B------:R-:W-:Y:S01]  /*41c0*/  @P1 SEL R20, R16, R20, P0 ;  /* 0x0000001410141207 */ /* 0x000fe20000000000 */
[----:B------:R-:W5:Y:S04]  /*41d0*/  LDG.E.64.CONSTANT R8, desc[UR10][R4.64] ;  /* 0x0000000a04087981 */ /* 0x000f68000c1e9b00 */
[----:B------:R-:W-:Y:S01]  /*41e0*/  DSETP.GEU.AND P2, PT, R18, R22, PT ;  /* 0x000000161200722a */ /* 0x000fe20003f4e000 */
[----:B------:R-:W-:-:S02]  /*41f0*/  @P1 SEL R21, R17, R21, P0 ;  /* 0x0000001511151207 */ /* 0x000fc40000000000 */
[----:B------:R-:W5:Y:S11]  /*4200*/  LDG.E.64.CONSTANT R16, desc[UR10][R4.64+-0x3008] ;  /* 0xffcff80a04107981 */ /* 0x000f76000c1e9b00 */
[----:B------:R-:W-:-:S04]  /*4210*/  @P2 ISETP.GE.U32.AND P0, PT, R20, R24, PT ;  /* 0x000000181400220c */ /* 0x000fc80003f06070 */
[----:B------:R-:W-:-:S13]  /*4220*/  @P2 ISETP.GE.AND.EX P0, PT, R21, R25, PT, P0 ;  /* 0x000000191500220c */ /* 0x000fda0003f06300 */
[----:B------:R-:W-:-:S06]  /*4230*/  @P2 DSETP.GT.OR P0, PT, R18, R22, !P0 ;  /* 0x000000161200222a */ /* 0x000fcc0004704400 */
[----:B------:R-:W-:Y:S02]  /*4240*/  @P2 FSEL R0, R18, R22, P0 ;  /* 0x0000001612002208 */ /* 0x000fe40000000000 */
[----:B------:R-:W-:-:S03]  /*4250*/  @P2 FSEL R19, R19, R23, P0 ;  /* 0x0000001713132208 */ /* 0x000fc60000000000 */
[----:B------:R-:W-:Y:S02]  /*4260*/  @P2 IMAD.MOV.U32 R22, RZ, RZ, R0 ;  /* 0x000000ffff162224 */ /* 0x000fe400078e0000 */
[----:B------:R-:W-:Y:S02]  /*4270*/  @P2 IMAD.MOV.U32 R23, RZ, RZ, R19 ;  /* 0x000000ffff172224 */ /* 0x000fe400078e0013 */
[----:B------:R-:W5:Y:S04]  /*4280*/  LDG.E.64.CONSTANT R18, desc[UR10][R4.64+-0x3000] ;  /* 0xffd0000a04127981 */ /* 0x000f68000c1e9b00 */
[----:B------:R-:W-:Y:S01]  /*4290*/  DSETP.GEU.AND P1, PT, R22, R26, PT ;  /* 0x0000001a1600722a */ /* 0x000fe20003f2e000 */
[----:B------:R-:W-:Y:S02]  /*42a0*/  @P2 SEL R24, R20, R24, P0 ;  /* 0x0000001814182207 */ /* 0x000fe40000000000 */
[----:B------:R-:W-:-:S02]  /*42b0*/  @P2 SEL R25, R21, R25, P0 ;  /* 0x0000001915192207 */ /* 0x000fc40000000000 */
[----:B------:R-:W5:Y:S09]  /*42c0*/  LDG.E.64.CONSTANT R20, desc[UR10][R4.64+-0x2008] ;  /* 0xffdff80a04147981 */ /* 0x000f72000c1e9b00 */
[----:B------:R-:W-:-:S04]  /*42d0*/  @P1 ISETP.GE.U32.AND P0, PT, R24, R6, PT ;  /* 0x000000061800120c */ /* 0x000fc80003f06070 */
[----:B------:R-:W-:-:S13]  /*42e0*/  @P1 ISETP.GE.AND.EX P0, PT, R25, R7, PT, P0 ;  /* 0x000000071900120c */ /* 0x000fda0003f06300 */
[----:B------:R-:W-:-:S06]  /*42f0*/  @P1 DSETP.GT.OR P0, PT, R22, R26, !P0 ;  /* 0x0000001a1600122a */ /* 0x000fcc0004704400 */
[----:B------:R-:W-:Y:S02]  /*4300*/  @P1 FSEL R0, R22, R26, P0 ;  /* 0x0000001a16001208 */ /* 0x000fe40000000000 */
[----:B------:R-:W-:-:S03]  /*4310*/  @P1 FSEL R23, R23, R27, P0 ;  /* 0x0000001b17171208 */ /* 0x000fc60000000000 */
[----:B------:R-:W-:Y:S02]  /*4320*/  @P1 IMAD.MOV.U32 R26, RZ, RZ, R0 ;  /* 0x000000ffff1a1224 */ /* 0x000fe400078e0000 */
[----:B------:R-:W-:Y:S02]  /*4330*/  @P1 IMAD.MOV.U32 R27, RZ, RZ, R23 ;  /* 0x000000ffff1b1224 */ /* 0x000fe400078e0017 */
[----:B------:R-:W5:Y:S01]  /*4340*/  LDG.E.64.CONSTANT R22, desc[UR10][R4.64+-0x2000] ;  /* 0xffe0000a04167981 */ /* 0x000f62000c1e9b00 */
[----:B------:R-:W-:Y:S02]  /*4350*/  @P1 SEL R6, R24, R6, P0 ;  /* 0x0000000618061207 */ /* 0x000fe40000000000 */
[----:B------:R-:W-:Y:S02]  /*4360*/  @P1 SEL R7, R25, R7, P0 ;  /* 0x0000000719071207 */ /* 0x000fe40000000000 */
[----:B------:R-:W5:Y:S01]  /*4370*/  LDG.E.64.CONSTANT R24, desc[UR10][R4.64+-0x1008] ;  /* 0xffeff80a04187981 */ /* 0x000f62000c1e9b00 */
[----:B--2---:R-:W-:-:S14]  /*4380*/  DSETP.GEU.AND P2, PT, R26, R28, PT ;  /* 0x0000001c1a00722a */ /* 0x004fdc0003f4e000 */
[----:B---3--:R-:W-:-:S04]  /*4390*/  @P2 ISETP.GE.U32.AND P0, PT, R6, R10, PT ;  /* 0x0000000a0600220c */ /* 0x008fc80003f06070 */
[----:B------:R-:W-:-:S13]  /*43a0*/  @P2 ISETP.GE.AND.EX P0, PT, R7, R11, PT, P0 ;  /* 0x0000000b0700220c */ /* 0x000fda0003f06300 */
[----:B------:R-:W-:-:S06]  /*43b0*/  @P2 DSETP.GT.OR P0, PT, R26, R28, !P0 ;  /* 0x0000001c1a00222a */ /* 0x000fcc0004704400 */
[----:B------:R-:W-:Y:S02]  /*43c0*/  @P2 FSEL R0, R26, R28, P0 ;  /* 0x0000001c1a002208 */ /* 0x000fe40000000000 */
[----:B------:R-:W-:-:S03]  /*43d0*/  @P2 FSEL R27, R27, R29, P0 ;  /* 0x0000001d1b1b2208 */ /* 0x000fc60000000000 */
[----:B------:R-:W-:Y:S02]  /*43e0*/  @P2 IMAD.MOV.U32 R28, RZ, RZ, R0 ;  /* 0x000000ffff1c2224 */ /* 0x000fe400078e0000 */
[----:B------:R-:W-:Y:S02]  /*43f0*/  @P2 IMAD.MOV.U32 R29, RZ, RZ, R27 ;  /* 0x000000ffff1d2224 */ /* 0x000fe400078e001b */
[----:B------:R-:W2:Y:S04]  /*4400*/  LDG.E.64.CONSTANT R26, desc[UR10][R4.64+-0x1000] ;  /* 0xfff0000a041a7981 */ /* 0x000ea8000c1e9b00 */
[----:B----4-:R-:W-:Y:S01]  /*4410*/  DSETP.GEU.AND P1, PT, R28, R12, PT ;  /* 0x0000000c1c00722a */ /* 0x010fe20003f2e000 */
[----:B------:R-:W-:Y:S02]  /*4420*/  @P2 SEL R10, R6, R10, P0 ;  /* 0x0000000a060a2207 */ /* 0x000fe40000000000 */
[----:B------:R-:W-:-:S11]  /*4430*/  @P2 SEL R11, R7, R11, P0 ;  /* 0x0000000b070b2207 */ /* 0x000fd60000000000 */
[----:B------:R-:W-:-:S04]  /*4440*/  @P1 ISETP.GE.U32.AND P0, PT, R10, R14, PT ;  /* 0x0000000e0a00120c */ /* 0x000fc80003f06070 */
[----:B------:R-:W-:-:S13]  /*4450*/  @P1 ISETP.GE.AND.EX P0, PT, R11, R15, PT, P0 ;  /* 0x0000000f0b00120c */ /* 0x000fda0003f06300 */
[----:B------:R-:W-:-:S06]  /*4460*/  @P1 DSETP.GT.OR P0, PT, R28, R12, !P0 ;  /* 0x0000000c1c00122a */ /* 0x000fcc0004704400 */
[----:B------:R-:W-:Y:S02]  /*4470*/  @P1 FSEL R0, R28, R12, P0 ;  /* 0x0000000c1c001208 */ /* 0x000fe40000000000 */
[----:B------:R-:W-:Y:S02]  /*4480*/  @P1 FSEL R7, R29, R13, P0 ;  /* 0x0000000d1d071208 */ /* 0x000fe40000000000 */
[----:B------:R-:W3:Y:S01]  /*4490*/  LDG.E.64.CONSTANT R28, desc[UR10][R4.64+-0x8] ;  /* 0xfffff80a041c7981 */ /* 0x000ee2000c1e9b00 */
[----:B------:R-:W-:Y:S02]  /*44a0*/  @P1 IMAD.MOV.U32 R12, RZ, RZ, R0 ;  /* 0x000000ffff0c1224 */ /* 0x000fe400078e0000 */
[----:B------:R-:W-:-:S06]  /*44b0*/  @P1 IMAD.MOV.U32 R13, RZ, RZ, R7 ;  /* 0x000000ffff0d1224 */ /* 0x000fcc00078e0007 */
[----:B-----5:R-:W-:Y:S01]  /*44c0*/  DSETP.GEU.AND P2, PT, R12, R16, PT ;  /* 0x000000100c00722a */ /* 0x020fe20003f4e000 */
[----:B------:R-:W-:Y:S02]  /*44d0*/  @P1 SEL R14, R10, R14, P0 ;  /* 0x0000000e0a0e1207 */ /* 0x000fe40000000000 */
[----:B------:R-:W-:-:S11]  /*44e0*/  @P1 SEL R15, R11, R15, P0 ;  /* 0x0000000f0b0f1207 */ /* 0x000fd60000000000 */
[----:B------:R-:W-:-:S04]  /*44f0*/  @P2 ISETP.GE.U32.AND P0, PT, R14, R18, PT ;  /* 0x000000120e00220c */ /* 0x000fc80003f06070 */
[----:B------:R-:W-:-:S13]  /*4500*/  @P2 ISETP.GE.AND.EX P0, PT, R15, R19, PT, P0 ;  /* 0x000000130f00220c */ /* 0x000fda0003f06300 */
[----:B------:R-:W-:-:S06]  /*4510*/  @P2 DSETP.GT.OR P0, PT, R12, R16, !P0 ;  /* 0x000000100c00222a */ /* 0x000fcc0004704400 */
[----:B------:R-:W-:Y:S02]  /*4520*/  @P2 FSEL R0, R12, R16, P0 ;  /* 0x000000100c002208 */ /* 0x000fe40000000000 */
[----:B------:R-:W-:-:S03]  /*4530*/  @P2 FSEL R13, R13, R17, P0 ;  /* 0x000000110d0d2208 */ /* 0x000fc60000000000 */
[----:B------:R-:W-:Y:S02]  /*4540*/  @P2 IMAD.MOV.U32 R16, RZ, RZ, R0 ;  /* 0x000000ffff102224 */ /* 0x000fe400078e0000 */
[----:B------:R-:W-:-:S06]  /*4550*/  @P2 IMAD.MOV.U32 R17, RZ, RZ, R13 ;  /* 0x000000ffff112224 */ /* 0x000fcc00078e000d */
[----:B------:R-:W-:Y:S01]  /*4560*/  DSETP.GEU.AND P1, PT, R16, R20, PT ;  /* 0x000000141000722a */ /* 0x000fe20003f2e000 */
        /* <DEDUP_REMOVED lines=11> */
[----:B------:R-:W-:Y:S01]  /*4620*/  @P1 SEL R23, R19, R23, P0 ;  /* 0x0000001713171207 */ /* 0x000fe20000000000 */
[----:B------:R-:W-:-:S04]  /*4630*/  UIADD3 UR5, UP1, UPT, UR5, -0x2, URZ ;  /* 0xfffffffe05057890 */ /* 0x000fc8000ff3e0ff */
[----:B------:R-:W-:Y:S02]  /*4640*/  UIADD3.X UR6, UPT, UPT, UR6, -0x1, URZ, UP1, !UPT ;  /* 0xffffffff06067890 */ /* 0x000fe40008ffe4ff */
[----:B------:R-:W-:-:S04]  /*4650*/  UISETP.NE.U32.AND UP1, UPT, UR5, URZ, UPT ;  /* 0x000000ff0500728c */ /* 0x000fc8000bf25070 */
[----:B------:R-:W-:Y:S02]  /*4660*/  UISETP.NE.AND.EX UP1, UPT, UR6, URZ, UPT, UP1 ;  /* 0x000000ff0600728c */ /* 0x000fe4000bf25310 */
[----:B------:R-:W-:-:S04]  /*4670*/  UIADD3 UR9, UP2, UPT, UR9, 0xa00, URZ ;  /* 0x00000a0009097890 */ /* 0x000fc8000ff5e0ff */
[----:B------:R-:W-:Y:S01]  /*4680*/  UIADD3.X UR4, UPT, UPT, URZ, UR4, URZ, UP2, !UPT ;  /* 0x00000004ff047290 */ /* 0x000fe200097fe4ff */
[----:B--2---:R-:W-:-:S04]  /*4690*/  @P2 ISETP.GE.U32.AND P0, PT, R22, R26, PT ;  /* 0x0000001a1600220c */ /* 0x004fc80003f06070 */
[----:B------:R-:W-:-:S13]  /*46a0*/  @P2 ISETP.GE.AND.EX P0, PT, R23, R27, PT, P0 ;  /* 0x0000001b1700220c */ /* 0x000fda0003f06300 */
[----:B------:R-:W-:-:S06]  /*46b0*/  @P2 DSETP.GT.OR P0, PT, R20, R24, !P0 ;  /* 0x000000181400222a */ /* 0x000fcc0004704400 */
[----:B------:R-:W-:Y:S02]  /*46c0*/  @P2 FSEL R0, R20, R24, P0 ;  /* 0x0000001814002208 */ /* 0x000fe40000000000 */
[----:B------:R-:W-:-:S03]  /*46d0*/  @P2 FSEL R21, R21, R25, P0 ;  /* 0x0000001915152208 */ /* 0x000fc60000000000 */
[----:B------:R-:W-:Y:S02]  /*46e0*/  @P2 IMAD.MOV.U32 R24, RZ, RZ, R0 ;  /* 0x000000ffff182224 */ /* 0x000fe400078e0000 */
[----:B------:R-:W-:Y:S01]  /*46f0*/  @P2 IMAD.MOV.U32 R25, RZ, RZ, R21 ;  /* 0x000000ffff192224 */ /* 0x000fe200078e0015 */
[----:B------:R-:W-:-:S05]  /*4700*/  @P2 SEL R26, R22, R26, P0 ;  /* 0x0000001a161a2207 */ /* 0x000fca0000000000 */
[----:B---3--:R-:W-:Y:S01]  /*4710*/  DSETP.GEU.AND P1, PT, R24, R28, PT ;  /* 0x0000001c1800722a */ /* 0x008fe20003f2e000 */
[----:B------:R-:W-:-:S13]  /*4720*/  @P2 SEL R27, R23, R27, P0 ;  /* 0x0000001b171b2207 */ /* 0x000fda0000000000 */
[----:B------:R-:W-:-:S04]  /*4730*/  @P1 ISETP.GE.U32.AND P0, PT, R26, R8, PT ;  /* 0x000000081a00120c */ /* 0x000fc80003f06070 */
[----:B------:R-:W-:Y:S02]  /*4740*/  @P1 ISETP.GE.AND.EX P0, PT, R27, R9, PT, P0 ;  /* 0x000000091b00120c */ /* 0x000fe40003f06300 */
[----:B------:R-:W-:-:S11]  /*4750*/  IADD3 R4, P2, PT, R4, 0xa000, RZ ;  /* 0x0000a00004047810 */ /* 0x000fd60007f5e0ff */
[----:B------:R-:W-:Y:S01]  /*4760*/  @P1 DSETP.GT.OR P0, PT, R24, R28, !P0 ;  /* 0x0000001c1800122a */ /* 0x000fe20004704400 */
[----:B------:R-:W-:-:S05]  /*4770*/  IMAD.X R5, RZ, RZ, R5, P2 ;  /* 0x000000ffff057224 */ /* 0x000fca00010e0605 */
[----:B------:R-:W-:Y:S02]  /*4780*/  @P1 FSEL R0, R24, R28, P0 ;  /* 0x0000001c18001208 */ /* 0x000fe40000000000 */
[----:B------:R-:W-:Y:S02]  /*4790*/  @P1 FSEL R25, R25, R29, P0 ;  /* 0x0000001d19191208 */ /* 0x000fe40000000000 */
[----:B------:R-:W-:Y:S01]  /*47a0*/  @P1 SEL R8, R26, R8, P0 ;  /* 0x000000081a081207 */ /* 0x000fe20000000000 */
[----:B------:R-:W-:Y:S01]  /*47b0*/  @P1 IMAD.MOV.U32 R28, RZ, RZ, R0 ;  /* 0x000000ffff1c1224 */ /* 0x000fe200078e0000 */
[----:B------:R-:W-:Y:S01]  /*47c0*/  @P1 SEL R9, R27, R9, P0 ;  /* 0x000000091b091207 */ /* 0x000fe20000000000 */
[----:B------:R-:W-:Y:S01]  /*47d0*/  @P1 IMAD.MOV.U32 R29, RZ, RZ, R25 ;  /* 0x000000ffff1d1224 */ /* 0x000fe200078e0019 */
[----:B------:R-:W-:Y:S06]  /*47e0*/  BRA.U UP1, `(.L_x_73) ;  /* 0xfffffff501fc7547 */ /* 0x000fec000b83ffff */
.L_x_72:
[----:B------:R-:W-:Y:S05]  /*47f0*/  BRA.U !UP0, `(.L_x_71) ;  /* 0x00000005081c7547 */ /* 0x000fea000b800000 */
[----:B------:R-:W-:Y:S02]  /*4800*/  IMAD.U32 R25, RZ, RZ, UR9 ;  /* 0x00000009ff197e24 */ /* 0x000fe4000f8e00ff */
[----:B------:R-:W-:Y:S02]  /*4810*/  IMAD.U32 R5, RZ, RZ, UR9 ;  /* 0x00000009ff057e24 */ /* 0x000fe4000f8e00ff */
[----:B------:R-:W-:Y:S01]  /*4820*/  IMAD.U32 R0, RZ, RZ, UR4 ;  /* 0x00000004ff007e24 */ /* 0x000fe2000f8e00ff */
[----:B------:R-:W-:-:S04]  /*4830*/  LEA R24, P0, R25, R2, 0x4 ;  /* 0x0000000219187211 */ /* 0x000fc800078020ff */
[----:B------:R-:W-:-:S05]  /*4840*/  LEA.HI.X R25, R5, R3, R0, 0x4, P0 ;  /* 0x0000000305197211 */ /* 0x000fca00000f2400 */
        /* <DEDUP_REMOVED lines=8> */
[----:B------:R-:W5:Y:S04]  /*48d0*/  LDG.E.64.CONSTANT R2, desc[UR10][R24.64+0x4000] ;  /* 0x0040000a18027981 */ /* 0x000f68000c1e9b00 */
[----:B------:R-:W5:Y:S01]  /*48e0*/  LDG.E.64.CONSTANT R6, desc[UR10][R24.64+0x4008] ;  /* 0x0040080a18067981 */ /* 0x000f62000c1e9b00 */
[----:B------:R-:W-:-:S04]  /*48f0*/  UIADD3 UR9, UP0, UPT, UR9, 0x500, URZ ;  /* 0x0000050009097890 */ /* 0x000fc8000ff1e0ff */
[----:B------:R-:W-:Y:S01]  /*4900*/  UIADD3.X UR4, UPT, UPT, URZ, UR4, URZ, UP0, !UPT ;  /* 0x00000004ff047290 */ /* 0x000fe200087fe4ff */
[----:B--2---:R-:W-:-:S14]  /*4910*/  DSETP.GEU.AND P2, PT, R28, R22, PT ;  /* 0x000000161c00722a */ /* 0x004fdc0003f4e000 */
[----:B---3--:R-:W-:-:S04]  /*4920*/  @P2 ISETP.GE.U32.AND P0, PT, R8, R20, PT ;  /* 0x000000140800220c */ /* 0x008fc80003f06070 */
        /* <DEDUP_REMOVED lines=47> */
[----:B------:R-:W-:Y:S02]  /*4c20*/  @P2 IMAD.MOV.U32 R3, RZ, RZ, R11 ;  /* 0x000000ffff032224 */ /* 0x000fe400078e000b */
[----:B------:R-:W-:Y:S02]  /*4c30*/  IMAD.MOV.U32 R8, RZ, RZ, R6 ;  /* 0x000000ffff087224 */ /* 0x000fe400078e0006 */
[----:B------:R-:W-:-:S02]  /*4c40*/  IMAD.MOV.U32 R9, RZ, RZ, R7 ;  /* 0x000000ffff097224 */ /* 0x000fc400078e0007 */
[----:B------:R-:W-:Y:S02]  /*4c50*/  IMAD.MOV.U32 R28, RZ, RZ, R2 ;  /* 0x000000ffff1c7224 */ /* 0x000fe400078e0002 */
[----:B------:R-:W-:-:S07]  /*4c60*/  IMAD.MOV.U32 R29, RZ, RZ, R3 ;  /* 0x000000ffff1d7224 */ /* 0x000fce00078e0003 */
.L_x_71:
[----:B------:R-:W0:Y:S01]  /*4c70*/  LDCU UR6, c[0x0][0x390] ;  /* 0x00007200ff0677ac */ /* 0x000e220008000800 */
[----:B------:R-:W1:Y:S01]  /*4c80*/  S2R R0, SR_TID.X ;  /* 0x0000000000007919 */ /* 0x000e620000002100 */
[----:B0-----:R-:W-:Y:S02]  /*4c90*/  USHF.R.S32.HI UR5, URZ, 0x1f, UR6 ;  /* 0x0000001fff057899 */ /* 0x001fe40008011406 */
[----:B------:R-:W-:-:S04]  /*4ca0*/  UISETP.GE.U32.AND UP0, UPT, UR9, UR6, UPT ;  /* 0x000000060900728c */ /* 0x000fc8000bf06070 */
[----:B------:R-:W-:-:S09]  /*4cb0*/  UISETP.GE.AND.EX UP0, UPT, UR4, UR5, UPT, UP0 ;  /* 0x000000050400728c */ /* 0x000fd2000bf06300 */
[----:B-1----:R-:W-:Y:S05]  /*4cc0*/  BRA.U UP0, `(.L_x_74) ;  /* 0x0000000900a07547 */ /* 0x002fea000b800000 */
[----:B------:R-:W-:Y:S01]  /*4cd0*/  UIADD3 UR5, UPT, UPT, -UR9, UR6, URZ ;  /* 0x0000000609057290 */ /* 0x000fe2000fffe1ff */
[----:B------:R-:W-:Y:S05]  /*4ce0*/  BSSY.RECONVERGENT B1, `(.L_x_74) ;  /* 0x00000a6000017945 */ /* 0x000fea0003800200 */
[----:B------:R-:W-:-:S13]  /*4cf0*/  ISETP.GE.AND P0, PT, R0, UR5, PT ;  /* 0x0000000500007c0c */ /* 0x000fda000bf06270 */
[----:B------:R-:W-:Y:S05]  /*4d00*/  @P0 BRA `(.L_x_75) ;  /* 0x00000008008c0947 */ /* 0x000fea0003800000 */
[----:B------:R-:W-:Y:S01]  /*4d10*/  IMAD.U32 R3, RZ, RZ, UR6 ;  /* 0x00000006ff037e24 */ /* 0x000fe2000f8e00ff */
[----:B------:R-:W-:Y:S01]  /*4d20*/  LOP3.LUT R2, RZ, R0, RZ, 0x33, !PT ;  /* 0x00000000ff027212 */ /* 0x000fe200078e33ff */
[----:B------:R-:W-:Y:S01]  /*4d30*/  BSSY.RECONVERGENT B2, `(.L_x_76) ;  /* 0x0000032000027945 */ /* 0x000fe20003800200 */
[----:B------:R-:W-:Y:S02]  /*4d40*/  IMAD.MOV.U32 R16, RZ, RZ, R0 ;  /* 0x000000ffff107224 */ /* 0x000fe400078e0000 */
[----:B------:R-:W-:-:S04]  /*4d50*/  IADD3 R14, PT, PT, R3, -UR9, R2 ;  /* 0x80000009030e7c10 */ /* 0x000fc8000fffe002 */
[----:B------:R-:W-:-:S04]  /*4d60*/  LOP3.LUT R2, R14, 0x300, RZ, 0xc0, !PT ;  /* 0x000003000e027812 */ /* 0x000fc800078ec0ff */
[----:B------:R-:W-:-:S13]  /*4d70*/  ISETP.NE.AND P0, PT, R2, 0x300, PT ;  /* 0x000003000200780c */ /* 0x000fda0003f05270 */
[----:B------:R-:W-:Y:S05]  /*4d80*/  @!P0 BRA `(.L_x_77) ;  /* 0x0000000000b08947 */ /* 0x000fea0003800000 */
[----:B------:R-:W0:Y:S01]  /*4d90*/  LDCU.64 UR12, c[0x0][0x380] ;  /* 0x00007000ff0c77ac */ /* 0x000e220008000a00 */
[----:B------:R-:W-:Y:S01]  /*4da0*/  IADD3 R5, P0, PT, R0, UR9, RZ ;  /* 0x0000000900057c10 */ /* 0x000fe2000ff1e0ff */
[----:B------:R-:W-:Y:S01]  /*4db0*/  IMAD.MOV.U32 R16, RZ, RZ, R0 ;  /* 0x000000ffff107224 */ /* 0x000fe200078e0000 */
[----:B------:R-:W-:-:S03]  /*4dc0*/  LEA.HI R2, R14, 0x1, RZ, 0x18 ;  /* 0x000000010e027811 */ /* 0x000fc600078fc0ff */
[----:B------:R-:W-:Y:S01]  /*4dd0*/  IMAD.X R4, RZ, RZ, UR4, P0 ;  /* 0x00000004ff047e24 */ /* 0x000fe200080e06ff */
[----:B------:R-:W-:-:S05]  /*4de0*/  LOP3.LUT R2, R2, 0x3, RZ, 0xc0, !PT ;  /* 0x0000000302027812 */ /* 0x000fca00078ec0ff */
[----:B------:R-:W-:Y:S01]  /*4df0*/  IMAD.MOV R12, RZ, RZ, -R2 ;  /* 0x000000ffff0c7224 */ /* 0x000fe200078e0a02 */
[----:B0-----:R-:W-:-:S04]  /*4e00*/  LEA R13, P1, R5, UR12, 0x4 ;  /* 0x0000000c050d7c11 */ /* 0x001fc8000f8220ff */
[----:B------:R-:W-:-:S09]  /*4e10*/  LEA.HI.X R5, R5, UR13, R4, 0x4, P1 ;  /* 0x0000000d05057c11 */ /* 0x000fd200088f2404 */
.L_x_80:
[----:B------:R-:W-:-:S05]  /*4e20*/  IMAD.MOV.U32 R4, RZ, RZ, R13 ;  /* 0x000000ffff047224 */ /* 0x000fca00078e000d */
[----:B------:R-:W2:Y:S04]  /*4e30*/  LDG.E.64.CONSTANT R6, desc[UR10][R4.64] ;  /* 0x0000000a04067981 */ /* 0x000ea8000c1e9b00 */
[----:B------:R-:W3:Y:S01]  /*4e40*/  LDG.E.64.CONSTANT R2, desc[UR10][R4.64+0x8] ;  /* 0x0000080a04027981 */ /* 0x000ee2000c1e9b00 */
[----:B------:R-:W-:Y:S01]  /*4e50*/  VIADD R12, R12, 0x1 ;  /* 0x000000010c0c7836 */ /* 0x000fe20000000000 */
[----:B------:R-:W-:Y:S01]  /*4e60*/  BSSY.RECONVERGENT B3, `(.L_x_78) ;  /* 0x000001b000037945 */ /* 0x000fe20003800200 */
[----:B------:R-:W-:Y:S01]  /*4e70*/  IMAD.MOV.U32 R15, RZ, RZ, R8 ;  /* 0x000000ffff0f7224 */ /* 0x000fe200078e0008 */
        /* <DEDUP_REMOVED lines=25> */
.L_x_79:
[----:B------:R-:W-:Y:S05]  /*5010*/  BSYNC.RECONVERGENT B3 ;  /* 0x0000000000037941 */ /* 0x000fea0003800200 */
.L_x_78:
[----:B------:R-:W-:Y:S02]  /*5020*/  IMAD.X R5, RZ, RZ, R5, P3 ;  /* 0x000000ffff057224 */ /* 0x000fe400018e0605 */
[----:B------:R-:W-:Y:S01]  /*5030*/  VIADD R16, R16, 0x100 ;  /* 0x0000010010107836 */ /* 0x000fe20000000000 */
[----:B------:R-:W-:Y:S06]  /*5040*/  @P2 BRA `(.L_x_80) ;  /* 0xfffffffc00742947 */ /* 0x000fec000383ffff */
.L_x_77:
[----:B------:R-:W-:Y:S05]  /*5050*/  BSYNC.RECONVERGENT B2 ;  /* 0x0000000000027941 */ /* 0x000fea0003800200 */
.L_x_76:
[----:B------:R-:W-:-:S13]  /*5060*/  ISETP.GE.U32.AND P0, PT, R14, 0x300, PT ;  /* 0x000003000e00780c */ /* 0x000fda0003f06070 */
[----:B------:R-:W-:Y:S05]  /*5070*/  @!P0 BRA `(.L_x_75) ;  /* 0x0000000400b08947 */ /* 0x000fea0003800000 */
[----:B------:R-:W0:Y:S01]  /*5080*/  LDCU.64 UR12, c[0x0][0x380] ;  /* 0x00007000ff0c77ac */ /* 0x000e220008000a00 */
[----:B------:R-:W-:-:S05]  /*5090*/  IADD3 R11, P0, PT, R16, UR9, RZ ;  /* 0x00000009100b7c10 */ /* 0x000fca000ff1e0ff */
[----:B------:R-:W-:Y:S01]  /*50a0*/  IMAD.X R2, RZ, RZ, UR4, P0 ;  /* 0x00000004ff027e24 */ /* 0x000fe200080e06ff */
[----:B0-----:R-:W-:-:S04]  /*50b0*/  LEA R10, P1, R11, UR12, 0x4 ;  /* 0x0000000c0b0a7c11 */ /* 0x001fc8000f8220ff */
[----:B------:R-:W-:Y:S02]  /*50c0*/  IADD3 R10, P0, PT, R10, 0x3008, RZ ;  /* 0x000030080a0a7810 */ /* 0x000fe40007f1e0ff */
[----:B------:R-:W-:-:S05]  /*50d0*/  LEA.HI.X R11, R11, UR13, R2, 0x4, P1 ;  /* 0x0000000d0b0b7c11 */ /* 0x000fca00088f2402 */
[----:B------:R-:W-:-:S07]  /*50e0*/  IMAD.X R11, RZ, RZ, R11, P0 ;  /* 0x000000ffff0b7224 */ /* 0x000fce00000e060b */
.L_x_89:
[----:B------:R-:W2:Y:S04]  /*50f0*/  LDG.E.64.CONSTANT R12, desc[UR10][R10.64+-0x3008] ;  /* 0xffcff80a0a0c7981 */ /* 0x000ea8000c1e9b00 */
[----:B------:R-:W3:Y:S04]  /*5100*/  LDG.E.64.CONSTANT R14, desc[UR10][R10.64+-0x3000] ;  /* 0xffd0000a0a0e7981 */ /* 0x000ee8000c1e9b00 */
[----:B------:R0:W5:Y:S04]  /*5110*/  LDG.E.64.CONSTANT R6, desc[UR10][R10.64+-0x2008] ;  /* 0xffdff80a0a067981 */ /* 0x000168000c1e9b00 */
        /* <DEDUP_REMOVED lines=22> */
.L_x_82:
[----:B------:R-:W-:Y:S05]  /*5280*/  BSYNC.RECONVERGENT B2 ;  /* 0x0000000000027941 */ /* 0x000fea0003800200 */
.L_x_81:
        /* <DEDUP_REMOVED lines=25> */
.L_x_84:
[----:B------:R-:W-:Y:S05]  /*5420*/  BSYNC.RECONVERGENT B2 ;  /* 0x0000000000027941 */ /* 0x000fea0003800200 */
.L_x_83:
        /* <DEDUP_REMOVED lines=21> */
.L_x_86:
[----:B------:R-:W-:Y:S05]  /*5580*/  BSYNC.RECONVERGENT B2 ;  /* 0x0000000000027941 */ /* 0x000fea0003800200 */
.L_x_85:
        /* <DEDUP_REMOVED lines=21> */
.L_x_88:
[----:B------:R-:W-:Y:S05]  /*56e0*/  BSYNC.RECONVERGENT B2 ;  /* 0x0000000000027941 */ /* 0x000fea0003800200 */
.L_x_87:
[----:B------:R-:W-:Y:S01]  /*56f0*/  VIADD R16, R16, 0x400 ;  /* 0x0000040010107836 */ /* 0x000fe20000000000 */
[----:B------:R-:W-:-:S04]  /*5700*/  IADD3 R10, P1, PT, R10, 0x4000, RZ ;  /* 0x000040000a0a7810 */ /* 0x000fc80007f3e0ff */
[----:B------:R-:W-:Y:S01]  /*5710*/  ISETP.GE.AND P0, PT, R16, UR5, PT ;  /* 0x0000000510007c0c */ /* 0x000fe2000bf06270 */
[----:B------:R-:W-:-:S12]  /*5720*/  IMAD.X R11, RZ, RZ, R11, P1 ;  /* 0x000000ffff0b7224 */ /* 0x000fd800008e060b */
[----:B------:R-:W-:Y:S05]  /*5730*/  @!P0 BRA `(.L_x_89) ;  /* 0xfffffff8006c8947 */ /* 0x000fea000383ffff */
.L_x_75:
[----:B------:R-:W-:Y:S05]  /*5740*/  BSYNC.RECONVERGENT B1 ;  /* 0x0000000000017941 */ /* 0x000fea0003800200 */
.L_x_74:
[----:B------:R-:W0:Y:S01]  /*5750*/  S2R R10, SR_LANEID ;  /* 0x00000000000a7919 */ /* 0x000e220000000000 */
[----:B------:R-:W-:Y:S01]  /*5760*/  BSSY.RECONVERGENT B1, `(.L_x_90) ;  /* 0x000001f000017945 */ /* 0x000fe20003800200 */
[----:B------:R-:W-:Y:S01]  /*5770*/  IMAD.MOV.U32 R11, RZ, RZ, R8 ;  /* 0x000000ffff0b7224 */ /* 0x000fe200078e0008 */
[----:B------:R1:W2:Y:S01]  /*5780*/  SHFL.DOWN PT, R4, R28, 0x1, 0x1f ;  /* 0x08201f001c047f89 */ /* 0x0002a200000e0000 */
[----:B------:R-:W-:Y:S02]  /*5790*/  IMAD.MOV.U32 R12, RZ, RZ, R9 ;  /* 0x000000ffff0c7224 */ /* 0x000fe400078e0009 */
[----:B------:R-:W-:Y:S01]  /*57a0*/  IMAD.MOV.U32 R2, RZ, RZ, R28 ;  /* 0x000000ffff027224 */ /* 0x000fe200078e001c */
[----:B------:R1:W3:Y:S01]  /*57b0*/  SHFL.DOWN PT, R5, R29, 0x1, 0x1f ;  /* 0x08201f001d057f89 */ /* 0x0002e200000e0000 */
        /* <DEDUP_REMOVED lines=25> */
.L_x_91:
[----:B------:R-:W-:Y:S05]  /*5950*/  BSYNC.RECONVERGENT B1 ;  /* 0x0000000000017941 */ /* 0x000fea0003800200 */
.L_x_90:
        /* <DEDUP_REMOVED lines=31> */
.L_x_93:
[----:B------:R-:W-:Y:S05]  /*5b50*/  BSYNC.RECONVERGENT B1 ;  /* 0x0000000000017941 */ /* 0x000fea0003800200 */
.L_x_92:
[----:B------:R-:W-:Y:S01]  /*5b60*/  ISETP.GT.AND P0, PT, R10, 0x1b, PT ;  /* 0x0000001b0a00780c */ /* 0x000fe20003f04270 */
[----:B-1----:R1:W1:Y:S01]  /*5b70*/  SHFL.DOWN PT, R6, R4, 0x4, 0x1f ;  /* 0x08801f0004067f89 */ /* 0x00226200000e0000 */
[----:B------:R-:W-:Y:S01]  /*5b80*/  BSSY.RECONVERGENT B1, `(.L_x_94) ;  /* 0x000001d000017945 */ /* 0x000fe20003800200 */
[----:B0-----:R-:W-:Y:S02]  /*5b90*/  IMAD.MOV.U32 R11, RZ, RZ, R8 ;  /* 0x000000ffff0b7224 */ /* 0x001fe400078e0008 */
[----:B--2---:R0:W2:Y:S01]  /*5ba0*/  SHFL.DOWN PT, R7, R5, 0x4, 0x1f ;  /* 0x08801f0005077f89 */ /* 0x0040a200000e0000 */
[----:B------:R-:W-:Y:S02]  /*5bb0*/  IMAD.MOV.U32 R12, RZ, RZ, R9 ;  /* 0x000000ffff0c7224 */ /* 0x000fe400078e0009 */
[----:B------:R-:W-:Y:S01]  /*5bc0*/  IMAD.MOV.U32 R2, RZ, RZ, R4 ;  /* 0x000000ffff027224 */ /* 0x000fe200078e0004 */
[----:B----4-:R0:W4:Y:S01]  /*5bd0*/  SHFL.DOWN PT, R13, R8, 0x4, 0x1f ;  /* 0x08801f00080d7f89 */ /* 0x01012200000e0000 */
[----:B------:R-:W-:-:S03]  /*5be0*/  IMAD.MOV.U32 R3, RZ, RZ, R5 ;  /* 0x000000ffff037224 */ /* 0x000fc600078e0005 */
[----:B---3--:R0:W3:Y:S01]  /*5bf0*/  SHFL.DOWN PT, R14, R9, 0x4, 0x1f ;  /* 0x08801f00090e7f89 */ /* 0x0080e200000e0000 */
[----:B------:R-:W-:Y:S05]  /*5c00*/  @P0 BRA `(.L_x_95) ;  /* 0x0000000000500947 */ /* 0x000fea0003800000 */
[----:B-12---:R-:W-:Y:S01]  /*5c10*/  DSETP.GEU.AND P0, PT, R4, R6, PT ;  /* 0x000000060400722a */ /* 0x006fe20003f0e000 */
[----:B----4-:R-:W-:Y:S02]  /*5c20*/  IMAD.MOV.U32 R11, RZ, RZ, R13 ;  /* 0x000000ffff0b7224 */ /* 0x010fe400078e000d */
        /* <DEDUP_REMOVED lines=18> */
.L_x_95:
[----:B------:R-:W-:Y:S05]  /*5d50*/  BSYNC.RECONVERGENT B1 ;  /* 0x0000000000017941 */ /* 0x000fea0003800200 */
.L_x_94:
[----:B------:R-:W-:Y:S01]  /*5d60*/  ISETP.GT.AND P0, PT, R10, 0x17, PT ;  /* 0x000000170a00780c */ /* 0x000fe20003f04270 */
[----:B-1----:R1:W1:Y:S01]  /*5d70*/  SHFL.DOWN PT, R6, R2, 0x8, 0x1f ;  /* 0x09001f0002067f89 */ /* 0x00226200000e0000 */
[----:B------:R-:W-:Y:S01]  /*5d80*/  BSSY.RECONVERGENT B1, `(.L_x_96) ;  /* 0x000001d000017945 */ /* 0x000fe20003800200 */
[----:B0-----:R-:W-:Y:S02]  /*5d90*/  IMAD.MOV.U32 R8, RZ, RZ, R11 ;  /* 0x000000ffff087224 */ /* 0x001fe400078e000b */
[----:B--2---:R0:W2:Y:S01]  /*5da0*/  SHFL.DOWN PT, R7, R3, 0x8, 0x1f ;  /* 0x09001f0003077f89 */ /* 0x0040a200000e0000 */
[----:B------:R-:W-:Y:S02]  /*5db0*/  IMAD.MOV.U32 R9, RZ, RZ, R12 ;  /* 0x000000ffff097224 */ /* 0x000fe400078e000c */
[----:B------:R-:W-:Y:S01]  /*5dc0*/  IMAD.MOV.U32 R4, RZ, RZ, R2 ;  /* 0x000000ffff047224 */ /* 0x000fe200078e0002 */
[----:B---3--:R0:W3:Y:S01]  /*5dd0*/  SHFL.DOWN PT, R14, R11, 0x8, 0x1f ;  /* 0x09001f000b0e7f89 */ /* 0x0080e200000e0000 */
[----:B------:R-:W-:-:S03]  /*5de0*/  IMAD.MOV.U32 R5, RZ, RZ, R3 ;  /* 0x000000ffff057224 */ /* 0x000fc600078e0003 */
[----:B----4-:R0:W4:Y:S01]  /*5df0*/  SHFL.DOWN PT, R13, R12, 0x8, 0x1f ;  /* 0x09001f000c0d7f89 */ /* 0x01012200000e0000 */
        /* <DEDUP_REMOVED lines=21> */
.L_x_97:
[----:B------:R-:W-:Y:S05]  /*5f50*/  BSYNC.RECONVERGENT B1 ;  /* 0x0000000000017941 */ /* 0x000fea0003800200 */
.L_x_96:
[----:B------:R-:W-:Y:S01]  /*5f60*/  ISETP.GT.AND P0, PT, R10, 0xf, PT ;  /* 0x0000000f0a00780c */ /* 0x000fe20003f04270 */
[----:B-1----:R1:W1:Y:S01]  /*5f70*/  SHFL.DOWN PT, R2, R4, 0x10, 0x1f ;  /* 0x0a001f0004027f89 */ /* 0x00226200000e0000 */
[----:B------:R-:W-:Y:S01]  /*5f80*/  BSSY.RECONVERGENT B1, `(.L_x_98) ;  /* 0x000001d000017945 */ /* 0x000fe20003800200 */
[----:B---3--:R-:W-:Y:S02]  /*5f90*/  IMAD.MOV.U32 R14, RZ, RZ, R8 ;  /* 0x000000ffff0e7224 */ /* 0x008fe400078e0008 */
[----:B0-----:R0:W3:Y:S01]  /*5fa0*/  SHFL.DOWN PT, R3, R5, 0x10, 0x1f ;  /* 0x0a001f0005037f89 */ /* 0x0010e200000e0000 */
[----:B------:R-:W-:Y:S02]  /*5fb0*/  IMAD.MOV.U32 R15, RZ, RZ, R9 ;  /* 0x000000ffff0f7224 */ /* 0x000fe400078e0009 */
[----:B------:R-:W-:Y:S01]  /*5fc0*/  IMAD.MOV.U32 R12, RZ, RZ, R4 ;  /* 0x000000ffff0c7224 */ /* 0x000fe200078e0004 */
[----:B--2---:R0:W2:Y:S01]  /*5fd0*/  SHFL.DOWN PT, R7, R8, 0x10, 0x1f ;  /* 0x0a001f0008077f89 */ /* 0x0040a200000e0000 */
[----:B----4-:R-:W-:-:S03]  /*5fe0*/  IMAD.MOV.U32 R13, RZ, RZ, R5 ;  /* 0x000000ffff0d7224 */ /* 0x010fc600078e0005 */
[----:B------:R0:W4:Y:S01]  /*5ff0*/  SHFL.DOWN PT, R6, R9, 0x10, 0x1f ;  /* 0x0a001f0009067f89 */ /* 0x00012200000e0000 */
[----:B------:R-:W-:Y:S05]  /*6000*/  @P0 BRA `(.L_x_99) ;  /* 0x0000000000500947 */ /* 0x000fea0003800000 */
[----:B-1-3--:R-:W-:Y:S01]  /*6010*/  DSETP.GEU.AND P0, PT, R4, R2, PT ;  /* 0x000000020400722a */ /* 0x00afe20003f0e000 */
[----:B--2---:R-:W-:Y:S02]  /*6020*/  IMAD.MOV.U32 R14, RZ, RZ, R7 ;  /* 0x000000ffff0e7224 */ /* 0x004fe400078e0007 */
        /* <DEDUP_REMOVED lines=18> */
.L_x_99:
[----:B------:R-:W-:Y:S05]  /*6150*/  BSYNC.RECONVERGENT B1 ;  /* 0x0000000000017941 */ /* 0x000fea0003800200 */
.L_x_98:
[----:B------:R-:W-:Y:S01]  /*6160*/  ISETP.NE.AND P0, PT, R10, RZ, PT ;  /* 0x000000ff0a00720c */ /* 0x000fe20003f05270 */
[----:B------:R-:W-:-:S12]  /*6170*/  BSSY.RECONVERGENT B1, `(.L_x_100) ;  /* 0x000000a000017945 */ /* 0x000fd80003800200 */
[----:B------:R-:W-:Y:S05]  /*6180*/  @P0 BRA `(.L_x_101) ;  /* 0x0000000000200947 */ /* 0x000fea0003800000 */
[----:B-1----:R-:W1:Y:S01]  /*6190*/  S2R R4, SR_CgaCtaId ;  /* 0x0000000000047919 */ /* 0x002e620000008800 */
[----:B---3--:R-:W-:Y:S02]  /*61a0*/  MOV R3, 0x400 ;  /* 0x0000040000037802 */ /* 0x008fe40000000f00 */
[----:B------:R-:W-:-:S04]  /*61b0*/  SHF.R.U32.HI R2, RZ, 0x1, R0 ;  /* 0x00000001ff027819 */ /* 0x000fc80000011600 */
[----:B------:R-:W-:Y:S02]  /*61c0*/  LOP3.LUT R2, R2, 0x1f0, RZ, 0xc0, !PT ;  /* 0x000001f002027812 */ /* 0x000fe400078ec0ff */
[----:B-1----:R-:W-:-:S05]  /*61d0*/  LEA R3, R4, R3, 0x18 ;  /* 0x0000000304037211 */ /* 0x002fca00078ec0ff */
[----:B------:R-:W-:-:S05]  /*61e0*/  IMAD.IADD R3, R2, 0x1, R3 ;  /* 0x0000000102037824 */ /* 0x000fca00078e0203 */
[----:B------:R1:W-:Y:S04]  /*61f0*/  STS.64 [R3+0x10], R14 ;  /* 0x0000100e03007388 */ /* 0x0003e80000000a00 */
[----:B------:R1:W-:Y:S02]  /*6200*/  STS.64 [R3+0x8], R12 ;  /* 0x0000080c03007388 */ /* 0x0003e40000000a00 */
.L_x_101:
[----:B------:R-:W-:Y:S05]  /*6210*/  BSYNC.RECONVERGENT B1 ;  /* 0x0000000000017941 */ /* 0x000fea0003800200 */
.L_x_100:
[----:B------:R-:W-:Y:S01]  /*6220*/  BAR.SYNC.DEFER_BLOCKING 0x0 ;  /* 0x0000000000007b1d */ /* 0x000fe20000010000 */
[----:B------:R-:W-:-:S13]  /*6230*/  ISETP.NE.AND P1, PT, R0, RZ, PT ;  /* 0x000000ff0000720c */ /* 0x000fda0003f25270 */
[----:B------:R-:W-:Y:S05]  /*6240*/  @P1 BRA `(.L_x_34) ;  /* 0x00000008008c1947 */ /* 0x000fea0003800000 */
[----:B-1-3--:R-:W1:Y:S01]  /*6250*/  S2R R3, SR_CgaCtaId ;  /* 0x0000000000037919 */ /* 0x00ae620000008800 */
[----:B------:R-:W-:Y:S01]  /*6260*/  MOV R0, 0x400 ;  /* 0x0000040000007802 */ /* 0x000fe20000000f00 */
[----:B------:R-:W-:Y:S03]  /*6270*/  BSSY.RECONVERGENT B1, `(.L_x_102) ;  /* 0x000001a000017945 */ /* 0x000fe60003800200 */
[----:B-1----:R-:W-:-:S05]  /*6280*/  LEA R0, R3, R0, 0x18 ;  /* 0x0000000003007211 */ /* 0x002fca00078ec0ff */
[----:B------:R-:W1:Y:S04]  /*6290*/  LDS.64 R16, [R0+0x18] ;  /* 0x0000180000107984 */ /* 0x000e680000000a00 */
[----:B0-2-4-:R-:W0:Y:S04]  /*62a0*/  LDS.128 R4, [R0+0x20] ;  /* 0x0000200000047984 */ /* 0x015e280000000c00 */
[----:B------:R2:W3:Y:S04]  /*62b0*/  LDS.64 R2, [R0+0x80] ;  /* 0x0000800000027984 */ /* 0x0004e80000000a00 */
[----:B------:R2:W4:Y:S01]  /*62c0*/  LDS.128 R8, [R0+0x30] ;  /* 0x0000300000087984 */ /* 0x0005220000000c00 */
[----:B-1----:R-:W-:Y:S01]  /*62d0*/  DSETP.GEU.AND P0, PT, R12, R16, PT ;  /* 0x000000100c00722a */ /* 0x002fe20003f0e000 */
[----:B------:R-:W-:-:S02]  /*62e0*/  IMAD.MOV.U32 R20, RZ, RZ, R16 ;  /* 0x000000ffff147224 */ /* 0x000fc400078e0010 */
[----:B------:R-:W-:Y:S02]  /*62f0*/  IMAD.MOV.U32 R21, RZ, RZ, R17 ;  /* 0x000000ffff157224 */ /* 0x000fe400078e0011 */
[----:B0-----:R-:W-:Y:S02]  /*6300*/  IMAD.MOV.U32 R23, RZ, RZ, R4 ;  /* 0x000000ffff177224 */ /* 0x001fe400078e0004 */
        /* <DEDUP_REMOVED lines=16> */
.L_x_103:
[----:B------:R-:W-:Y:S05]  /*6410*/  BSYNC.RECONVERGENT B1 ;  /* 0x0000000000017941 */ /* 0x000fea0003800200 */
.L_x_102:
        /* <DEDUP_REMOVED lines=23> */
.L_x_105:
[----:B------:R-:W-:Y:S05]  /*6590*/  BSYNC.RECONVERGENT B1 ;  /* 0x0000000000017941 */ /* 0x000fea0003800200 */
.L_x_104:
        /* <DEDUP_REMOVED lines=21> */
.L_x_107:
[----:B------:R-:W-:Y:S05]  /*66f0*/  BSYNC.RECONVERGENT B1 ;  /* 0x0000000000017941 */ /* 0x000fea0003800200 */
.L_x_106:
        /* <DEDUP_REMOVED lines=23> */
.L_x_109:
[----:B------:R-:W-:Y:S05]  /*6870*/  BSYNC.RECONVERGENT B1 ;  /* 0x0000000000017941 */ /* 0x000fea0003800200 */
.L_x_108:
        /* <DEDUP_REMOVED lines=21> */
.L_x_111:
[----:B------:R-:W-:Y:S05]  /*69d0*/  BSYNC.RECONVERGENT B1 ;  /* 0x0000000000017941 */ /* 0x000fea0003800200 */
.L_x_110:
        /* <DEDUP_REMOVED lines=21> */
.L_x_113:
[----:B------:R-:W-:Y:S05]  /*6b30*/  BSYNC.RECONVERGENT B1 ;  /* 0x0000000000017941 */ /* 0x000fea0003800200 */
.L_x_112:
        /* <DEDUP_REMOVED lines=20> */
.L_x_34:
[----:B------:R-:W-:Y:S05]  /*6c80*/  BSYNC.RECONVERGENT B0 ;  /* 0x0000000000007941 */ /* 0x000fea0003800200 */
.L_x_1:
[----:B------:R-:W-:Y:S05]  /*6c90*/  @P1 EXIT ;  /* 0x000000000000194d */ /* 0x000fea0003800000 */
[----:B0123--:R-:W0:Y:S02]  /*6ca0*/  LDC.64 R2, c[0x0][0x388] ;  /* 0x0000e200ff027b82 */ /* 0x00fe240000000a00 */
[----:B0-----:R-:W-:Y:S04]  /*6cb0*/  STG.E.64 desc[UR10][R2.64], R12 ;  /* 0x0000000c02007986 */ /* 0x001fe8000c101b0a */
[----:B------:R-:W-:Y:S01]  /*6cc0*/  STG.E.64 desc[UR10][R2.64+0x8], R14 ;  /* 0x0000080e02007986 */ /* 0x000fe2000c101b0a */
[----:B------:R-:W-:Y:S05]  /*6cd0*/  EXIT ;  /* 0x000000000000794d */ /* 0x000fea0003800000 */
.L_x_114:
        /* <DEDUP_REMOVED lines=10> */
.L_x_722:


//--------------------- .text._ZN6thrust24THRUST_300001_SM_1000_NS8cuda_cub4core6detail13_kernel_agentINS1_8__reduce10DrainAgentIlEEJN3cub18CUB_300001_SM_10009GridQueueIyEElEEEvDpT0_ --------------------------
	.section	.text._ZN6thrust24THRUST_300001_SM_1000_NS8cuda_cub4core6detail13_kernel_agentINS1_8__reduce10DrainAgentIlEEJN3cub18CUB_300001_SM_10009GridQueueIyEElEEEvDpT0_,"ax",@progbits
	.align	128
        .global         _ZN6thrust24THRUST_300001_SM_1000_NS8cuda_cub4core6detail13_kernel_agentINS1_8__reduce10DrainAgentIlEEJN3cub18CUB_300001_SM_10009GridQueueIyEElEEEvDpT0_
        .type           _ZN6thrust24THRUST_300001_SM_1000_NS8cuda_cub4core6detail13_kernel_agentINS1_8__reduce10DrainAgentIlEEJN3cub18CUB_300001_SM_10009GridQueueIyEElEEEvDpT0_,@function
        .size           _ZN6thrust24THRUST_300001_SM_1000_NS8cuda_cub4core6detail13_kernel_agentINS1_8__reduce10DrainAgentIlEEJN3cub18CUB_300001_SM_10009GridQueueIyEElEEEvDpT0_,(.L_x_723 - _ZN6thrust24THRUST_300001_SM_1000_NS8cuda_cub4core6detail13_kernel_agentINS1_8__reduce10DrainAgentIlEEJN3cub18CUB_300001_SM_10009GridQueueIyEElEEEvDpT0_)
        .other          _ZN6thrust24THRUST_300001_SM_1000_NS8cuda_cub4core6detail13_kernel_agentINS1_8__reduce10DrainAgentIlEEJN3cub18CUB_300001_SM_10009GridQueueIyEElEEEvDpT0_,@"STO_CUDA_ENTRY STV_DEFAULT"
_ZN6thrust24THRUST_300001_SM_1000_NS8cuda_cub4core6detail13_kernel_agentINS1_8__reduce10DrainAgentIlEEJN3cub18CUB_300001_SM_10009GridQueueIyEElEEEvDpT0_:
.text._ZN6thrust24THRUST_300001_SM_1000_NS8cuda_cub4core6detail13_kernel_agentINS1_8__reduce10DrainAgentIlEEJN3cub18CUB_300001_SM_10009GridQueueIyEElEEEvDpT0_:
[----:B------:R-:W-:Y:S08]  /*0000*/  LDC R1, c[0x0][0x37c] ;  /* 0x0000df00ff017b82 */ /* 0x000ff00000000800 */
[----:B------:R-:W0:Y:S01]  /*0010*/  LDC.64 R2, c[0x0][0x380] ;  /* 0x0000e000ff027b82 */ /* 0x000e220000000a00 */
[----:B------:R-:W0:Y:S07]  /*0020*/  LDCU.64 UR4, c[0x0][0x358] ;  /* 0x00006b00ff0477ac */ /* 0x000e2e0008000a00 */
[----:B------:R-:W1:Y:S01]  /*0030*/  LDC.64 R4, c[0x0][0x388] ;  /* 0x0000e200ff047b82 */ /* 0x000e620000000a00 */
[----:B0-----:R-:W-:Y:S04]  /*0040*/  STG.E.64 desc[UR4][R2.64+0x8], RZ ;  /* 0x000008ff02007986 */ /* 0x001fe8000c101b04 */
[----:B-1----:R-:W-:Y:S01]  /*0050*/  STG.E.64 desc[UR4][R2.64], R4 ;  /* 0x0000000402007986 */ /* 0x002fe2000c101b04 */
[----:B------:R-:W-:Y:S05]  /*0060*/  EXIT ;  /* 0x000000000000794d */ /* 0x000fea0003800000 */
.L_x_115:
        /* <DEDUP_REMOVED lines=9> */
.L_x_723:


//--------------------- .text._ZN6thrust24THRUST_300001_SM_1000_NS8cuda_cub4core6detail13_kernel_agentINS1_8__reduce11ReduceAgentINS0_12zip_iteratorIN4cuda3std3__45tupleIJNS0_10device_ptrIdEENS0_17counting_iteratorIlNS0_11use_defaultESF_SF_EEEEEEEPNSB_IJdlEEESJ_lNS1_9__extrema9arg_max_fIdlNSA_4lessIdEEEEEEJSI_SK_lN3cub18CUB_300001_SM_100013GridEvenShareIlEENSS_9GridQueueIyEESP_EEEvDpT0_ --------------------------
	.section	.text._ZN6thrust24THRUST_300001_SM_1000_NS8cuda_cub4core6detail13_kernel_agentINS1_8__reduce11ReduceAgentINS0_12zip_iteratorIN4cuda3std3__45tupleIJNS0_10device_ptrIdEENS0_17counting_iteratorIlNS0_11use_defaultESF_SF_EEEEEEEPNSB_IJdlEEESJ_lNS1_9__extrema9arg_max_fIdlNSA_4lessIdEEEEEEJSI_SK_lN3cub18CUB_300001_SM_100013GridEvenShareIlEENSS_9GridQueueIyEESP_EEEvDpT0_,"ax",@progbits
	.align	128
        .global         _ZN6thrust24THRUST_300001_SM_1000_NS8cuda_cub4core6detail13_kernel_agentINS1_8__reduce11ReduceAgentINS0_12zip_iteratorIN4cuda3std3__45tupleIJNS0_10device_ptrIdEENS0_17counting_iteratorIlNS0_11use_defaultESF_SF_EEEEEEEPNSB_IJdlEEESJ_lNS1_9__extrema9arg_max_fIdlNSA_4lessIdEEEEEEJSI_SK_lN3cub18CUB_300001_SM_100013GridEvenShareIlEENSS_9GridQueueIyEESP_EEEvDpT0_
        .type           _ZN6thrust24THRUST_300001_SM_1000_NS8cuda_cub4core6detail13_kernel_agentINS1_8__reduce11ReduceAgentINS0_12zip_iteratorIN4cuda3std3__45tupleIJNS0_10device_ptrIdEENS0_17counting_iteratorIlNS0_11use_defaultESF_SF_EEEEEEEPNSB_IJdlEEESJ_lNS1_9__extrema9arg_max_fIdlNSA_4lessIdEEEEEEJSI_SK_lN3cub18CUB_300001_SM_100013GridEvenShareIlEENSS_9GridQueueIyEESP_EEEvDpT0_,@function
        .size           _ZN6thrust24THRUST_300001_SM_1000_NS8cuda_cub4core6detail13_kernel_agentINS1_8__reduce11ReduceAgentINS0_12zip_iteratorIN4cuda3std3__45tupleIJNS0_10device_ptrIdEENS0_17counting_iteratorIlNS0_11use_defaultESF_SF_EEEEEEEPNSB_IJdlEEESJ_lNS1_9__extrema9arg_max_fIdlNSA_4lessIdEEEEEEJSI_SK_lN3cub18CUB_300001_SM_100013GridEvenShareIlEENSS_9GridQueueIyEESP_EEEvDpT0_,(.L_x_724 - _ZN6thrust24THRUST_300001_SM_1000_NS8cuda_cub4core6detail13_kernel_agentINS1_8__reduce11ReduceAgentINS0_12zip_iteratorIN4cuda3std3__45tupleIJNS0_10device_ptrIdEENS0_17counting_iteratorIlNS0_11use_defaultESF_SF_EEEEEEEPNSB_IJdlEEESJ_lNS1_9__extrema9arg_max_fIdlNSA_4lessIdEEEEEEJSI_SK_lN3cub18CUB_300001_SM_100013GridEvenShareIlEENSS_9GridQueueIyEESP_EEEvDpT0_)
        .other          _ZN6thrust24THRUST_300001_SM_1000_NS8cuda_cub4core6detail13_kernel_agentINS1_8__reduce11ReduceAgentINS0_12zip_iteratorIN4cuda3std3__45tupleIJNS0_10device_ptrIdEENS0_17counting_iteratorIlNS0_11use_defaultESF_SF_EEEEEEEPNSB_IJdlEEESJ_lNS1_9__extrema9arg_max_fIdlNSA_4lessIdEEEEEEJSI_SK_lN3cub18CUB_300001_SM_100013GridEvenShareIlEENSS_9GridQueueIyEESP_EEEvDpT0_,@"STO_CUDA_ENTRY STV_DEFAULT"
_ZN6thrust24THRUST_300001_SM_1000_NS8cuda_cub4core6detail13_kernel_agentINS1_8__reduce11ReduceAgentINS0_12zip_iteratorIN4cuda3std3__45tupleIJNS0_10device_ptrIdEENS0_17counting_iteratorIlNS0_11use_defaultESF_SF_EEEEEEEPNSB_IJdlEEESJ_lNS1_9__extrema9arg_max_fIdlNSA_4lessIdEEEEEEJSI_SK_lN3cub18CUB_300001_SM_100013GridEvenShareIlEENSS_9GridQueueIyEESP_EEEvDpT0_:
.text._ZN6thrust24THRUST_300001_SM_1000_NS8cuda_cub4core6detail13_kernel_agentINS1_8__reduce11ReduceAgentINS0_12zip_iteratorIN4cuda3std3__45tupleIJNS0_10device_ptrIdEENS0_17counting_iteratorIlNS0_11use_defaultESF_SF_EEEEEEEPNSB_IJdlEEESJ_lNS1_9__extrema9arg_max_fIdlNSA_4lessIdEEEEEEJSI_SK_lN3cub18CUB_300001_SM_100013GridEvenShareIlEENSS_9GridQueueIyEESP_EEEvDpT0_:
[----:B------:R-:W-:Y:S01]  /*0000*/  LDC R1, c[0x0][0x37c] ;  /* 0x0000df00ff017b82 */ /* 0x000fe20000000800 */
[----:B------:R-:W0:Y:S01]  /*0010*/  S2R R0, SR_CTAID.X ;  /* 0x0000000000007919 */ /* 0x000e220000002500 */
[----:B------:R-:W1:Y:S01]  /*0020*/  LDCU.64 UR4, c[0x0][0x398] ;  /* 0x00007300ff0477ac */ /* 0x000e620008000a00 */
[----:B------:R-:W-:Y:S01]  /*0030*/  BSSY.RECONVERGENT B0, `(.L_x_116) ;  /* 0x0000689000007945 */ /* 0x000fe20003800200 */
[----:B------:R-:W2:Y:S01]  /*0040*/  LDCU UR6, c[0x0][0x370] ;  /* 0x00006e00ff0677ac */ /* 0x000ea20008000800 */
[----:B------:R-:W3:Y:S01]  /*0050*/  LDCU.64 UR10, c[0x0][0x358] ;  /* 0x00006b00ff0a77ac */ /* 0x000ee20008000a00 */
[----:B-1----:R-:W-:Y:S02]  /*0060*/  IMAD.U32 R25, RZ, RZ, UR4 ;  /* 0x00000004ff197e24 */ /* 0x002fe4000f8e00ff */
[----:B------:R-:W-:Y:S01]  /*0070*/  IMAD.U32 R16, RZ, RZ, UR5 ;  /* 0x00000005ff107e24 */ /* 0x000fe2000f8e00ff */
[----:B--2---:R-:W-:Y:S01]  /*0080*/  UIMAD UR6, UR6, 0x500, URZ ;  /* 0x00000500060678a4 */ /* 0x004fe2000f8e02ff */
[----:B0-----:R-:W-:-:S05]  /*0090*/  IMAD R8, R0, 0x500, RZ ;  /* 0x0000050000087824 */ /* 0x001fca00078e02ff */
[----:B------:R-:W-:-:S04]  /*00a0*/  IADD3 R2, P1, PT, R8, 0x500, RZ ;  /* 0x0000050008027810 */ /* 0x000fc80007f3e0ff */
[----:B------:R-:W-:Y:S01]  /*00b0*/  ISETP.GT.U32.AND P0, PT, R2, R25, PT ;  /* 0x000000190200720c */ /* 0x000fe20003f04070 */
[----:B------:R-:W-:-:S05]  /*00c0*/  IMAD.X R3, RZ, RZ, RZ, P1 ;  /* 0x000000ffff037224 */ /* 0x000fca00008e06ff */
[----:B------:R-:W-:-:S13]  /*00d0*/  ISETP.GT.AND.EX P0, PT, R3, R16, PT, P0 ;  /* 0x000000100300720c */ /* 0x000fda0003f04300 */
[----:B---3--:R-:W-:Y:S05]  /*00e0*/  @!P0 BRA `(.L_x_117) ;  /* 0x0000003800e48947 */ /* 0x008fea0003800000 */
[----:B------:R-:W0:Y:S01]  /*00f0*/  S2R R10, SR_TID.X ;  /* 0x00000000000a7919 */ /* 0x000e220000002100 */
[----:B------:R-:W-:Y:S01]  /*0100*/  IMAD.IADD R9, R25, 0x1, -R8 ;  /* 0x0000000119097824 */ /* 0x000fe200078e0a08 */
[----:B------:R-:W-:Y:S01]  /*0110*/  BSSY.RECONVERGENT B1, `(.L_x_118) ;  /* 0x000000f000017945 */ /* 0x000fe20003800200 */
[----:B------:R-:W-:Y:S02]  /*0120*/  CS2R R20, SRZ ;  /* 0x0000000000147805 */ /* 0x000fe4000001ff00 */
[----:B------:R-:W-:Y:S02]  /*0130*/  CS2R R14, SRZ ;  /* 0x00000000000e7805 */ /* 0x000fe4000001ff00 */
[----:B0-----:R-:W-:Y:S01]  /*0140*/  ISETP.GE.AND P0, PT, R10, R9, PT ;  /* 0x000000090a00720c */ /* 0x001fe20003f06270 */
[----:B------:R-:W-:-:S12]  /*0150*/  IMAD.MOV.U32 R6, RZ, RZ, R10 ;  /* 0x000000ffff067224 */ /* 0x000fd800078e000a */
[----:B------:R-:W-:Y:S05]  /*0160*/  @P0 BRA `(.L_x_119) ;  /* 0x0000000000240947 */ /* 0x000fea0003800000 */
[----:B------:R-:W0:Y:S01]  /*0170*/  LDCU.128 UR4, c[0x0][0x380] ;  /* 0x00007000ff0477ac */ /* 0x000e220008000c00 */
[----:B------:R-:W-:-:S05]  /*0180*/  IADD3 R21, P0, PT, R8, R10, RZ ;  /* 0x0000000a08157210 */ /* 0x000fca0007f1e0ff */
[----:B------:R-:W-:Y:S01]  /*0190*/  IMAD.X R20, RZ, RZ, RZ, P0 ;  /* 0x000000ffff147224 */ /* 0x000fe200000e06ff */
[----:B0-----:R-:W-:-:S04]  /*01a0*/  LEA R14, P1, R21, UR4, 0x3 ;  /* 0x00000004150e7c11 */ /* 0x001fc8000f8218ff */
[----:B------:R-:W-:-:S06]  /*01b0*/  LEA.HI.X R15, R21, UR5, R20, 0x3, P1 ;  /* 0x00000005150f7c11 */ /* 0x000fcc00088f1c14 */
[----:B------:R-:W5:Y:S01]  /*01c0*/  LDG.E.64 R14, desc[UR10][R14.64] ;  /* 0x0000000a0e0e7981 */ /* 0x000f62000c1e1b00 */
[----:B------:R-:W-:Y:S01]  /*01d0*/  IADD3 R21, P0, PT, R21, UR6, RZ ;  /* 0x0000000615157c10 */ /* 0x000fe2000ff1e0ff */
[----:B------:R-:W-:-:S03]  /*01e0*/  VIADD R6, R10, 0x100 ;  /* 0x000001000a067836 */ /* 0x000fc60000000000 */
[----:B------:R-:W-:-:S09]  /*01f0*/  IADD3.X R20, PT, PT, R20, UR7, RZ, P0, !PT ;  /* 0x0000000714147c10 */ /* 0x000fd200087fe4ff */
.L_x_119:
[----:B------:R-:W-:Y:S05]  /*0200*/  BSYNC.RECONVERGENT B1 ;  /* 0x0000000000017941 */ /* 0x000fea0003800200 */
.L_x_118:
[----:B------:R-:W-:Y:S01]  /*0210*/  ISETP.GE.AND P0, PT, R6, R9, PT ;  /* 0x000000090600720c */ /* 0x000fe20003f06270 */
[----:B------:R-:W-:-:S12]  /*0220*/  BSSY.RECONVERGENT B1, `(.L_x_120) ;  /* 0x00000af000017945 */ /* 0x000fd80003800200 */
[----:B------:R-:W-:Y:S05]  /*0230*/  @P0 BRA `(.L_x_121) ;  /* 0x0000000800b40947 */ /* 0x000fea0003800000 */
[----:B------:R-:W-:Y:S01]  /*0240*/  LOP3.LUT R2, RZ, R6, RZ, 0x33, !PT ;  /* 0x00000006ff027212 */ /* 0x000fe200078e33ff */
[----:B------:R-:W-:Y:S03]  /*0250*/  BSSY.RECONVERGENT B2, `(.L_x_122) ;  /* 0x0000034000027945 */ /* 0x000fe60003800200 */
[----:B------:R-:W-:-:S04]  /*0260*/  IADD3 R25, PT, PT, -R8, R25, R2 ;  /* 0x0000001908197210 */ /* 0x000fc80007ffe102 */
[----:B------:R-:W-:-:S04]  /*0270*/  LOP3.LUT R2, R25, 0x300, RZ, 0xc0, !PT ;  /* 0x0000030019027812 */ /* 0x000fc800078ec0ff */
[----:B------:R-:W-:-:S13]  /*0280*/  ISETP.NE.AND P0, PT, R2, 0x300, PT ;  /* 0x000003000200780c */ /* 0x000fda0003f05270 */
[----:B------:R-:W-:Y:S05]  /*0290*/  @!P0 BRA `(.L_x_123) ;  /* 0x0000000000bc8947 */ /* 0x000fea0003800000 */
[----:B------:R-:W0:Y:S01]  /*02a0*/  LDCU.128 UR4, c[0x0][0x380] ;  /* 0x00007000ff0477ac */ /* 0x000e220008000c00 */
[----:B------:R-:W-:Y:S02]  /*02b0*/  IADD3 R12, P0, PT, R8, R6, RZ ;  /* 0x00000006080c7210 */ /* 0x000fe40007f1e0ff */
[----:B------:R-:W-:-:S03]  /*02c0*/  LEA.HI R2, R25, 0x1, RZ, 0x18 ;  /* 0x0000000119027811 */ /* 0x000fc600078fc0ff */
[----:B------:R-:W-:Y:S01]  /*02d0*/  IMAD.X R3, RZ, RZ, RZ, P0 ;  /* 0x000000ffff037224 */ /* 0x000fe200000e06ff */
[----:B------:R-:W-:-:S05]  /*02e0*/  LOP3.LUT R2, R2, 0x3, RZ, 0xc0, !PT ;  /* 0x0000000302027812 */ /* 0x000fca00078ec0ff */
[----:B------:R-:W-:Y:S01]  /*02f0*/  IMAD.MOV R7, RZ, RZ, -R2 ;  /* 0x000000ffff077224 */ /* 0x000fe200078e0a02 */
[C---:B0-----:R-:W-:Y:S02]  /*0300*/  IADD3 R13, P1, PT, R12.reuse, UR6, RZ ;  /* 0x000000060c0d7c10 */ /* 0x041fe4000ff3e0ff */
[C---:B------:R-:W-:Y:S02]  /*0310*/  LEA R11, P2, R12.reuse, UR4, 0x3 ;  /* 0x000000040c0b7c11 */ /* 0x040fe4000f8418ff */
[----:B------:R-:W-:Y:S02]  /*0320*/  IADD3.X R16, PT, PT, R3, UR7, RZ, P1, !PT ;  /* 0x0000000703107c10 */ /* 0x000fe40008ffe4ff */
[----:B------:R-:W-:-:S09]  /*0330*/  LEA.HI.X R12, R12, UR5, R3, 0x3, P2 ;  /* 0x000000050c0c7c11 */ /* 0x000fd200090f1c03 */
.L_x_126:
[----:B------:R-:W-:Y:S02]  /*0340*/  IMAD.MOV.U32 R2, RZ, RZ, R11 ;  /* 0x000000ffff027224 */ /* 0x000fe400078e000b */
[----:B------:R-:W-:-:S06]  /*0350*/  IMAD.MOV.U32 R3, RZ, RZ, R12 ;  /* 0x000000ffff037224 */ /* 0x000fcc00078e000c */
[----:B------:R-:W2:Y:S01]  /*0360*/  LDG.E.64 R2, desc[UR10][R2.64] ;  /* 0x0000000a02027981 */ /* 0x000ea2000c1e1b00 */
[----:B------:R-:W-:Y:S01]  /*0370*/  VIADD R7, R7, 0x1 ;  /* 0x0000000107077836 */ /* 0x000fe20000000000 */
[----:B------:R-:W-:Y:S01]  /*0380*/  BSSY.RECONVERGENT B3, `(.L_x_124) ;  /* 0x000001b000037945 */ /* 0x000fe20003800200 */
[----:B------:R-:W-:Y:S01]  /*0390*/  IMAD.MOV.U32 R18, RZ, RZ, R21 ;  /* 0x000000ffff127224 */ /* 0x000fe200078e0015 */
[----:B------:R-:W-:Y:S01]  /*03a0*/  IADD3 R11, P3, PT, R11, 0x800, RZ ;  /* 0x000008000b0b7810 */ /* 0x000fe20007f7e0ff */
[----:B------:R-:W-:Y:S01]  /*03b0*/  IMAD.MOV.U32 R17, RZ, RZ, R20 ;  /* 0x000000ffff117224 */ /* 0x000fe200078e0014 */
[----:B------:R-:W-:Y:S01]  /*03c0*/  ISETP.NE.AND P2, PT, R7, RZ, PT ;  /* 0x000000ff0700720c */ /* 0x000fe20003f45270 */
[----:B-----5:R-:W-:Y:S02]  /*03d0*/  IMAD.MOV.U32 R4, RZ, RZ, R14 ;  /* 0x000000ffff047224 */ /* 0x020fe400078e000e */
[----:B------:R-:W-:Y:S02]  /*03e0*/  IMAD.MOV.U32 R5, RZ, RZ, R15 ;  /* 0x000000ffff057224 */ /* 0x000fe400078e000f */
[----:B------:R-:W-:-:S02]  /*03f0*/  IMAD.MOV.U32 R21, RZ, RZ, R13 ;  /* 0x000000ffff157224 */ /* 0x000fc400078e000d */
[----:B------:R-:W-:Y:S01]  /*0400*/  IMAD.MOV.U32 R20, RZ, RZ, R16 ;  /* 0x000000ffff147224 */ /* 0x000fe200078e0010 */
[----:B--2---:R-:W-:Y:S01]  /*0410*/  DSETP.GEU.AND P0, PT, R14, R2, PT ;  /* 0x000000020e00722a */ /* 0x004fe20003f0e000 */
[----:B------:R-:W-:Y:S02]  /*0420*/  IMAD.MOV.U32 R14, RZ, RZ, R2 ;  /* 0x000000ffff0e7224 */ /* 0x000fe400078e0002 */
[----:B------:R-:W-:-:S11]  /*0430*/  IMAD.MOV.U32 R15, RZ, RZ, R3 ;  /* 0x000000ffff0f7224 */ /* 0x000fd600078e0003 */
        /* <DEDUP_REMOVED lines=15> */
.L_x_125:
[----:B------:R-:W-:Y:S05]  /*0530*/  BSYNC.RECONVERGENT B3 ;  /* 0x0000000000037941 */ /* 0x000fea0003800200 */
.L_x_124:
[----:B------:R-:W-:Y:S01]  /*0540*/  IADD3 R13, P0, PT, R13, 0x100, RZ ;  /* 0x000001000d0d7810 */ /* 0x000fe20007f1e0ff */
[----:B------:R-:W-:Y:S02]  /*0550*/  VIADD R6, R6, 0x100 ;  /* 0x0000010006067836 */ /* 0x000fe40000000000 */
[----:B------:R-:W-:Y:S02]  /*0560*/  IMAD.X R12, RZ, RZ, R12, P3 ;  /* 0x000000ffff0c7224 */ /* 0x000fe400018e060c */
[----:B------:R-:W-:Y:S01]  /*0570*/  IMAD.X R16, RZ, RZ, R16, P0 ;  /* 0x000000ffff107224 */ /* 0x000fe200000e0610 */
[----:B------:R-:W-:Y:S07]  /*0580*/  @P2 BRA `(.L_x_126) ;  /* 0xfffffffc006c2947 */ /* 0x000fee000383ffff */
.L_x_123:
[----:B------:R-:W-:Y:S05]  /*0590*/  BSYNC.RECONVERGENT B2 ;  /* 0x0000000000027941 */ /* 0x000fea0003800200 */
.L_x_122:
[----:B------:R-:W-:-:S13]  /*05a0*/  ISETP.GE.U32.AND P0, PT, R25, 0x300, PT ;  /* 0x000003001900780c */ /* 0x000fda0003f06070 */
[----:B------:R-:W-:Y:S05]  /*05b0*/  @!P0 BRA `(.L_x_121) ;  /* 0x0000000400d48947 */ /* 0x000fea0003800000 */
[----:B------:R-:W0:Y:S01]  /*05c0*/  LDC.64 R4, c[0x0][0x380] ;  /* 0x0000e000ff047b82 */ /* 0x000e220000000a00 */
[----:B------:R-:W-:-:S07]  /*05d0*/  VIADD R11, R6, 0x200 ;  /* 0x00000200060b7836 */ /* 0x000fce0000000000 */
[----:B------:R-:W1:Y:S02]  /*05e0*/  LDC.64 R2, c[0x0][0x388] ;  /* 0x0000e200ff027b82 */ /* 0x000e640000000a00 */
.L_x_135:
[----:B------:R-:W-:-:S05]  /*05f0*/  VIADD R7, R11, 0xfffffe00 ;  /* 0xfffffe000b077836 */ /* 0x000fca0000000000 */
[----:B------:R-:W-:-:S04]  /*0600*/  IADD3 R13, P0, PT, R8, R7, RZ ;  /* 0x00000007080d7210 */ /* 0x000fc80007f1e0ff */
[----:B------:R-:W-:Y:S02]  /*0610*/  LEA.HI.X.SX32 R12, R7, RZ, 0x1, P0 ;  /* 0x000000ff070c7211 */ /* 0x000fe400000f0eff */
[----:B0-----:R-:W-:-:S04]  /*0620*/  LEA R16, P0, R13, R4, 0x3 ;  /* 0x000000040d107211 */ /* 0x001fc800078018ff */
[----:B------:R-:W-:-:S05]  /*0630*/  LEA.HI.X R17, R13, R5, R12, 0x3, P0 ;  /* 0x000000050d117211 */ /* 0x000fca00000f1c0c */
[----:B------:R-:W2:Y:S04]  /*0640*/  LDG.E.64 R18, desc[UR10][R16.64] ;  /* 0x0000000a10127981 */ /* 0x000ea8000c1e1b00 */
[----:B-----5:R0:W5:Y:S01]  /*0650*/  LDG.E.64 R6, desc[UR10][R16.64+0x800] ;  /* 0x0008000a10067981 */ /* 0x020162000c1e1b00 */
[----:B-1----:R-:W-:Y:S01]  /*0660*/  IADD3 R24, P1, PT, R13, R2, RZ ;  /* 0x000000020d187210 */ /* 0x002fe20007f3e0ff */
[----:B------:R-:W-:Y:S04]  /*0670*/  BSSY.RECONVERGENT B2, `(.L_x_127) ;  /* 0x0000016000027945 */ /* 0x000fe80003800200 */
[----:B------:R-:W-:-:S02]  /*0680*/  IMAD.X R25, R12, 0x1, R3, P1 ;  /* 0x000000010c197824 */ /* 0x000fc400008e0603 */
[----:B------:R-:W-:Y:S02]  /*0690*/  IMAD.MOV.U32 R23, RZ, RZ, R24 ;  /* 0x000000ffff177224 */ /* 0x000fe400078e0018 */
[----:B------:R-:W-:Y:S01]  /*06a0*/  IMAD.MOV.U32 R22, RZ, RZ, R25 ;  /* 0x000000ffff167224 */ /* 0x000fe200078e0019 */
[----:B--2---:R-:W-:Y:S01]  /*06b0*/  DSETP.GEU.AND P0, PT, R14, R18, PT ;  /* 0x000000120e00722a */ /* 0x004fe20003f0e000 */
[----:B------:R-:W-:Y:S02]  /*06c0*/  IMAD.MOV.U32 R12, RZ, RZ, R18 ;  /* 0x000000ffff0c7224 */ /* 0x000fe400078e0012 */
[----:B------:R-:W-:-:S11]  /*06d0*/  IMAD.MOV.U32 R13, RZ, RZ, R19 ;  /* 0x000000ffff0d7224 */ /* 0x000fd600078e0013 */
        /* <DEDUP_REMOVED lines=15> */
.L_x_128:
[----:B------:R-:W-:Y:S05]  /*07d0*/  BSYNC.RECONVERGENT B2 ;  /* 0x0000000000027941 */ /* 0x000fea0003800200 */
.L_x_127:
[----:B------:R0:W5:Y:S04]  /*07e0*/  LDG.E.64 R14, desc[UR10][R16.64+0x1000] ;  /* 0x0010000a100e7981 */ /* 0x000168000c1e1b00 */
[----:B------:R0:W5:Y:S02]  /*07f0*/  LDG.E.64 R18, desc[UR10][R16.64+0x1800] ;  /* 0x0018000a10127981 */ /* 0x000164000c1e1b00 */
[----:B-----5:R-:W-:Y:S01]  /*0800*/  DSETP.GEU.AND P0, PT, R12, R6, PT ;  /* 0x000000060c00722a */ /* 0x020fe20003f0e000 */
[----:B------:R-:W-:Y:S01]  /*0810*/  VIADD R21, R11, 0xffffff00 ;  /* 0xffffff000b157836 */ /* 0x000fe20000000000 */
[----:B------:R-:W-:Y:S04]  /*0820*/  BSSY.RECONVERGENT B2, `(.L_x_129) ;  /* 0x0000017000027945 */ /* 0x000fe80003800200 */
[----:B------:R-:W-:-:S02]  /*0830*/  SHF.R.S32.HI R20, RZ, 0x1f, R21 ;  /* 0x0000001fff147819 */ /* 0x000fc40000011415 */
[----:B------:R-:W-:Y:S01]  /*0840*/  IADD3 R26, P1, P2, R21, R2, R8 ;  /* 0x00000002151a7210 */ /* 0x000fe20007a3e008 */
[----:B------:R-:W-:-:S03]  /*0850*/  IMAD.MOV.U32 R21, RZ, RZ, R7 ;  /* 0x000000ffff157224 */ /* 0x000fc600078e0007 */
[----:B------:R-:W-:Y:S01]  /*0860*/  IADD3.X R27, PT, PT, R20, R3, RZ, P1, P2 ;  /* 0x00000003141b7210 */ /* 0x000fe20000fe44ff */
[----:B------:R-:W-:Y:S02]  /*0870*/  IMAD.MOV.U32 R24, RZ, RZ, R26 ;  /* 0x000000ffff187224 */ /* 0x000fe400078e001a */
[----:B------:R-:W-:Y:S02]  /*0880*/  IMAD.MOV.U32 R20, RZ, RZ, R6 ;  /* 0x000000ffff147224 */ /* 0x000fe400078e0006 */
[----:B------:R-:W-:Y:S01]  /*0890*/  IMAD.MOV.U32 R25, RZ, RZ, R27 ;  /* 0x000000ffff197224 */ /* 0x000fe200078e001b */
[----:B0-----:R-:W-:Y:S06]  /*08a0*/  @!P0 BRA `(.L_x_130) ;  /* 0x0000000000388947 */ /* 0x001fec0003800000 */
        /* <DEDUP_REMOVED lines=14> */
.L_x_130:
[----:B------:R-:W-:Y:S05]  /*0990*/  BSYNC.RECONVERGENT B2 ;  /* 0x0000000000027941 */ /* 0x000fea0003800200 */
.L_x_129:
[----:B------:R-:W-:Y:S01]  /*09a0*/  DSETP.GEU.AND P0, PT, R20, R14, PT ;  /* 0x0000000e1400722a */ /* 0x000fe20003f0e000 */
[----:B------:R-:W-:Y:S01]  /*09b0*/  SHF.R.S32.HI R6, RZ, 0x1f, R11 ;  /* 0x0000001fff067819 */ /* 0x000fe2000001140b */
[----:B------:R-:W-:Y:S01]  /*09c0*/  BSSY.RECONVERGENT B2, `(.L_x_131) ;  /* 0x0000017000027945 */ /* 0x000fe20003800200 */
[C---:B------:R-:W-:Y:S01]  /*09d0*/  IADD3 R23, P1, P2, R11.reuse, R2, R8 ;  /* 0x000000020b177210 */ /* 0x040fe20007a3e008 */
[----:B------:R-:W-:Y:S02]  /*09e0*/  VIADD R17, R11, 0x100 ;  /* 0x000001000b117836 */ /* 0x000fe40000000000 */
[----:B------:R-:W-:Y:S01]  /*09f0*/  IMAD.MOV.U32 R7, RZ, RZ, R15 ;  /* 0x000000ffff077224 */ /* 0x000fe200078e000f */
[----:B------:R-:W-:Y:S01]  /*0a00*/  IADD3.X R16, PT, PT, R6, R3, RZ, P1, P2 ;  /* 0x0000000306107210 */ /* 0x000fe20000fe44ff */
[----:B------:R-:W-:Y:S02]  /*0a10*/  IMAD.MOV.U32 R12, RZ, RZ, R23 ;  /* 0x000000ffff0c7224 */ /* 0x000fe400078e0017 */
[----:B------:R-:W-:-:S02]  /*0a20*/  IMAD.MOV.U32 R6, RZ, RZ, R14 ;  /* 0x000000ffff067224 */ /* 0x000fc400078e000e */
[----:B------:R-:W-:Y:S02]  /*0a30*/  IMAD.MOV.U32 R13, RZ, RZ, R16 ;  /* 0x000000ffff0d7224 */ /* 0x000fe400078e0010 */
        /* <DEDUP_REMOVED lines=15> */
.L_x_132:
[----:B------:R-:W-:Y:S05]  /*0b30*/  BSYNC.RECONVERGENT B2 ;  /* 0x0000000000027941 */ /* 0x000fea0003800200 */
.L_x_131:
[----:B------:R-:W-:Y:S01]  /*0b40*/  DSETP.GEU.AND P0, PT, R6, R18, PT ;  /* 0x000000120600722a */ /* 0x000fe20003f0e000 */
[----:B------:R-:W-:Y:S01]  /*0b50*/  SHF.R.S32.HI R14, RZ, 0x1f, R17 ;  /* 0x0000001fff0e7819 */ /* 0x000fe20000011411 */
[----:B------:R-:W-:Y:S01]  /*0b60*/  BSSY.RECONVERGENT B2, `(.L_x_133) ;  /* 0x0000016000027945 */ /* 0x000fe20003800200 */
[----:B------:R-:W-:Y:S01]  /*0b70*/  IADD3 R17, P1, P2, R17, R2, R8 ;  /* 0x0000000211117210 */ /* 0x000fe20007a3e008 */
[----:B------:R-:W-:-:S03]  /*0b80*/  IMAD.MOV.U32 R15, RZ, RZ, R19 ;  /* 0x000000ffff0f7224 */ /* 0x000fc600078e0013 */
[----:B------:R-:W-:Y:S01]  /*0b90*/  IADD3.X R16, PT, PT, R14, R3, RZ, P1, P2 ;  /* 0x000000030e107210 */ /* 0x000fe20000fe44ff */
[----:B------:R-:W-:Y:S02]  /*0ba0*/  IMAD.MOV.U32 R21, RZ, RZ, R17 ;  /* 0x000000ffff157224 */ /* 0x000fe400078e0011 */
[----:B------:R-:W-:Y:S02]  /*0bb0*/  IMAD.MOV.U32 R14, RZ, RZ, R18 ;  /* 0x000000ffff0e7224 */ /* 0x000fe400078e0012 */
        /* <DEDUP_REMOVED lines=16> */
.L_x_134:
[----:B------:R-:W-:Y:S05]  /*0cc0*/  BSYNC.RECONVERGENT B2 ;  /* 0x0000000000027941 */ /* 0x000fea0003800200 */
.L_x_133:
[C---:B------:R-:W-:Y:S02]  /*0cd0*/  VIADD R6, R11.reuse, 0x200 ;  /* 0x000002000b067836 */ /* 0x040fe40000000000 */
[----:B------:R-:W-:-:S03]  /*0ce0*/  VIADD R11, R11, 0x400 ;  /* 0x000004000b0b7836 */ /* 0x000fc60000000000 */
[----:B------:R-:W-:-:S13]  /*0cf0*/  ISETP.GE.AND P0, PT, R6, R9, PT ;  /* 0x000000090600720c */ /* 0x000fda0003f06270 */
[----:B------:R-:W-:Y:S05]  /*0d00*/  @!P0 BRA `(.L_x_135) ;  /* 0xfffffff800388947 */ /* 0x000fea000383ffff */
.L_x_121:
[----:B------:R-:W-:Y:S05]  /*0d10*/  BSYNC.RECONVERGENT B1 ;  /* 0x0000000000017941 */ /* 0x000fea0003800200 */
.L_x_120:
[----:B------:R-:W-:-:S13]  /*0d20*/  ISETP.GE.AND P0, PT, R9, 0x100, PT ;  /* 0x000001000900780c */ /* 0x000fda0003f06270 */
[----:B------:R-:W-:Y:S05]  /*0d30*/  @!P0 BRA `(.L_x_136) ;  /* 0x0000001400508947 */ /* 0x000fea0003800000 */
[----:B------:R-:W0:Y:S01]  /*0d40*/  S2R R11, SR_LANEID ;  /* 0x00000000000b7919 */ /* 0x000e220000000000 */
[----:B------:R-:W-:Y:S01]  /*0d50*/  BSSY.RECONVERGENT B1, `(.L_x_137) ;  /* 0x000001f000017945 */ /* 0x000fe20003800200 */
[----:B------:R-:W-:Y:S01]  /*0d60*/  IMAD.MOV.U32 R12, RZ, RZ, R21 ;  /* 0x000000ffff0c7224 */ /* 0x000fe200078e0015 */
[----:B-----5:R1:W2:Y:S01]  /*0d70*/  SHFL.DOWN PT, R4, R14, 0x1, 0x1f ;  /* 0x08201f000e047f89 */ /* 0x0202a200000e0000 */
        /* <DEDUP_REMOVED lines=9> */
[----:B------:R-:W-:Y:S01]  /*0e10*/  IMAD.MOV.U32 R12, RZ, RZ, R6 ;  /* 0x000000ffff0c7224 */ /* 0x000fe200078e0006 */
[----:B------:R-:W-:Y:S01]  /*0e20*/  MOV R13, R7 ;  /* 0x00000007000d7202 */ /* 0x000fe20000000f00 */
[----:B------:R-:W-:Y:S02]  /*0e30*/  IMAD.MOV.U32 R2, RZ, RZ, R4 ;  /* 0x000000ffff027224 */ /* 0x000fe400078e0004 */
[----:B------:R-:W-:-:S09]  /*0e40*/  IMAD.MOV.U32 R3, RZ, RZ, R5 ;  /* 0x000000ffff037224 */ /* 0x000fd200078e0005 */
        /* <DEDUP_REMOVED lines=15> */
.L_x_138:
[----:B------:R-:W-:Y:S05]  /*0f40*/  BSYNC.RECONVERGENT B1 ;  /* 0x0000000000017941 */ /* 0x000fea0003800200 */
.L_x_137:
        /* <DEDUP_REMOVED lines=31> */
.L_x_140:
[----:B------:R-:W-:Y:S05]  /*1140*/  BSYNC.RECONVERGENT B1 ;  /* 0x0000000000017941 */ /* 0x000fea0003800200 */
.L_x_139:
[----:B------:R-:W-:Y:S01]  /*1150*/  ISETP.GT.AND P0, PT, R11, 0x1b, PT ;  /* 0x0000001b0b00780c */ /* 0x000fe20003f04270 */
[----:B-1----:R1:W1:Y:S01]  /*1160*/  SHFL.DOWN PT, R6, R4, 0x4, 0x1f ;  /* 0x08801f0004067f89 */ /* 0x00226200000e0000 */
[----:B------:R-:W-:Y:S01]  /*1170*/  BSSY.RECONVERGENT B1, `(.L_x_141) ;  /* 0x000001d000017945 */ /* 0x000fe20003800200 */
[----:B----4-:R-:W-:Y:S02]  /*1180*/  IMAD.MOV.U32 R14, RZ, RZ, R8 ;  /* 0x000000ffff0e7224 */ /* 0x010fe400078e0008 */
[----:B--2---:R2:W4:Y:S01]  /*1190*/  SHFL.DOWN PT, R7, R5, 0x4, 0x1f ;  /* 0x08801f0005077f89 */ /* 0x00452200000e0000 */
[----:B---3--:R-:W-:Y:S02]  /*11a0*/  IMAD.MOV.U32 R15, RZ, RZ, R9 ;  /* 0x000000ffff0f7224 */ /* 0x008fe400078e0009 */
[----:B0-----:R-:W-:Y:S01]  /*11b0*/  IMAD.MOV.U32 R2, RZ, RZ, R4 ;  /* 0x000000ffff027224 */ /* 0x001fe200078e0004 */
[----:B------:R2:W0:Y:S01]  /*11c0*/  SHFL.DOWN PT, R13, R8, 0x4, 0x1f ;  /* 0x08801f00080d7f89 */ /* 0x00042200000e0000 */
[----:B------:R-:W-:-:S03]  /*11d0*/  IMAD.MOV.U32 R3, RZ, RZ, R5 ;  /* 0x000000ffff037224 */ /* 0x000fc600078e0005 */
[----:B------:R2:W3:Y:S01]  /*11e0*/  SHFL.DOWN PT, R12, R9, 0x4, 0x1f ;  /* 0x08801f00090c7f89 */ /* 0x0004e200000e0000 */
[----:B------:R-:W-:Y:S05]  /*11f0*/  @P0 BRA `(.L_x_142) ;  /* 0x0000000000500947 */ /* 0x000fea0003800000 */
[----:B-1--4-:R-:W-:Y:S01]  /*1200*/  DSETP.GEU.AND P0, PT, R4, R6, PT ;  /* 0x000000060400722a */ /* 0x012fe20003f0e000 */
[----:B0-----:R-:W-:Y:S02]  /*1210*/  IMAD.MOV.U32 R14, RZ, RZ, R13 ;  /* 0x000000ffff0e7224 */ /* 0x001fe400078e000d */
        /* <DEDUP_REMOVED lines=18> */
.L_x_142:
[----:B------:R-:W-:Y:S05]  /*1340*/  BSYNC.RECONVERGENT B1 ;  /* 0x0000000000017941 */ /* 0x000fea0003800200 */
.L_x_141:
[----:B------:R-:W-:Y:S01]  /*1350*/  ISETP.GT.AND P0, PT, R11, 0x17, PT ;  /* 0x000000170b00780c */ /* 0x000fe20003f04270 */
[----:B-1----:R1:W1:Y:S01]  /*1360*/  SHFL.DOWN PT, R4, R2, 0x8, 0x1f ;  /* 0x09001f0002047f89 */ /* 0x00226200000e0000 */
[----:B------:R-:W-:Y:S01]  /*1370*/  BSSY.RECONVERGENT B1, `(.L_x_143) ;  /* 0x000001d000017945 */ /* 0x000fe20003800200 */
[----:B---3--:R-:W-:Y:S02]  /*1380*/  IMAD.MOV.U32 R12, RZ, RZ, R14 ;  /* 0x000000ffff0c7224 */ /* 0x008fe400078e000e */
[----:B--2---:R2:W3:Y:S01]  /*1390*/  SHFL.DOWN PT, R5, R3, 0x8, 0x1f ;  /* 0x09001f0003057f89 */ /* 0x0044e200000e0000 */
[----:B0-----:R-:W-:Y:S02]  /*13a0*/  IMAD.MOV.U32 R13, RZ, RZ, R15 ;  /* 0x000000ffff0d7224 */ /* 0x001fe400078e000f */
[----:B------:R-:W-:Y:S01]  /*13b0*/  IMAD.MOV.U32 R8, RZ, RZ, R2 ;  /* 0x000000ffff087224 */ /* 0x000fe200078e0002 */
[----:B----4-:R2:W0:Y:S01]  /*13c0*/  SHFL.DOWN PT, R7, R14, 0x8, 0x1f ;  /* 0x09001f000e077f89 */ /* 0x01042200000e0000 */
[----:B------:R-:W-:-:S03]  /*13d0*/  IMAD.MOV.U32 R9, RZ, RZ, R3 ;  /* 0x000000ffff097224 */ /* 0x000fc600078e0003 */
[----:B------:R2:W4:Y:S01]  /*13e0*/  SHFL.DOWN PT, R6, R15, 0x8, 0x1f ;  /* 0x09001f000f067f89 */ /* 0x00052200000e0000 */
[----:B------:R-:W-:Y:S05]  /*13f0*/  @P0 BRA `(.L_x_144) ;  /* 0x0000000000500947 */ /* 0x000fea0003800000 */
[----:B-1-3--:R-:W-:Y:S01]  /*1400*/  DSETP.GEU.AND P0, PT, R2, R4, PT ;  /* 0x000000040200722a */ /* 0x00afe20003f0e000 */
        /* <DEDUP_REMOVED lines=19> */
.L_x_144:
[----:B------:R-:W-:Y:S05]  /*1540*/  BSYNC.RECONVERGENT B1 ;  /* 0x0000000000017941 */ /* 0x000fea0003800200 */
.L_x_143:
[----:B------:R-:W-:Y:S01]  /*1550*/  ISETP.GT.AND P0, PT, R11, 0xf, PT ;  /* 0x0000000f0b00780c */ /* 0x000fe20003f04270 */
[----:B-1----:R1:W1:Y:S01]  /*1560*/  SHFL.DOWN PT, R2, R8, 0x10, 0x1f ;  /* 0x0a001f0008027f89 */ /* 0x00226200000e0000 */
[----:B------:R-:W-:Y:S01]  /*1570*/  BSSY.RECONVERGENT B1, `(.L_x_145) ;  /* 0x000001d000017945 */ /* 0x000fe20003800200 */
[----:B------:R-:W-:Y:S02]  /*1580*/  IMAD.MOV.U32 R4, RZ, RZ, R12 ;  /* 0x000000ffff047224 */ /* 0x000fe400078e000c */
[----:B--2---:R2:W1:Y:S01]  /*1590*/  SHFL.DOWN PT, R3, R9, 0x10, 0x1f ;  /* 0x0a001f0009037f89 */ /* 0x00446200000e0000 */
[----:B---3--:R-:W-:Y:S02]  /*15a0*/  IMAD.MOV.U32 R5, RZ, RZ, R13 ;  /* 0x000000ffff057224 */ /* 0x008fe400078e000d */
[----:B----4-:R-:W-:Y:S01]  /*15b0*/  IMAD.MOV.U32 R6, RZ, RZ, R8 ;  /* 0x000000ffff067224 */ /* 0x010fe200078e0008 */
[----:B------:R2:W3:Y:S01]  /*15c0*/  SHFL.DOWN PT, R15, R12, 0x10, 0x1f ;  /* 0x0a001f000c0f7f89 */ /* 0x0004e200000e0000 */
[----:B0-----:R-:W-:-:S03]  /*15d0*/  IMAD.MOV.U32 R7, RZ, RZ, R9 ;  /* 0x000000ffff077224 */ /* 0x001fc600078e0009 */
[----:B------:R2:W0:Y:S01]  /*15e0*/  SHFL.DOWN PT, R14, R13, 0x10, 0x1f ;  /* 0x0a001f000d0e7f89 */ /* 0x00042200000e0000 */
[----:B------:R-:W-:Y:S05]  /*15f0*/  @P0 BRA `(.L_x_146) ;  /* 0x0000000000500947 */ /* 0x000fea0003800000 */
[----:B-1----:R-:W-:Y:S01]  /*1600*/  DSETP.GEU.AND P0, PT, R8, R2, PT ;  /* 0x000000020800722a */ /* 0x002fe20003f0e000 */
[----:B---3--:R-:W-:Y:S02]  /*1610*/  IMAD.MOV.U32 R4, RZ, RZ, R15 ;  /* 0x000000ffff047224 */ /* 0x008fe400078e000f */
[----:B0-----:R-:W-:Y:S02]  /*1620*/  IMAD.MOV.U32 R5, RZ, RZ, R14 ;  /* 0x000000ffff057224 */ /* 0x001fe400078e000e */
        /* <DEDUP_REMOVED lines=17> */
.L_x_146:
[----:B------:R-:W-:Y:S05]  /*1740*/  BSYNC.RECONVERGENT B1 ;  /* 0x0000000000017941 */ /* 0x000fea0003800200 */
.L_x_145:
[----:B------:R-:W-:Y:S01]  /*1750*/  ISETP.NE.AND P0, PT, R11, RZ, PT ;  /* 0x000000ff0b00720c */ /* 0x000fe20003f05270 */
[----:B------:R-:W-:-:S12]  /*1760*/  BSSY.RECONVERGENT B1, `(.L_x_147) ;  /* 0x000000a000017945 */ /* 0x000fd80003800200 */
[----:B------:R-:W-:Y:S05]  /*1770*/  @P0 BRA `(.L_x_148) ;  /* 0x0000000000200947 */ /* 0x000fea0003800000 */
[----:B-1----:R-:W1:Y:S01]  /*1780*/  S2R R8, SR_CgaCtaId ;  /* 0x0000000000087919 */ /* 0x002e620000008800 */
[----:B------:R-:W-:Y:S02]  /*1790*/  MOV R3, 0x400 ;  /* 0x0000040000037802 */ /* 0x000fe40000000f00 */
[----:B------:R-:W-:-:S04]  /*17a0*/  SHF.R.U32.HI R2, RZ, 0x1, R10 ;  /* 0x00000001ff027819 */ /* 0x000fc8000001160a */
[----:B------:R-:W-:Y:S02]  /*17b0*/  LOP3.LUT R2, R2, 0x1f0, RZ, 0xc0, !PT ;  /* 0x000001f002027812 */ /* 0x000fe400078ec0ff */
[----:B-1----:R-:W-:-:S05]  /*17c0*/  LEA R3, R8, R3, 0x18 ;  /* 0x0000000308037211 */ /* 0x002fca00078ec0ff */
[----:B------:R-:W-:-:S05]  /*17d0*/  IMAD.IADD R3, R2, 0x1, R3 ;  /* 0x0000000102037824 */ /* 0x000fca00078e0203 */
[----:B------:R4:W-:Y:S04]  /*17e0*/  STS.64 [R3+0x10], R4 ;  /* 0x0000100403007388 */ /* 0x0009e80000000a00 */
[----:B------:R4:W-:Y:S02]  /*17f0*/  STS.64 [R3+0x8], R6 ;  /* 0x0000080603007388 */ /* 0x0009e40000000a00 */
.L_x_148:
[----:B------:R-:W-:Y:S05]  /*1800*/  BSYNC.RECONVERGENT B1 ;  /* 0x0000000000017941 */ /* 0x000fea0003800200 */
.L_x_147:
[----:B------:R-:W-:Y:S01]  /*1810*/  BAR.SYNC.DEFER_BLOCKING 0x0 ;  /* 0x0000000000007b1d */ /* 0x000fe20000010000 */
[----:B------:R-:W-:-:S13]  /*1820*/  ISETP.NE.AND P1, PT, R10, RZ, PT ;  /* 0x000000ff0a00720c */ /* 0x000fda0003f25270 */
[----:B------:R-:W-:Y:S05]  /*1830*/  @P1 BRA `(.L_x_149) ;  /* 0x0000005000201947 */ /* 0x000fea0003800000 */
[----:B-1--4-:R-:W1:Y:S01]  /*1840*/  S2R R3, SR_CgaCtaId ;  /* 0x0000000000037919 */ /* 0x012e620000008800 */
[----:B------:R-:W-:Y:S01]  /*1850*/  MOV R20, 0x400 ;  /* 0x0000040000147802 */ /* 0x000fe20000000f00 */
[----:B------:R-:W-:Y:S03]  /*1860*/  BSSY.RECONVERGENT B1, `(.L_x_150) ;  /* 0x000001a000017945 */ /* 0x000fe60003800200 */
[----:B-1----:R-:W-:-:S05]  /*1870*/  LEA R20, R3, R20, 0x18 ;  /* 0x0000001403147211 */ /* 0x002fca00078ec0ff */
[----:B------:R-:W1:Y:S04]  /*1880*/  LDS.64 R16, [R20+0x18] ;  /* 0x0000180014107984 */ /* 0x000e680000000a00 */
[----:B--2---:R-:W2:Y:S04]  /*1890*/  LDS.128 R8, [R20+0x20] ;  /* 0x0000200014087984 */ /* 0x004ea80000000c00 */
[----:B------:R4:W4:Y:S04]  /*18a0*/  LDS.64 R2, [R20+0x80] ;  /* 0x0000800014027984 */ /* 0x0009280000000a00 */
[----:B0--3--:R0:W3:Y:S01]  /*18b0*/  LDS.128 R12, [R20+0x30] ;  /* 0x00003000140c7984 */ /* 0x0090e20000000c00 */
[----:B-1----:R-:W-:Y:S01]  /*18c0*/  DSETP.GEU.AND P0, PT, R6, R16, PT ;  /* 0x000000100600722a */ /* 0x002fe20003f0e000 */
[----:B------:R-:W-:-:S02]  /*18d0*/  IMAD.MOV.U32 R22, RZ, RZ, R16 ;  /* 0x000000ffff167224 */ /* 0x000fc400078e0010 */
[----:B------:R-:W-:Y:S02]  /*18e0*/  IMAD.MOV.U32 R23, RZ, RZ, R17 ;  /* 0x000000ffff177224 */ /* 0x000fe400078e0011 */
[----:B--2---:R-:W-:Y:S02]  /*18f0*/  IMAD.MOV.U32 R24, RZ, RZ, R8 ;  /* 0x000000ffff187224 */ /* 0x004fe400078e0008 */
[----:B------:R-:W-:-:S07]  /*1900*/  IMAD.MOV.U32 R25, RZ, RZ, R9 ;  /* 0x000000ffff197224 */ /* 0x000fce00078e0009 */
[----:B0--34-:R-:W-:Y:S05]  /*1910*/  @!P0 BRA `(.L_x_151) ;  /* 0x0000000000388947 */ /* 0x019fea0003800000 */
[----:B------:R-:W-:Y:S01]  /*1920*/  DSETP.GEU.AND P0, PT, R16, R6, PT ;  /* 0x000000061000722a */ /* 0x000fe20003f0e000 */
[----:B------:R-:W-:Y:S01]  /*1930*/  IMAD.MOV.U32 R22, RZ, RZ, R6 ;  /* 0x000000ffff167224 */ /* 0x000fe200078e0006 */
[----:B------:R-:W-:Y:S01]  /*1940*/  MOV R25, R5 ;  /* 0x0000000500197202 */ /* 0x000fe20000000f00 */
[----:B------:R-:W-:Y:S02]  /*1950*/  IMAD.MOV.U32 R23, RZ, RZ, R7 ;  /* 0x000000ffff177224 */ /* 0x000fe400078e0007 */
[----:B------:R-:W-:-:S09]  /*1960*/  IMAD.MOV.U32 R24, RZ, RZ, R4 ;  /* 0x000000ffff187224 */ /* 0x000fd200078e0004 */
        /* <DEDUP_REMOVED lines=9> */
.L_x_151:
[----:B------:R-:W-:Y:S05]  /*1a00*/  BSYNC.RECONVERGENT B1 ;  /* 0x0000000000017941 */ /* 0x000fea0003800200 */
.L_x_150:
        /* <DEDUP_REMOVED lines=23> */
.L_x_153:
[----:B------:R-:W-:Y:S05]  /*1b80*/  BSYNC.RECONVERGENT B1 ;  /* 0x0000000000017941 */ /* 0x000fea0003800200 */
.L_x_152:
        /* <DEDUP_REMOVED lines=21> */
.L_x_155:
[----:B------:R-:W-:Y:S05]  /*1ce0*/  BSYNC.RECONVERGENT B1 ;  /* 0x0000000000017941 */ /* 0x000fea0003800200 */
.L_x_154:
        /* <DEDUP_REMOVED lines=23> */
.L_x_157:
[----:B------:R-:W-:Y:S05]  /*1e60*/  BSYNC.RECONVERGENT B1 ;  /* 0x0000000000017941 */ /* 0x000fea0003800200 */
.L_x_156:
        /* <DEDUP_REMOVED lines=21> */
.L_x_159:
[----:B------:R-:W-:Y:S05]  /*1fc0*/  BSYNC.RECONVERGENT B1 ;  /* 0x0000000000017941 */ /* 0x000fea0003800200 */
.L_x_158:
        /* <DEDUP_REMOVED lines=21> */
.L_x_161:
[----:B------:R-:W-:Y:S05]  /*2120*/  BSYNC.RECONVERGENT B1 ;  /* 0x0000000000017941 */ /* 0x000fea0003800200 */
.L_x_160:
        /* <DEDUP_REMOVED lines=21> */
.L_x_136:
[----:B------:R-:W0:Y:S01]  /*2280*/  S2R R2, SR_LANEID ;  /* 0x0000000000027919 */ /* 0x000e220000000000 */
[----:B------:R-:W-:Y:S01]  /*2290*/  LOP3.LUT R3, R10, 0x3e0, RZ, 0xc0, !PT ;  /* 0x000003e00a037812 */ /* 0x000fe200078ec0ff */
[----:B------:R-:W-:Y:S01]  /*22a0*/  BSSY.RECONVERGENT B1, `(.L_x_162) ;  /* 0x0000024000017945 */ /* 0x000fe20003800200 */
[----:B------:R-:W-:Y:S02]  /*22b0*/  IMAD.MOV.U32 R18, RZ, RZ, R21 ;  /* 0x000000ffff127224 */ /* 0x000fe400078e0015 */
[----:B------:R-:W-:Y:S01]  /*22c0*/  LOP3.LUT R6, RZ, R3, RZ, 0x33, !PT ;  /* 0x00000003ff067212 */ /* 0x000fe200078e33ff */
[----:B------:R-:W-:Y:S02]  /*22d0*/  VIADD R4, R3, 0x20 ;  /* 0x0000002003047836 */ /* 0x000fe40000000000 */
[----:B------:R-:W-:Y:S02]  /*22e0*/  IMAD.MOV.U32 R22, RZ, RZ, R20 ;  /* 0x000000ffff167224 */ /* 0x000fe400078e0014 */
[----:B------:R-:W-:Y:S01]  /*22f0*/  IMAD.IADD R3, R9, 0x1, R6 ;  /* 0x0000000109037824 */ /* 0x000fe200078e0206 */
[----:B------:R-:W-:Y:S01]  /*2300*/  ISETP.GT.AND P0, PT, R4, R9, PT ;  /* 0x000000090400720c */ /* 0x000fe20003f04270 */
[----:B-----5:R-:W-:-:S02]  /*2310*/  IMAD.MOV.U32 R4, RZ, RZ, R14 ;  /* 0x000000ffff047224 */ /* 0x020fc400078e000e */
[----:B------:R-:W-:Y:S01]  /*2320*/  IMAD.MOV.U32 R5, RZ, RZ, R15 ;  /* 0x000000ffff057224 */ /* 0x000fe200078e000f */
[----:B------:R-:W-:-:S05]  /*2330*/  SEL R3, R3, 0x1f, P0 ;  /* 0x0000001f03037807 */ /* 0x000fca0000000000 */
[----:B------:R1:W2:Y:S04]  /*2340*/  SHFL.DOWN PT, R6, R14, 0x1, R3 ;  /* 0x082000000e067989 */ /* 0x0002a800000e0003 */
[----:B------:R1:W3:Y:S04]  /*2350*/  SHFL.DOWN PT, R7, R15, 0x1, R3 ;  /* 0x082000000f077989 */ /* 0x0002e800000e0003 */
[----:B------:R1:W4:Y:S01]  /*2360*/  SHFL.DOWN PT, R8, R21, 0x1, R3 ;  /* 0x0820000015087989 */ /* 0x00032200000e0003 */
[----:B0-----:R-:W-:-:S03]  /*2370*/  ISETP.GE.AND P0, PT, R2, R3, PT ;  /* 0x000000030200720c */ /* 0x001fc60003f06270 */
[----:B------:R1:W0:Y:S10]  /*2380*/  SHFL.DOWN PT, R11, R20, 0x1, R3 ;  /* 0x08200000140b7989 */ /* 0x00023400000e0003 */
[----:B-12---:R-:W-:Y:S05]  /*2390*/  @P0 BRA `(.L_x_163) ;  /* 0x0000000000500947 */ /* 0x006fea0003800000 */
[----:B---3--:R-:W-:Y:S01]  /*23a0*/  DSETP.GEU.AND P0, PT, R14, R6, PT ;  /* 0x000000060e00722a */ /* 0x008fe20003f0e000 */
[----:B----4-:R-:W-:Y:S02]  /*23b0*/  IMAD.MOV.U32 R18, RZ, RZ, R8 ;  /* 0x000000ffff127224 */ /* 0x010fe400078e0008 */
        /* <DEDUP_REMOVED lines=18> */
.L_x_163:
[----:B------:R-:W-:Y:S05]  /*24e0*/  BSYNC.RECONVERGENT B1 ;  /* 0x0000000000017941 */ /* 0x000fea0003800200 */
.L_x_162:
[----:B------:R-:W-:Y:S01]  /*24f0*/  IADD3 R6, PT, PT, R2, 0x2, RZ ;  /* 0x0000000202067810 */ /* 0x000fe20007ffe0ff */
[----:B------:R1:W2:Y:S01]  /*2500*/  SHFL.DOWN PT, R12, R4, 0x2, R3 ;  /* 0x08400000040c7989 */ /* 0x0002a200000e0003 */
[----:B------:R-:W-:Y:S01]  /*2510*/  BSSY.RECONVERGENT B1, `(.L_x_164) ;  /* 0x000001e000017945 */ /* 0x000fe20003800200 */
[----:B----4-:R-:W-:Y:S01]  /*2520*/  IMAD.MOV.U32 R8, RZ, RZ, R18 ;  /* 0x000000ffff087224 */ /* 0x010fe200078e0012 */
[----:B------:R-:W-:Y:S01]  /*2530*/  ISETP.GT.AND P0, PT, R6, R3, PT ;  /* 0x000000030600720c */ /* 0x000fe20003f04270 */
[----:B------:R1:W4:Y:S01]  /*2540*/  SHFL.DOWN PT, R13, R5, 0x2, R3 ;  /* 0x08400000050d7989 */ /* 0x00032200000e0003 */
[----:B------:R-:W-:Y:S02]  /*2550*/  IMAD.MOV.U32 R16, RZ, RZ, R22 ;  /* 0x000000ffff107224 */ /* 0x000fe400078e0016 */
[----:B------:R-:W-:Y:S01]  /*2560*/  IMAD.MOV.U32 R6, RZ, RZ, R4 ;  /* 0x000000ffff067224 */ /* 0x000fe200078e0004 */
[----:B0-----:R1:W0:Y:S01]  /*2570*/  SHFL.DOWN PT, R11, R18, 0x2, R3 ;  /* 0x08400000120b7989 */ /* 0x00122200000e0003 */
[----:B---3--:R-:W-:-:S03]  /*2580*/  IMAD.MOV.U32 R7, RZ, RZ, R5 ;  /* 0x000000ffff077224 */ /* 0x008fc600078e0005 */
[----:B------:R1:W3:Y:S04]  /*2590*/  SHFL.DOWN PT, R15, R22, 0x2, R3 ;  /* 0x08400000160f7989 */ /* 0x0002e800000e0003 */
[----:B------:R-:W-:Y:S05]  /*25a0*/  @P0 BRA `(.L_x_165) ;  /* 0x0000000000500947 */ /* 0x000fea0003800000 */
[----:B--2-4-:R-:W-:Y:S01]  /*25b0*/  DSETP.GEU.AND P0, PT, R4, R12, PT ;  /* 0x0000000c0400722a */ /* 0x014fe20003f0e000 */
        /* <DEDUP_REMOVED lines=19> */
.L_x_165:
[----:B------:R-:W-:Y:S05]  /*26f0*/  BSYNC.RECONVERGENT B1 ;  /* 0x0000000000017941 */ /* 0x000fea0003800200 */
.L_x_164:
[----:B-1----:R-:W-:Y:S01]  /*2700*/  VIADD R4, R2, 0x4 ;  /* 0x0000000402047836 */ /* 0x002fe20000000000 */
[----:B--2---:R1:W2:Y:S01]  /*2710*/  SHFL.DOWN PT, R12, R6, 0x4, R3 ;  /* 0x08800000060c7989 */ /* 0x0042a200000e0003 */
[----:B------:R-:W-:Y:S01]  /*2720*/  BSSY.RECONVERGENT B1, `(.L_x_166) ;  /* 0x000001e000017945 */ /* 0x000fe20003800200 */
[----:B------:R-:W-:Y:S02]  /*2730*/  IMAD.MOV.U32 R14, RZ, RZ, R8 ;  /* 0x000000ffff0e7224 */ /* 0x000fe400078e0008 */
[----:B------:R-:W-:Y:S01]  /*2740*/  ISETP.GT.AND P0, PT, R4, R3, PT ;  /* 0x000000030400720c */ /* 0x000fe20003f04270 */
[----:B----4-:R1:W4:Y:S01]  /*2750*/  SHFL.DOWN PT, R13, R7, 0x4, R3 ;  /* 0x08800000070d7989 */ /* 0x01032200000e0003 */
[----:B------:R-:W-:Y:S02]  /*2760*/  IMAD.MOV.U32 R18, RZ, RZ, R16 ;  /* 0x000000ffff127224 */ /* 0x000fe400078e0010 */
[----:B------:R-:W-:Y:S01]  /*2770*/  IMAD.MOV.U32 R4, RZ, RZ, R6 ;  /* 0x000000ffff047224 */ /* 0x000fe200078e0006 */
[----:B0-----:R1:W0:Y:S01]  /*2780*/  SHFL.DOWN PT, R11, R8, 0x4, R3 ;  /* 0x08800000080b7989 */ /* 0x00122200000e0003 */
[----:B------:R-:W-:-:S03]  /*2790*/  IMAD.MOV.U32 R5, RZ, RZ, R7 ;  /* 0x000000ffff057224 */ /* 0x000fc600078e0007 */
[----:B---3--:R1:W3:Y:S04]  /*27a0*/  SHFL.DOWN PT, R15, R16, 0x4, R3 ;  /* 0x08800000100f7989 */ /* 0x0082e800000e0003 */
        /* <DEDUP_REMOVED lines=21> */
.L_x_167:
[----:B------:R-:W-:Y:S05]  /*2900*/  BSYNC.RECONVERGENT B1 ;  /* 0x0000000000017941 */ /* 0x000fea0003800200 */
.L_x_166:
[----:B-1----:R-:W-:Y:S01]  /*2910*/  VIADD R8, R2, 0x8 ;  /* 0x0000000802087836 */ /* 0x002fe20000000000 */
[----:B------:R1:W1:Y:S01]  /*2920*/  SHFL.DOWN PT, R6, R4, 0x8, R3 ;  /* 0x0900000004067989 */ /* 0x00026200000e0003 */
[----:B------:R-:W-:Y:S01]  /*2930*/  BSSY.RECONVERGENT B1, `(.L_x_168) ;  /* 0x000001e000017945 */ /* 0x000fe20003800200 */
[----:B------:R-:W-:Y:S02]  /*2940*/  IMAD.MOV.U32 R16, RZ, RZ, R18 ;  /* 0x000000ffff107224 */ /* 0x000fe400078e0012 */
[----:B------:R-:W-:Y:S01]  /*2950*/  ISETP.GT.AND P0, PT, R8, R3, PT ;  /* 0x000000030800720c */ /* 0x000fe20003f04270 */
[----:B------:R1:W1:Y:S01]  /*2960*/  SHFL.DOWN PT, R7, R5, 0x8, R3 ;  /* 0x0900000005077989 */ /* 0x00026200000e0003 */
[----:B------:R-:W-:Y:S02]  /*2970*/  IMAD.MOV.U32 R8, RZ, RZ, R14 ;  /* 0x000000ffff087224 */ /* 0x000fe400078e000e */
[----:B--2---:R-:W-:Y:S01]  /*2980*/  IMAD.MOV.U32 R12, RZ, RZ, R4 ;  /* 0x000000ffff0c7224 */ /* 0x004fe200078e0004 */
[----:B0-----:R0:W2:Y:S01]  /*2990*/  SHFL.DOWN PT, R11, R14, 0x8, R3 ;  /* 0x090000000e0b7989 */ /* 0x0010a200000e0003 */
[----:B----4-:R-:W-:-:S03]  /*29a0*/  IMAD.MOV.U32 R13, RZ, RZ, R5 ;  /* 0x000000ffff0d7224 */ /* 0x010fc600078e0005 */
[----:B---3--:R0:W3:Y:S04]  /*29b0*/  SHFL.DOWN PT, R15, R18, 0x8, R3 ;  /* 0x09000000120f7989 */ /* 0x0080e800000e0003 */
[----:B------:R-:W-:Y:S05]  /*29c0*/  @P0 BRA `(.L_x_169) ;  /* 0x0000000000500947 */ /* 0x000fea0003800000 */
[----:B-1----:R-:W-:Y:S01]  /*29d0*/  DSETP.GEU.AND P0, PT, R4, R6, PT ;  /* 0x000000060400722a */ /* 0x002fe20003f0e000 */
[----:B--2---:R-:W-:Y:S02]  /*29e0*/  IMAD.MOV.U32 R8, RZ, RZ, R11 ;  /* 0x000000ffff087224 */ /* 0x004fe400078e000b */
        /* <DEDUP_REMOVED lines=18> */
.L_x_169:
[----:B------:R-:W-:Y:S05]  /*2b10*/  BSYNC.RECONVERGENT B1 ;  /* 0x0000000000017941 */ /* 0x000fea0003800200 */
.L_x_168:
[----:B-1----:R-:W-:Y:S01]  /*2b20*/  VIADD R4, R2, 0x10 ;  /* 0x0000001002047836 */ /* 0x002fe20000000000 */
[----:B0-----:R0:W1:Y:S01]  /*2b30*/  SHFL.DOWN PT, R14, R12, 0x10, R3 ;  /* 0x0a0000000c0e7989 */ /* 0x00106200000e0003 */
[----:B------:R-:W-:Y:S01]  /*2b40*/  BSSY.RECONVERGENT B1, `(.L_x_170) ;  /* 0x000001e000017945 */ /* 0x000fe20003800200 */
[----:B------:R-:W-:Y:S02]  /*2b50*/  IMAD.MOV.U32 R5, RZ, RZ, R16 ;  /* 0x000000ffff057224 */ /* 0x000fe400078e0010 */
[----:B------:R-:W-:Y:S01]  /*2b60*/  ISETP.GT.AND P0, PT, R4, R3, PT ;  /* 0x000000030400720c */ /* 0x000fe20003f04270 */
[----:B---3--:R0:W3:Y:S01]  /*2b70*/  SHFL.DOWN PT, R15, R13, 0x10, R3 ;  /* 0x0a0000000d0f7989 */ /* 0x0080e200000e0003 */
[----:B------:R-:W-:Y:S02]  /*2b80*/  IMAD.MOV.U32 R4, RZ, RZ, R8 ;  /* 0x000000ffff047224 */ /* 0x000fe400078e0008 */
[----:B------:R-:W-:Y:S01]  /*2b90*/  IMAD.MOV.U32 R6, RZ, RZ, R12 ;  /* 0x000000ffff067224 */ /* 0x000fe200078e000c */
[----:B--2---:R0:W2:Y:S01]  /*2ba0*/  SHFL.DOWN PT, R11, R8, 0x10, R3 ;  /* 0x0a000000080b7989 */ /* 0x0040a200000e0003 */
[----:B------:R-:W-:-:S03]  /*2bb0*/  IMAD.MOV.U32 R7, RZ, RZ, R13 ;  /* 0x000000ffff077224 */ /* 0x000fc600078e000d */
[----:B------:R0:W4:Y:S04]  /*2bc0*/  SHFL.DOWN PT, R17, R16, 0x10, R3 ;  /* 0x0a00000010117989 */ /* 0x00012800000e0003 */
        /* <DEDUP_REMOVED lines=21> */
.L_x_171:
[----:B------:R-:W-:Y:S05]  /*2d20*/  BSYNC.RECONVERGENT B1 ;  /* 0x0000000000017941 */ /* 0x000fea0003800200 */
.L_x_170:
[----:B------:R-:W-:Y:S01]  /*2d30*/  ISETP.NE.AND P0, PT, R2, RZ, PT ;  /* 0x000000ff0200720c */ /* 0x000fe20003f05270 */
[----:B------:R-:W-:-:S12]  /*2d40*/  BSSY.RECONVERGENT B1, `(.L_x_172) ;  /* 0x000000a000017945 */ /* 0x000fd80003800200 */
[----:B------:R-:W-:Y:S05]  /*2d50*/  @P0 BRA `(.L_x_173) ;  /* 0x0000000000200947 */ /* 0x000fea0003800000 */
[----:B0-----:R-:W0:Y:S01]  /*2d60*/  S2R R8, SR_CgaCtaId ;  /* 0x0000000000087919 */ /* 0x001e220000008800 */
[----:B------:R-:W-:Y:S02]  /*2d70*/  MOV R3, 0x400 ;  /* 0x0000040000037802 */ /* 0x000fe40000000f00 */
[----:B------:R-:W-:-:S04]  /*2d80*/  SHF.R.U32.HI R2, RZ, 0x1, R10 ;  /* 0x00000001ff027819 */ /* 0x000fc8000001160a */
[----:B------:R-:W-:Y:S02]  /*2d90*/  LOP3.LUT R2, R2, 0x1f0, RZ, 0xc0, !PT ;  /* 0x000001f002027812 */ /* 0x000fe400078ec0ff */
[----:B0-----:R-:W-:-:S05]  /*2da0*/  LEA R3, R8, R3, 0x18 ;  /* 0x0000000308037211 */ /* 0x001fca00078ec0ff */
[----:B------:R-:W-:-:S05]  /*2db0*/  IMAD.IADD R3, R2, 0x1, R3 ;  /* 0x0000000102037824 */ /* 0x000fca00078e0203 */
[----:B------:R0:W-:Y:S04]  /*2dc0*/  STS.64 [R3+0x10], R4 ;  /* 0x0000100403007388 */ /* 0x0001e80000000a00 */
[----:B------:R0:W-:Y:S02]  /*2dd0*/  STS.64 [R3+0x8], R6 ;  /* 0x0000080603007388 */ /* 0x0001e40000000a00 */
.L_x_173:
[----:B------:R-:W-:Y:S05]  /*2de0*/  BSYNC.RECONVERGENT B1 ;  /* 0x0000000000017941 */ /* 0x000fea0003800200 */
.L_x_172:
[----:B------:R-:W-:Y:S01]  /*2df0*/  BAR.SYNC.DEFER_BLOCKING 0x0 ;  /* 0x0000000000007b1d */ /* 0x000fe20000010000 */
[----:B------:R-:W-:-:S13]  /*2e00*/  ISETP.NE.AND P1, PT, R10, RZ, PT ;  /* 0x000000ff0a00720c */ /* 0x000fda0003f25270 */
[----:B------:R-:W-:Y:S05]  /*2e10*/  @P1 BRA `(.L_x_149) ;  /* 0x0000003800a81947 */ /* 0x000fea0003800000 */
[----:B------:R-:W-:Y:S01]  /*2e20*/  ISETP.GE.AND P0, PT, R9, 0x21, PT ;  /* 0x000000210900780c */ /* 0x000fe20003f06270 */
[----:B0-----:R-:W-:Y:S02]  /*2e30*/  IMAD.MOV.U32 R13, RZ, RZ, R4 ;  /* 0x000000ffff0d7224 */ /* 0x001fe400078e0004 */
[----:B------:R-:W-:Y:S02]  /*2e40*/  IMAD.MOV.U32 R8, RZ, RZ, R5 ;  /* 0x000000ffff087224 */ /* 0x000fe400078e0005 */
[----:B------:R-:W-:Y:S02]  /*2e50*/  IMAD.MOV.U32 R2, RZ, RZ, R6 ;  /* 0x000000ffff027224 */ /* 0x000fe400078e0006 */
[----:B------:R-:W-:-:S06]  /*2e60*/  IMAD.MOV.U32 R3, RZ, RZ, R7 ;  /* 0x000000ffff037224 */ /* 0x000fcc00078e0007 */
[----:B------:R-:W-:Y:S05]  /*2e70*/  @!P0 BRA `(.L_x_174) ;  /* 0x00000000006c8947 */ /* 0x000fea0003800000 */
[----:B------:R-:W0:Y:S01]  /*2e80*/  S2UR UR5, SR_CgaCtaId ;  /* 0x00000000000579c3 */ /* 0x000e220000008800 */
[----:B------:R-:W-:Y:S01]  /*2e90*/  UMOV UR4, 0x400 ;  /* 0x0000040000047882 */ /* 0x000fe20000000000 */
[----:B------:R-:W-:Y:S01]  /*2ea0*/  BSSY.RECONVERGENT B1, `(.L_x_174) ;  /* 0x0000018000017945 */ /* 0x000fe20003800200 */
[----:B0-----:R-:W-:-:S09]  /*2eb0*/  ULEA UR4, UR5, UR4, 0x18 ;  /* 0x0000000405047291 */ /* 0x001fd2000f8ec0ff */
[----:B--2---:R-:W0:Y:S04]  /*2ec0*/  LDS.64 R10, [UR4+0x18] ;  /* 0x00001804ff0a7984 */ /* 0x004e280008000a00 */
[----:B-1-3--:R-:W1:Y:S01]  /*2ed0*/  LDS.64 R14, [UR4+0x20] ;  /* 0x00002004ff0e7984 */ /* 0x00ae620008000a00 */
[----:B0-----:R-:W-:Y:S01]  /*2ee0*/  DSETP.GEU.AND P0, PT, R6, R10, PT ;  /* 0x0000000a0600722a */ /* 0x001fe20003f0e000 */
[----:B------:R-:W-:Y:S02]  /*2ef0*/  IMAD.MOV.U32 R2, RZ, RZ, R10 ;  /* 0x000000ffff027224 */ /* 0x000fe400078e000a */
[----:B------:R-:W-:Y:S02]  /*2f00*/  IMAD.MOV.U32 R3, RZ, RZ, R11 ;  /* 0x000000ffff037224 */ /* 0x000fe400078e000b */
[----:B-1----:R-:W-:-:S02]  /*2f10*/  IMAD.MOV.U32 R13, RZ, RZ, R14 ;  /* 0x000000ffff0d7224 */ /* 0x002fc400078e000e */
[----:B------:R-:W-:-:S07]  /*2f20*/  IMAD.MOV.U32 R8, RZ, RZ, R15 ;  /* 0x000000ffff087224 */ /* 0x000fce00078e000f */
[----:B------:R-:W-:Y:S05]  /*2f30*/  @!P0 BRA `(.L_x_175) ;  /* 0x0000000000388947 */ /* 0x000fea0003800000 */
        /* <DEDUP_REMOVED lines=14> */
.L_x_175:
[----:B------:R-:W-:Y:S05]  /*3020*/  BSYNC.RECONVERGENT B1 ;  /* 0x0000000000017941 */ /* 0x000fea0003800200 */
.L_x_174:
[----:B------:R-:W-:Y:S01]  /*3030*/  ISETP.GE.AND P0, PT, R9, 0x41, PT ;  /* 0x000000410900780c */ /* 0x000fe20003f06270 */
[----:B--2---:R-:W-:Y:S02]  /*3040*/  IMAD.MOV.U32 R11, RZ, RZ, R13 ;  /* 0x000000ffff0b7224 */ /* 0x004fe400078e000d */
        /* <DEDUP_REMOVED lines=8> */
[----:B------:R-:W0:Y:S04]  /*30d0*/  LDS.64 R6, [UR4+0x28] ;  /* 0x00002804ff067984 */ /* 0x000e280008000a00 */
        /* <DEDUP_REMOVED lines=21> */
.L_x_177:
[----:B------:R-:W-:Y:S05]  /*3230*/  BSYNC.RECONVERGENT B1 ;  /* 0x0000000000017941 */ /* 0x000fea0003800200 */
.L_x_176:
[----:B------:R-:W-:Y:S01]  /*3240*/  ISETP.GE.AND P0, PT, R9, 0x61, PT ;  /* 0x000000610900780c */ /* 0x000fe20003f06270 */
[----:B------:R-:W-:Y:S02]  /*3250*/  IMAD.MOV.U32 R13, RZ, RZ, R11 ;  /* 0x000000ffff0d7224 */ /* 0x000fe400078e000b */
        /* <DEDUP_REMOVED lines=30> */
.L_x_179:
[----:B------:R-:W-:Y:S05]  /*3440*/  BSYNC.RECONVERGENT B1 ;  /* 0x0000000000017941 */ /* 0x000fea0003800200 */
.L_x_178:
        /* <DEDUP_REMOVED lines=32> */
.L_x_181:
[----:B------:R-:W-:Y:S05]  /*3650*/  BSYNC.RECONVERGENT B1 ;  /* 0x0000000000017941 */ /* 0x000fea0003800200 */
.L_x_180:
        /* <DEDUP_REMOVED lines=32> */
.L_x_183:
[----:B------:R-:W-:Y:S05]  /*3860*/  BSYNC.RECONVERGENT B1 ;  /* 0x0000000000017941 */ /* 0x000fea0003800200 */
.L_x_182:
        /* <DEDUP_REMOVED lines=32> */
.L_x_185:
[----:B------:R-:W-:Y:S05]  /*3a70*/  BSYNC.RECONVERGENT B1 ;  /* 0x0000000000017941 */ /* 0x000fea0003800200 */
.L_x_184:
[----:B------:R-:W-:Y:S01]  /*3a80*/  ISETP.GE.AND P0, PT, R9, 0xe1, PT ;  /* 0x000000e10900780c */ /* 0x000fe20003f06270 */
[----:B------:R-:W-:Y:S01]  /*3a90*/  IMAD.MOV.U32 R5, RZ, RZ, R10 ;  /* 0x000000ffff057224 */ /* 0x000fe200078e000a */
[----:B------:R-:W-:Y:S01]  /*3aa0*/  MOV R4, R11 ;  /* 0x0000000b00047202 */ /* 0x000fe20000000f00 */
[----:B------:R-:W-:Y:S02]  /*3ab0*/  IMAD.MOV.U32 R6, RZ, RZ, R2 ;  /* 0x000000ffff067224 */ /* 0x000fe400078e0002 */
[----:B------:R-:W-:-:S08]  /*3ac0*/  IMAD.MOV.U32 R7, RZ, RZ, R3 ;  /* 0x000000ffff077224 */ /* 0x000fd000078e0003 */
[----:B------:R-:W-:Y:S05]  /*3ad0*/  @!P0 BRA `(.L_x_149) ;  /* 0x0000002c00788947 */ /* 0x000fea0003800000 */
[----:B------:R-:W0:Y:S01]  /*3ae0*/  S2UR UR5, SR_CgaCtaId ;  /* 0x00000000000579c3 */ /* 0x000e220000008800 */
[----:B------:R-:W-:Y:S02]  /*3af0*/  UMOV UR4, 0x400 ;  /* 0x0000040000047882 */ /* 0x000fe40000000000 */
[----:B0-----:R-:W-:-:S09]  /*3b00*/  ULEA UR4, UR5, UR4, 0x18 ;  /* 0x0000000405047291 */ /* 0x001fd2000f8ec0ff */
[----:B------:R-:W0:Y:S04]  /*3b10*/  LDS.64 R8, [UR4+0x78] ;  /* 0x00007804ff087984 */ /* 0x000e280008000a00 */
[----:B------:R-:W2:Y:S01]  /*3b20*/  LDS.64 R12, [UR4+0x80] ;  /* 0x00008004ff0c7984 */ /* 0x000ea20008000a00 */
[----:B0-----:R-:W-:Y:S01]  /*3b30*/  DSETP.GEU.AND P0, PT, R2, R8, PT ;  /* 0x000000080200722a */ /* 0x001fe20003f0e000 */
[----:B------:R-:W-:Y:S02]  /*3b40*/  IMAD.MOV.U32 R6, RZ, RZ, R8 ;  /* 0x000000ffff067224 */ /* 0x000fe400078e0008 */
[----:B------:R-:W-:Y:S02]  /*3b50*/  IMAD.MOV.U32 R7, RZ, RZ, R9 ;  /* 0x000000ffff077224 */ /* 0x000fe400078e0009 */
[----:B--2---:R-:W-:-:S02]  /*3b60*/  IMAD.MOV.U32 R4, RZ, RZ, R12 ;  /* 0x000000ffff047224 */ /* 0x004fc400078e000c */
        /* <DEDUP_REMOVED lines=17> */
.L_x_117:
[----:B------:R-:W0:Y:S01]  /*3c80*/  S2R R3, SR_TID.X ;  /* 0x0000000000037919 */ /* 0x000e220000002100 */
[----:B------:R-:W1:Y:S02]  /*3c90*/  LDCU.128 UR12, c[0x0][0x380] ;  /* 0x00007000ff0c77ac */ /* 0x000e640008000c00 */
[----:B-1----:R-:W-:Y:S02]  /*3ca0*/  IMAD.U32 R2, RZ, RZ, UR12 ;  /* 0x0000000cff027e24 */ /* 0x002fe4000f8e00ff */
[----:B------:R-:W-:Y:S01]  /*3cb0*/  IMAD.U32 R4, RZ, RZ, UR13 ;  /* 0x0000000dff047e24 */ /* 0x000fe2000f8e00ff */
[----:B0-----:R-:W-:-:S05]  /*3cc0*/  IADD3 R5, P0, PT, R8, R3, RZ ;  /* 0x0000000308057210 */ /* 0x001fca0007f1e0ff */
[----:B------:R-:W-:Y:S01]  /*3cd0*/  IMAD.X R6, RZ, RZ, RZ, P0 ;  /* 0x000000ffff067224 */ /* 0x000fe200000e06ff */
[----:B------:R-:W-:-:S04]  /*3ce0*/  LEA R20, P0, R5, R2, 0x3 ;  /* 0x0000000205147211 */ /* 0x000fc800078018ff */
[----:B------:R-:W-:-:S05]  /*3cf0*/  LEA.HI.X R21, R5, R4, R6, 0x3, P0 ;  /* 0x0000000405157211 */ /* 0x000fca00000f1c06 */
[----:B------:R-:W2:Y:S04]  /*3d00*/  LDG.E.64 R6, desc[UR10][R20.64] ;  /* 0x0000000a14067981 */ /* 0x000ea8000c1e1b00 */
[----:B------:R-:W2:Y:S04]  /*3d10*/  LDG.E.64 R14, desc[UR10][R20.64+0x800] ;  /* 0x0008000a140e7981 */ /* 0x000ea8000c1e1b00 */
[----:B------:R-:W3:Y:S04]  /*3d20*/  LDG.E.64 R18, desc[UR10][R20.64+0x1000] ;  /* 0x0010000a14127981 */ /* 0x000ee8000c1e1b00 */
[----:B------:R-:W4:Y:S04]  /*3d30*/  LDG.E.64 R12, desc[UR10][R20.64+0x1800] ;  /* 0x0018000a140c7981 */ /* 0x000f28000c1e1b00 */
[----:B------:R-:W5:Y:S01]  /*3d40*/  LDG.E.64 R10, desc[UR10][R20.64+0x2000] ;  /* 0x0020000a140a7981 */ /* 0x000f62000c1e1b00 */
[----:B------:R-:W-:Y:S01]  /*3d50*/  IMAD.U32 R5, RZ, RZ, UR14 ;  /* 0x0000000eff057e24 */ /* 0x000fe2000f8e00ff */
[----:B------:R-:W-:Y:S01]  /*3d60*/  LOP3.LUT R9, R3, 0x400, RZ, 0xfc, !PT ;  /* 0x0000040003097812 */ /* 0x000fe200078efcff */
[----:B------:R-:W-:Y:S01]  /*3d70*/  BSSY.RECONVERGENT B1, `(.L_x_186) ;  /* 0x0000020000017945 */ /* 0x000fe20003800200 */
[----:B------:R-:W-:-:S04]  /*3d80*/  ISETP.LE.U32.AND P0, PT, R25, UR6, PT ;  /* 0x0000000619007c0c */ /* 0x000fc8000bf03070 */
[----:B------:R-:W-:Y:S01]  /*3d90*/  ISETP.GE.U32.AND.EX P0, PT, RZ, R16, PT, P0 ;  /* 0x00000010ff00720c */ /* 0x000fe20003f06100 */
[----:B--2---:R-:W-:-:S06]  /*3da0*/  DSETP.GEU.AND P3, PT, R6, R14, PT ;  /* 0x0000000e0600722a */ /* 0x004fcc0003f6e000 */
[----:B------:R-:W-:Y:S02]  /*3db0*/  FSEL R6, R6, R14, P3 ;  /* 0x0000000e06067208 */ /* 0x000fe40001800000 */
[----:B------:R-:W-:-:S06]  /*3dc0*/  FSEL R7, R7, R15, P3 ;  /* 0x0000000f07077208 */ /* 0x000fcc0001800000 */
[----:B---3--:R-:W-:-:S06]  /*3dd0*/  DSETP.GEU.AND P4, PT, R6, R18, PT ;  /* 0x000000120600722a */ /* 0x008fcc0003f8e000 */
[----:B------:R-:W-:Y:S01]  /*3de0*/  FSEL R14, R6, R18, P4 ;  /* 0x00000012060e7208 */ /* 0x000fe20002000000 */
[----:B------:R-:W-:Y:S01]  /*3df0*/  IMAD.U32 R6, RZ, RZ, UR15 ;  /* 0x0000000fff067e24 */ /* 0x000fe2000f8e00ff */
[----:B------:R-:W-:Y:S01]  /*3e00*/  FSEL R15, R7, R19, P4 ;  /* 0x00000013070f7208 */ /* 0x000fe20002000000 */
[----:B------:R-:W-:-:S05]  /*3e10*/  VIADD R18, R3, 0x100 ;  /* 0x0000010003127836 */ /* 0x000fca0000000000 */
[----:B----4-:R-:W-:-:S06]  /*3e20*/  DSETP.GEU.AND P2, PT, R14, R12, PT ;  /* 0x0000000c0e00722a */ /* 0x010fcc0003f4e000 */
[----:B------:R-:W-:Y:S01]  /*3e30*/  FSEL R12, R14, R12, P2 ;  /* 0x0000000c0e0c7208 */ /* 0x000fe20001000000 */
[----:B------:R-:W-:Y:S01]  /*3e40*/  VIADD R14, R3, 0x200 ;  /* 0x00000200030e7836 */ /* 0x000fe20000000000 */
[----:B------:R-:W-:Y:S02]  /*3e50*/  FSEL R13, R15, R13, P2 ;  /* 0x0000000d0f0d7208 */ /* 0x000fe40001000000 */
[----:B------:R-:W-:Y:S02]  /*3e60*/  IADD3 R15, P5, PT, R8, R5, RZ ;  /* 0x00000005080f7210 */ /* 0x000fe40007fbe0ff */
[----:B------:R-:W-:Y:S02]  /*3e70*/  @P4 SEL R14, R3, R18, P3 ;  /* 0x00000012030e4207 */ /* 0x000fe40001800000 */
[----:B-----5:R-:W-:Y:S01]  /*3e80*/  DSETP.GEU.AND P1, PT, R12, R10, PT ;  /* 0x0000000a0c00722a */ /* 0x020fe20003f2e000 */
[----:B------:R-:W-:Y:S01]  /*3e90*/  IMAD.X R17, RZ, RZ, R6, P5 ;  /* 0x000000ffff117224 */ /* 0x000fe200028e0606 */
[----:B------:R-:W-:Y:S01]  /*3ea0*/  IADD3 R7, P5, PT, R9, R15, RZ ;  /* 0x0000000f09077210 */ /* 0x000fe20007fbe0ff */
[----:B------:R-:W-:-:S04]  /*3eb0*/  @!P2 VIADD R14, R3, 0x300 ;  /* 0x00000300030ea836 */ /* 0x000fc80000000000 */
[----:B------:R-:W-:-:S07]  /*3ec0*/  IMAD.X R8, RZ, RZ, R17, P5 ;  /* 0x000000ffff087224 */ /* 0x000fce00028e0611 */
[----:B------:R-:W-:Y:S05]  /*3ed0*/  @!P1 BRA `(.L_x_187) ;  /* 0x0000000000249947 */ /* 0x000fea0003800000 */
[C---:B------:R-:W-:Y:S02]  /*3ee0*/  ISETP.GE.U32.AND P1, PT, R14.reuse, R9, PT ;  /* 0x000000090e00720c */ /* 0x040fe40003f26070 */
[----:B------:R-:W-:Y:S02]  /*3ef0*/  IADD3 R14, P2, PT, R14, R15, RZ ;  /* 0x0000000f0e0e7210 */ /* 0x000fe40007f5e0ff */
[----:B------:R-:W-:-:S03]  /*3f00*/  ISETP.GE.U32.AND.EX P1, PT, RZ, RZ, PT, P1 ;  /* 0x000000ffff00720c */ /* 0x000fc60003f26110 */
[----:B------:R-:W-:-:S10]  /*3f10*/  IMAD.X R9, RZ, RZ, R17, P2 ;  /* 0x000000ffff097224 */ /* 0x000fd400010e0611 */
[----:B------:R-:W-:-:S06]  /*3f20*/  DSETP.LT.OR P1, PT, R10, R12, !P1 ;  /* 0x0000000c0a00722a */ /* 0x000fcc0004f21400 */
[----:B------:R-:W-:Y:S02]  /*3f30*/  FSEL R10, R12, R10, P1 ;  /* 0x0000000a0c0a7208 */ /* 0x000fe40000800000 */
[----:B------:R-:W-:Y:S02]  /*3f40*/  FSEL R11, R13, R11, P1 ;  /* 0x0000000b0d0b7208 */ /* 0x000fe40000800000 */
[----:B------:R-:W-:Y:S02]  /*3f50*/  SEL R7, R14, R7, P1 ;  /* 0x000000070e077207 */ /* 0x000fe40000800000 */
[----:B------:R-:W-:-:S07]  /*3f60*/  SEL R8, R9, R8, P1 ;  /* 0x0000000809087207 */ /* 0x000fce0000800000 */
.L_x_187:
[----:B------:R-:W-:Y:S05]  /*3f70*/  BSYNC.RECONVERGENT B1 ;  /* 0x0000000000017941 */ /* 0x000fea0003800200 */
.L_x_186:
[----:B------:R-:W-:Y:S05]  /*3f80*/  @P0 BRA `(.L_x_188) ;  /* 0x0000001400000947 */ /* 0x000fea0003800000 */
[----:B------:R-:W0:Y:S01]  /*3f90*/  LDCU.64 UR8, c[0x0][0x3e8] ;  /* 0x00007d00ff0877ac */ /* 0x000e220008000a00 */
[----:B------:R-:W-:Y:S01]  /*3fa0*/  ISETP.NE.AND P0, PT, R3, RZ, PT ;  /* 0x000000ff0300720c */ /* 0x000fe20003f05270 */
[----:B------:R-:W-:Y:S01]  /*3fb0*/  BSSY.RECONVERGENT B1, `(.L_x_189) ;  /* 0x0000012000017945 */ /* 0x000fe20003800200 */
[----:B------:R-:W-:Y:S01]  /*3fc0*/  UMOV UR4, 0x8 ;  /* 0x0000000800047882 */ /* 0x000fe20000000000 */
[----:B------:R-:W-:Y:S02]  /*3fd0*/  UMOV UR5, 0x0 ;  /* 0x0000000000057882 */ /* 0x000fe40000000000 */
[----:B0-----:R-:W-:-:S04]  /*3fe0*/  UIMAD.WIDE.U32 UR4, UR8, 0x1, UR4 ;  /* 0x00000001080478a5 */ /* 0x001fc8000f8e0004 */
[----:B------:R-:W-:Y:S02]  /*3ff0*/  UIADD3 UR7, UPT, UPT, UR5, UR9, URZ ;  /* 0x0000000905077290 */ /* 0x000fe4000fffe0ff */
[----:B------:R-:W-:Y:S02]  /*4000*/  IMAD.U32 R13, RZ, RZ, UR5 ;  /* 0x00000005ff0d7e24 */ /* 0x000fe4000f8e00ff */
[----:B------:R-:W-:Y:S02]  /*4010*/  IMAD.U32 R12, RZ, RZ, UR4 ;  /* 0x00000004ff0c7e24 */ /* 0x000fe4000f8e00ff */
[----:B------:R-:W-:Y:S01]  /*4020*/  IMAD.U32 R13, RZ, RZ, UR7 ;  /* 0x00000007ff0d7e24 */ /* 0x000fe2000f8e00ff */
[----:B------:R-:W-:Y:S06]  /*4030*/  @P0 BRA `(.L_x_190) ;  /* 0x0000000000240947 */ /* 0x000fec0003800000 */
[----:B------:R-:W-:Y:S02]  /*4040*/  IMAD.MOV.U32 R18, RZ, RZ, 0x500 ;  /* 0x00000500ff127424 */ /* 0x000fe400078e00ff */
[----:B------:R-:W-:-:S05]  /*4050*/  IMAD.MOV.U32 R19, RZ, RZ, 0x0 ;  /* 0x00000000ff137424 */ /* 0x000fca00078e00ff */
[----:B------:R-:W2:Y:S01]  /*4060*/  ATOMG.E.ADD.64.STRONG.GPU PT, R14, desc[UR10][R12.64], R18 ;  /* 0x800000120c0e79a8 */ /* 0x000ea200081ef50a */
[----:B------:R-:W0:Y:S01]  /*4070*/  S2UR UR5, SR_CgaCtaId ;  /* 0x00000000000579c3 */ /* 0x000e220000008800 */
[----:B------:R-:W-:Y:S02]  /*4080*/  UMOV UR4, 0x400 ;  /* 0x0000040000047882 */ /* 0x000fe40000000000 */
[----:B0-----:R-:W-:Y:S01]  /*4090*/  ULEA UR4, UR5, UR4, 0x18 ;  /* 0x0000000405047291 */ /* 0x001fe2000f8ec0ff */
[----:B--2---:R-:W-:-:S05]  /*40a0*/  IADD3 R14, P0, PT, R14, UR6, RZ ;  /* 0x000000060e0e7c10 */ /* 0x004fca000ff1e0ff */
[----:B------:R-:W-:-:S05]  /*40b0*/  IMAD.X R15, RZ, RZ, R15, P0 ;  /* 0x000000ffff0f7224 */ /* 0x000fca00000e060f */
[----:B------:R0:W-:Y:S03]  /*40c0*/  STS.64 [UR4+0x98], R14 ;  /* 0x0000980eff007988 */ /* 0x0001e60008000a04 */
.L_x_190:
[----:B------:R-:W-:Y:S05]  /*40d0*/  BSYNC.RECONVERGENT B1 ;  /* 0x0000000000017941 */ /* 0x000fea0003800200 */
.L_x_189:
[----:B------:R-:W1:Y:S08]  /*40e0*/  S2UR UR5, SR_CgaCtaId ;  /* 0x00000000000579c3 */ /* 0x000e700000008800 */
[----:B------:R-:W-:Y:S06]  /*40f0*/  BAR.SYNC.DEFER_BLOCKING 0x0 ;  /* 0x0000000000007b1d */ /* 0x000fec0000010000 */
[----:B------:R-:W-:-:S02]  /*4100*/  UMOV UR4, 0x400 ;  /* 0x0000040000047882 */ /* 0x000fc40000000000 */
[----:B-1----:R-:W-:-:S06]  /*4110*/  ULEA UR4, UR5, UR4, 0x18 ;  /* 0x0000000405047291 */ /* 0x002fcc000f8ec0ff */
[----:B------:R-:W-:-:S05]  /*4120*/  IMAD.U32 R9, RZ, RZ, UR4 ;  /* 0x00000004ff097e24 */ /* 0x000fca000f8e00ff */
[----:B------:R-:W0:Y:S02]  /*4130*/  LDS.64 R18, [R9+0x98] ;  /* 0x0000980009127984 */ /* 0x000e240000000a00 */
[----:B0-----:R-:W-:-:S04]  /*4140*/  IADD3 R14, P1, PT, R18, 0x500, RZ ;  /* 0x00000500120e7810 */ /* 0x001fc80007f3e0ff */
[----:B------:R-:W-:Y:S01]  /*4150*/  ISETP.GT.U32.AND P0, PT, R14, R25, PT ;  /* 0x000000190e00720c */ /* 0x000fe20003f04070 */
[----:B------:R-:W-:-:S05]  /*4160*/  IMAD.X R15, RZ, RZ, R19, P1 ;  /* 0x000000ffff0f7224 */ /* 0x000fca00008e0613 */
[----:B------:R-:W-:-:S13]  /*4170*/  ISETP.GT.AND.EX P0, PT, R15, R16, PT, P0 ;  /* 0x000000100f00720c */ /* 0x000fda0003f04300 */
[----:B------:R-:W-:Y:S05]  /*4180*/  @P0 BRA `(.L_x_191) ;  /* 0x0000000400b40947 */ /* 0x000fea0003800000 */
[----:B------:R-:W-:Y:S01]  /*4190*/  BSSY.RECONVERGENT B1, `(.L_x_191) ;  /* 0x000006c000017945 */ /* 0x000fe20003800200 */
[----:B------:R-:W-:Y:S01]  /*41a0*/  IMAD.MOV.U32 R20, RZ, RZ, R10 ;  /* 0x000000ffff147224 */ /* 0x000fe200078e000a */
[----:B------:R-:W0:Y:S01]  /*41b0*/  LDCU.64 UR8, c[0x0][0x398] ;  /* 0x00007300ff0877ac */ /* 0x000e220008000a00 */
[----:B------:R-:W-:Y:S02]  /*41c0*/  IMAD.MOV.U32 R21, RZ, RZ, R11 ;  /* 0x000000ffff157224 */ /* 0x000fe400078e000b */
[----:B------:R-:W-:Y:S01]  /*41d0*/  IMAD.MOV.U32 R15, RZ, RZ, R7 ;  /* 0x000000ffff0f7224 */ /* 0x000fe200078e0007 */
[----:B------:R-:W1:Y:S01]  /*41e0*/  LDCU.128 UR12, c[0x0][0x380] ;  /* 0x00007000ff0c77ac */ /* 0x000e620008000c00 */
[----:B------:R-:W-:-:S07]  /*41f0*/  IMAD.MOV.U32 R14, RZ, RZ, R8 ;  /* 0x000000ffff0e7224 */ /* 0x000fce00078e0008 */
.L_x_194:
[----:B------:R-:W-:Y:S01]  /*4200*/  IADD3 R7, P0, PT, R3, R18, RZ ;  /* 0x0000001203077210 */ /* 0x000fe20007f1e0ff */
[----:B-1----:R-:W-:Y:S02]  /*4210*/  IMAD.U32 R2, RZ, RZ, UR12 ;  /* 0x0000000cff027e24 */ /* 0x002fe4000f8e00ff */
[----:B------:R-:W-:Y:S02]  /*4220*/  IMAD.U32 R4, RZ, RZ, UR13 ;  /* 0x0000000dff047e24 */ /* 0x000fe4000f8e00ff */
[----:B------:R-:W-:Y:S01]  /*4230*/  IMAD.X R25, RZ, RZ, R19, P0 ;  /* 0x000000ffff197224 */ /* 0x000fe200000e0613 */
[----:B------:R-:W-:-:S04]  /*4240*/  LEA R10, P0, R7, R2, 0x3 ;  /* 0x00000002070a7211 */ /* 0x000fc800078018ff */
[----:B------:R-:W-:-:S05]  /*4250*/  LEA.HI.X R11, R7, R4, R25, 0x3, P0 ;  /* 0x00000004070b7211 */ /* 0x000fca00000f1c19 */
[----:B------:R-:W2:Y:S04]  /*4260*/  LDG.E.64 R16, desc[UR10][R10.64] ;  /* 0x0000000a0a107981 */ /* 0x000ea8000c1e1b00 */
[----:B------:R-:W3:Y:S01]  /*4270*/  LDG.E.64 R18, desc[UR10][R10.64+0x800] ;  /* 0x0008000a0a127981 */ /* 0x000ee2000c1e1b00 */
[----:B------:R-:W-:Y:S02]  /*4280*/  IMAD.U32 R5, RZ, RZ, UR14 ;  /* 0x0000000eff057e24 */ /* 0x000fe4000f8e00ff */
[----:B------:R-:W-:-:S03]  /*4290*/  IMAD.U32 R6, RZ, RZ, UR15 ;  /* 0x0000000fff067e24 */ /* 0x000fc6000f8e00ff */
[----:B------:R-:W-:-:S04]  /*42a0*/  IADD3 R24, P0, PT, R7, R5, RZ ;  /* 0x0000000507187210 */ /* 0x000fc80007f1e0ff */
[----:B------:R-:W-:Y:S01]  /*42b0*/  IADD3 R27, P3, PT, R24, 0x100, RZ ;  /* 0x00000100181b7810 */ /* 0x000fe20007f7e0ff */
[----:B------:R-:W-:-:S04]  /*42c0*/  IMAD.X R25, R25, 0x1, R6, P0 ;  /* 0x0000000119197824 */ /* 0x000fc800000e0606 */
[----:B------:R-:W-:Y:S01]  /*42d0*/  IMAD.X R26, RZ, RZ, R25, P3 ;  /* 0x000000ffff1a7224 */ /* 0x000fe200018e0619 */
[----:B--2---:R-:W-:-:S14]  /*42e0*/  DSETP.GEU.AND P2, PT, R20, R16, PT ;  /* 0x000000101400722a */ /* 0x004fdc0003f4e000 */
[----:B------:R-:W-:-:S04]  /*42f0*/  @P2 ISETP.GE.U32.AND P0, PT, R15, R24, PT ;  /* 0x000000180f00220c */ /* 0x000fc80003f06070 */
[----:B------:R-:W-:-:S13]  /*4300*/  @P2 ISETP.GE.AND.EX P0, PT, R14, R25, PT, P0 ;  /* 0x000000190e00220c */ /* 0x000fda0003f06300 */
[----:B------:R-:W-:-:S06]  /*4310*/  @P2 DSETP.LT.OR P0, PT, R16, R20, !P0 ;  /* 0x000000141000222a */ /* 0x000fcc0004701400 */
[----:B------:R-:W-:Y:S02]  /*4320*/  @P2 FSEL R7, R20, R16, P0 ;  /* 0x0000001014072208 */ /* 0x000fe40000000000 */
[----:B------:R-:W-:Y:S02]  /*4330*/  @P2 FSEL R20, R21, R17, P0 ;  /* 0x0000001115142208 */ /* 0x000fe40000000000 */
[C---:B------:R-:W-:Y:S01]  /*4340*/  IADD3 R21, P5, PT, R24.reuse, 0x300, RZ ;  /* 0x0000030018157810 */ /* 0x040fe20007fbe0ff */
[----:B------:R-:W-:Y:S01]  /*4350*/  @P2 IMAD.MOV.U32 R16, RZ, RZ, R7 ;  /* 0x000000ffff102224 */ /* 0x000fe200078e0007 */
[C---:B------:R-:W-:Y:S01]  /*4360*/  IADD3 R7, P6, PT, R24.reuse, 0x400, RZ ;  /* 0x0000040018077810 */ /* 0x040fe20007fde0ff */
[----:B------:R-:W-:Y:S01]  /*4370*/  @P2 IMAD.MOV.U32 R17, RZ, RZ, R20 ;  /* 0x000000ffff112224 */ /* 0x000fe200078e0014 */
[----:B------:R-:W-:Y:S01]  /*4380*/  IADD3 R20, P4, PT, R24, 0x200, RZ ;  /* 0x0000020018147810 */ /* 0x000fe20007f9e0ff */
[--C-:B------:R-:W-:Y:S01]  /*4390*/  IMAD.X R23, RZ, RZ, R25.reuse, P5 ;  /* 0x000000ffff177224 */ /* 0x100fe200028e0619 */
[----:B------:R-:W-:Y:S01]  /*43a0*/  @P2 SEL R24, R15, R24, P0 ;  /* 0x000000180f182207 */ /* 0x000fe20000000000 */
[----:B------:R-:W-:-:S02]  /*43b0*/  IMAD.X R8, RZ, RZ, R25, P6 ;  /* 0x000000ffff087224 */ /* 0x000fc400030e0619 */
[----:B------:R-:W-:Y:S01]  /*43c0*/  IMAD.X R22, RZ, RZ, R25, P4 ;  /* 0x000000ffff167224 */ /* 0x000fe200020e0619 */
[----:B------:R-:W-:Y:S01]  /*43d0*/  @P2 SEL R25, R14, R25, P0 ;  /* 0x000000190e192207 */ /* 0x000fe20000000000 */
[----:B---3--:R-:W-:Y:S01]  /*43e0*/  DSETP.GEU.AND P1, PT, R16, R18, PT ;  /* 0x000000121000722a */ /* 0x008fe20003f2e000 */
[----:B------:R-:W2:-:S13]  /*43f0*/  LDG.E.64 R14, desc[UR10][R10.64+0x1000] ;  /* 0x0010000a0a0e7981 */ /* 0x000e9a000c1e1b00 */
[----:B------:R-:W-:-:S04]  /*4400*/  @P1 ISETP.GE.U32.AND P0, PT, R24, R27, PT ;  /* 0x0000001b1800120c */ /* 0x000fc80003f06070 */
[----:B------:R-:W-:-:S13]  /*4410*/  @P1 ISETP.GE.AND.EX P0, PT, R25, R26, PT, P0 ;  /* 0x0000001a1900120c */ /* 0x000fda0003f06300 */
[----:B------:R-:W-:-:S06]  /*4420*/  @P1 DSETP.LT.OR P0, PT, R18, R16, !P0 ;  /* 0x000000101200122a */ /* 0x000fcc0004701400 */
[----:B------:R-:W-:Y:S02]  /*4430*/  @P1 FSEL R28, R16, R18, P0 ;  /* 0x00000012101c1208 */ /* 0x000fe40000000000 */
[----:B------:R-:W-:Y:S02]  /*4440*/  @P1 FSEL R29, R17, R19, P0 ;  /* 0x00000013111d1208 */ /* 0x000fe40000000000 */
[----:B------:R-:W3:Y:S01]  /*4450*/  LDG.E.64 R16, desc[UR10][R10.64+0x1800] ;  /* 0x0018000a0a107981 */ /* 0x000ee2000c1e1b00 */
[----:B------:R-:W-:Y:S02]  /*4460*/  @P1 IMAD.MOV.U32 R18, RZ, RZ, R28 ;  /* 0x000000ffff121224 */ /* 0x000fe400078e001c */
[----:B------:R-:W-:Y:S01]  /*4470*/  @P1 IMAD.MOV.U32 R19, RZ, RZ, R29 ;  /* 0x000000ffff131224 */ /* 0x000fe200078e001d */
[----:B------:R-:W-:Y:S02]  /*4480*/  @P1 SEL R27, R24, R27, P0 ;  /* 0x0000001b181b1207 */ /* 0x000fe40000000000 */
[----:B------:R-:W-:Y:S01]  /*4490*/  @P1 SEL R26, R25, R26, P0 ;  /* 0x0000001a191a1207 */ /* 0x000fe20000000000 */
[----:B------:R-:W-:Y:S01]  /*44a0*/  BSSY.RECONVERGENT B2, `(.L_x_192) ;  /* 0x000001d000027945 */ /* 0x000fe20003800200 */
[----:B------:R-:W5:Y:S01]  /*44b0*/  LDG.E.64 R10, desc[UR10][R10.64+0x2000] ;  /* 0x0020000a0a0a7981 */ /* 0x000f62000c1e1b00 */
[----:B------:R-:W-:Y:S06]  /*44c0*/  BAR.SYNC.DEFER_BLOCKING 0x0 ;  /* 0x0000000000007b1d */ /* 0x000fec0000010000 */
[----:B--2---:R-:W-:-:S14]  /*44d0*/  DSETP.GEU.AND P2, PT, R18, R14, PT ;  /* 0x0000000e1200722a */ /* 0x004fdc0003f4e000 */
[----:B------:R-:W-:-:S04]  /*44e0*/  @P2 ISETP.GE.U32.AND P0, PT, R27, R20, PT ;  /* 0x000000141b00220c */ /* 0x000fc80003f06070 */
[----:B------:R-:W-:-:S13]  /*44f0*/  @P2 ISETP.GE.AND.EX P0, PT, R26, R22, PT, P0 ;  /* 0x000000161a00220c */ /* 0x000fda0003f06300 */
[----:B------:R-:W-:-:S06]  /*4500*/  @P2 DSETP.LT.OR P0, PT, R14, R18, !P0 ;  /* 0x000000120e00222a */ /* 0x000fcc0004701400 */
[----:B------:R-:W-:Y:S02]  /*4510*/  @P2 FSEL R18, R18, R14, P0 ;  /* 0x0000000e12122208 */ /* 0x000fe40000000000 */
[----:B------:R-:W-:-:S03]  /*4520*/  @P2 FSEL R19, R19, R15, P0 ;  /* 0x0000000f13132208 */ /* 0x000fc60000000000 */
[----:B------:R-:W-:Y:S02]  /*4530*/  @P2 IMAD.MOV.U32 R14, RZ, RZ, R18 ;  /* 0x000000ffff0e2224 */ /* 0x000fe400078e0012 */
[----:B------:R-:W-:-:S06]  /*4540*/  @P2 IMAD.MOV.U32 R15, RZ, RZ, R19 ;  /* 0x000000ffff0f2224 */ /* 0x000fcc00078e0013 */
[----:B---3--:R-:W-:Y:S01]  /*4550*/  DSETP.GEU.AND P1, PT, R14, R16, PT ;  /* 0x000000100e00722a */ /* 0x008fe20003f2e000 */
[----:B------:R-:W-:Y:S02]  /*4560*/  @P2 SEL R20, R27, R20, P0 ;  /* 0x000000141b142207 */ /* 0x000fe40000000000 */
[----:B------:R-:W-:Y:S02]  /*4570*/  @P2 SEL R22, R26, R22, P0 ;  /* 0x000000161a162207 */ /* 0x000fe40000000000 */
[----:B------:R-:W-:-:S09]  /*4580*/  ISETP.NE.AND P2, PT, R3, RZ, PT ;  /* 0x000000ff0300720c */ /* 0x000fd20003f45270 */
[----:B------:R-:W-:-:S04]  /*4590*/  @P1 ISETP.GE.U32.AND P0, PT, R20, R21, PT ;  /* 0x000000151400120c */ /* 0x000fc80003f06070 */
[----:B------:R-:W-:-:S13]  /*45a0*/  @P1 ISETP.GE.AND.EX P0, PT, R22, R23, PT, P0 ;  /* 0x000000171600120c */ /* 0x000fda0003f06300 */
[----:B------:R-:W-:Y:S01]  /*45b0*/  @P1 DSETP.LT.OR P0, PT, R16, R14, !P0 ;  /* 0x0000000e1000122a */ /* 0x000fe20004701400 */
[----:B------:R-:W-:-:S13]  /*45c0*/  @P2 BRA `(.L_x_193) ;  /* 0x0000000000282947 */ /* 0x000fda0003800000 */
[----:B------:R-:W-:Y:S02]  /*45d0*/  IMAD.MOV.U32 R24, RZ, RZ, 0x500 ;  /* 0x00000500ff187424 */ /* 0x000fe400078e00ff */
[----:B------:R-:W-:-:S06]  /*45e0*/  IMAD.MOV.U32 R25, RZ, RZ, 0x0 ;  /* 0x00000000ff197424 */ /* 0x000fcc00078e00ff */
[----:B------:R-:W2:Y:S01]  /*45f0*/  ATOMG.E.ADD.64.STRONG.GPU PT, R24, desc[UR10][R12.64], R24 ;  /* 0x800000180c1879a8 */ /* 0x000ea200081ef50a */
[----:B------:R-:W1:Y:S01]  /*4600*/  S2UR UR5, SR_CgaCtaId ;  /* 0x00000000000579c3 */ /* 0x000e620000008800 */
[----:B------:R-:W-:Y:S02]  /*4610*/  UMOV UR4, 0x400 ;  /* 0x0000040000047882 */ /* 0x000fe40000000000 */
[----:B-1----:R-:W-:-:S06]  /*4620*/  ULEA UR4, UR5, UR4, 0x18 ;  /* 0x0000000405047291 */ /* 0x002fcc000f8ec0ff */
[----:B------:R-:W-:Y:S01]  /*4630*/  IMAD.U32 R9, RZ, RZ, UR4 ;  /* 0x00000004ff097e24 */ /* 0x000fe2000f8e00ff */
[----:B--2---:R-:W-:-:S05]  /*4640*/  IADD3 R18, P2, PT, R24, UR6, RZ ;  /* 0x0000000618127c10 */ /* 0x004fca000ff5e0ff */
[----:B------:R-:W-:-:S05]  /*4650*/  IMAD.X R19, RZ, RZ, R25, P2 ;  /* 0x000000ffff137224 */ /* 0x000fca00010e0619 */
[----:B------:R1:W-:Y:S03]  /*4660*/  STS.64 [R9+0x98], R18 ;  /* 0x0000981209007388 */ /* 0x0003e60000000a00 */
.L_x_193:
[----:B0-----:R-:W-:Y:S05]  /*4670*/  BSYNC.RECONVERGENT B2 ;  /* 0x0000000000027941 */ /* 0x001fea0003800200 */
.L_x_192:
[----:B------:R-:W-:Y:S01]  /*4680*/  BAR.SYNC.DEFER_BLOCKING 0x0 ;  /* 0x0000000000007b1d */ /* 0x000fe20000010000 */
[----:B------:R-:W-:Y:S01]  /*4690*/  @P1 FSEL R14, R14, R16, P0 ;  /* 0x000000100e0e1208 */ /* 0x000fe20000000000 */
[----:B------:R-:W-:Y:S01]  /*46a0*/  IMAD.U32 R25, RZ, RZ, UR8 ;  /* 0x00000008ff197e24 */ /* 0x000fe2000f8e00ff */
[----:B------:R-:W-:Y:S02]  /*46b0*/  @P1 FSEL R15, R15, R17, P0 ;  /* 0x000000110f0f1208 */ /* 0x000fe40000000000 */
[----:B------:R-:W-:Y:S01]  /*46c0*/  @P1 SEL R21, R20, R21, P0 ;  /* 0x0000001514151207 */ /* 0x000fe20000000000 */
[----:B------:R-:W-:Y:S01]  /*46d0*/  @P1 IMAD.MOV.U32 R16, RZ, RZ, R14 ;  /* 0x000000ffff101224 */ /* 0x000fe200078e000e */
[----:B------:R-:W-:Y:S01]  /*46e0*/  @P1 SEL R23, R22, R23, P0 ;  /* 0x0000001716171207 */ /* 0x000fe20000000000 */
[----:B------:R-:W-:-:S06]  /*46f0*/  @P1 IMAD.MOV.U32 R17, RZ, RZ, R15 ;  /* 0x000000ffff111224 */ /* 0x000fcc00078e000f */
[----:B-----5:R-:W-:Y:S01]  /*4700*/  DSETP.GEU.AND P2, PT, R16, R10, PT ;  /* 0x0000000a1000722a */ /* 0x020fe20003f4e000 */
[----:B-1----:R-:W0:-:S13]  /*4710*/  LDS.64 R18, [R9+0x98] ;  /* 0x0000980009127984 */ /* 0x002e1a0000000a00 */
[----:B------:R-:W-:-:S04]  /*4720*/  @P2 ISETP.GE.U32.AND P0, PT, R21, R7, PT ;  /* 0x000000071500220c */ /* 0x000fc80003f06070 */
[----:B------:R-:W-:-:S13]  /*4730*/  @P2 ISETP.GE.AND.EX P0, PT, R23, R8, PT, P0 ;  /* 0x000000081700220c */ /* 0x000fda0003f06300 */
[----:B------:R-:W-:-:S06]  /*4740*/  @P2 DSETP.LT.OR P0, PT, R10, R16, !P0 ;  /* 0x000000100a00222a */ /* 0x000fcc0004701400 */
[----:B------:R-:W-:Y:S02]  /*4750*/  @P2 FSEL R17, R17, R11, P0 ;  /* 0x0000000b11112208 */ /* 0x000fe40000000000 */
[----:B------:R-:W-:Y:S02]  /*4760*/  @P2 SEL R7, R21, R7, P0 ;  /* 0x0000000715072207 */ /* 0x000fe40000000000 */
[----:B------:R-:W-:Y:S01]  /*4770*/  @P2 SEL R8, R23, R8, P0 ;  /* 0x0000000817082207 */ /* 0x000fe20000000000 */
[----:B------:R-:W-:-:S04]  /*4780*/  @P2 IMAD.MOV.U32 R11, RZ, RZ, R17 ;  /* 0x000000ffff0b2224 */ /* 0x000fc800078e0011 */
[----:B------:R-:W-:Y:S01]  /*4790*/  IMAD.MOV.U32 R21, RZ, RZ, R11 ;  /* 0x000000ffff157224 */ /* 0x000fe200078e000b */
[----:B0-----:R-:W-:-:S04]  /*47a0*/  IADD3 R14, P3, PT, R18, 0x500, RZ ;  /* 0x00000500120e7810 */ /* 0x001fc80007f7e0ff */
[----:B------:R-:W-:Y:S01]  /*47b0*/  ISETP.GT.U32.AND P1, PT, R14, R25, PT ;  /* 0x000000190e00720c */ /* 0x000fe20003f24070 */
[----:B------:R-:W-:Y:S01]  /*47c0*/  IMAD.X R15, RZ, RZ, R19, P3 ;  /* 0x000000ffff0f7224 */ /* 0x000fe200018e0613 */
[----:B------:R-:W-:Y:S01]  /*47d0*/  @P2 FSEL R14, R16, R10, P0 ;  /* 0x0000000a100e2208 */ /* 0x000fe20000000000 */
[----:B------:R-:W-:-:S04]  /*47e0*/  IMAD.U32 R16, RZ, RZ, UR9 ;  /* 0x00000009ff107e24 */ /* 0x000fc8000f8e00ff */
[----:B------:R-:W-:Y:S01]  /*47f0*/  @P2 IMAD.MOV.U32 R10, RZ, RZ, R14 ;  /* 0x000000ffff0a2224 */ /* 0x000fe200078e000e */
[----:B------:R-:W-:Y:S01]  /*4800*/  ISETP.GT.AND.EX P0, PT, R15, R16, PT, P1 ;  /* 0x000000100f00720c */ /* 0x000fe20003f04310 */
[----:B------:R-:W-:Y:S01]  /*4810*/  IMAD.MOV.U32 R14, RZ, RZ, R8 ;  /* 0x000000ffff0e7224 */ /* 0x000fe200078e0008 */
[----:B------:R-:W-:Y:S01]  /*4820*/  MOV R15, R7 ;  /* 0x00000007000f7202 */ /* 0x000fe20000000f00 */
[----:B------:R-:W-:-:S10]  /*4830*/  IMAD.MOV.U32 R20, RZ, RZ, R10 ;  /* 0x000000ffff147224 */ /* 0x000fd400078e000a */
[----:B------:R-:W-:Y:S05]  /*4840*/  @!P0 BRA `(.L_x_194) ;  /* 0xfffffff8006c8947 */ /* 0x000fea000383ffff */
[----:B------:R-:W-:Y:S05]  /*4850*/  BSYNC.RECONVERGENT B1 ;  /* 0x0000000000017941 */ /* 0x000fea0003800200 */
.L_x_191:
[----:B------:R-:W-:Y:S01]  /*4860*/  ISETP.GE.U32.AND P0, PT, R18, R25, PT ;  /* 0x000000191200720c */ /* 0x000fe20003f06070 */
[----:B------:R-:W-:Y:S03]  /*4870*/  BSSY.RECONVERGENT B1, `(.L_x_188) ;  /* 0x00000b1000017945 */ /* 0x000fe60003800200 */
[----:B------:R-:W-:-:S13]  /*4880*/  ISETP.GE.AND.EX P0, PT, R19, R16, PT, P0 ;  /* 0x000000101300720c */ /* 0x000fda0003f06300 */
[----:B------:R-:W-:Y:S05]  /*4890*/  @P0 BRA `(.L_x_195) ;  /* 0x0000000800b80947 */ /* 0x000fea0003800000 */
[----:B------:R-:W-:-:S05]  /*48a0*/  IMAD.IADD R20, R25, 0x1, -R18 ;  /* 0x0000000119147824 */ /* 0x000fca00078e0a12 */
[----:B------:R-:W-:-:S13]  /*48b0*/  ISETP.GE.AND P0, PT, R3, R20, PT ;  /* 0x000000140300720c */ /* 0x000fda0003f06270 */
[----:B------:R-:W-:Y:S05]  /*48c0*/  @P0 BRA `(.L_x_195) ;  /* 0x0000000800ac0947 */ /* 0x000fea0003800000 */
[----:B------:R-:W-:Y:S01]  /*48d0*/  LOP3.LUT R9, RZ, R3, RZ, 0x33, !PT ;  /* 0x00000003ff097212 */ /* 0x000fe200078e33ff */
[----:B------:R-:W-:Y:S03]  /*48e0*/  BSSY.RECONVERGENT B2, `(.L_x_196) ;  /* 0x0000035000027945 */ /* 0x000fe60003800200 */
[----:B------:R-:W-:-:S04]  /*48f0*/  IADD3 R25, PT, PT, -R18, R25, R9 ;  /* 0x0000001912197210 */ /* 0x000fc80007ffe109 */
[----:B------:R-:W-:-:S04]  /*4900*/  LOP3.LUT R9, R25, 0x300, RZ, 0xc0, !PT ;  /* 0x0000030019097812 */ /* 0x000fc800078ec0ff */
[----:B------:R-:W-:Y:S01]  /*4910*/  ISETP.NE.AND P0, PT, R9, 0x300, PT ;  /* 0x000003000900780c */ /* 0x000fe20003f05270 */
[----:B------:R-:W-:-:S12]  /*4920*/  IMAD.MOV.U32 R9, RZ, RZ, R3 ;  /* 0x000000ffff097224 */ /* 0x000fd800078e0003 */
[----:B------:R-:W-:Y:S05]  /*4930*/  @!P0 BRA `(.L_x_197) ;  /* 0x0000000000bc8947 */ /* 0x000fea0003800000 */
[----:B------:R-:W-:Y:S02]  /*4940*/  IADD3 R15, P0, PT, R3, R18, RZ ;  /* 0x00000012030f7210 */ /* 0x000fe40007f1e0ff */
[----:B------:R-:W-:Y:S02]  /*4950*/  LEA.HI R9, R25, 0x1, RZ, 0x18 ;  /* 0x0000000119097811 */ /* 0x000fe400078fc0ff */
[C---:B------:R-:W-:Y:S01]  /*4960*/  LEA R2, P1, R15.reuse, R2, 0x3 ;  /* 0x000000020f027211 */ /* 0x040fe200078218ff */
[----:B------:R-:W-:Y:S01]  /*4970*/  IMAD.X R13, RZ, RZ, R19, P0 ;  /* 0x000000ffff0d7224 */ /* 0x000fe200000e0613 */
[----:B------:R-:W-:Y:S02]  /*4980*/  IADD3 R14, P0, PT, R15, R5, RZ ;  /* 0x000000050f0e7210 */ /* 0x000fe40007f1e0ff */
[----:B------:R-:W-:Y:S01]  /*4990*/  LOP3.LUT R5, R9, 0x3, RZ, 0xc0, !PT ;  /* 0x0000000309057812 */ /* 0x000fe200078ec0ff */
[----:B------:R-:W-:Y:S01]  /*49a0*/  IMAD.MOV.U32 R9, RZ, RZ, R3 ;  /* 0x000000ffff097224 */ /* 0x000fe200078e0003 */
[----:B------:R-:W-:Y:S01]  /*49b0*/  LEA.HI.X R15, R15, R4, R13, 0x3, P1 ;  /* 0x000000040f0f7211 */ /* 0x000fe200008f1c0d */
[----:B------:R-:W-:-:S02]  /*49c0*/  IMAD.X R16, R13, 0x1, R6, P0 ;  /* 0x000000010d107824 */ /* 0x000fc400000e0606 */
[----:B------:R-:W-:-:S07]  /*49d0*/  IMAD.MOV R6, RZ, RZ, -R5 ;  /* 0x000000ffff067224 */ /* 0x000fce00078e0a05 */
.L_x_200:
        /* <DEDUP_REMOVED lines=9> */
[----:B------:R-:W-:Y:S02]  /*4a70*/  IMAD.MOV.U32 R4, RZ, RZ, R10 ;  /* 0x000000ffff047224 */ /* 0x000fe400078e000a */
        /* <DEDUP_REMOVED lines=21> */
.L_x_199:
[----:B------:R-:W-:Y:S05]  /*4bd0*/  BSYNC.RECONVERGENT B3 ;  /* 0x0000000000037941 */ /* 0x000fea0003800200 */
.L_x_198:
[----:B------:R-:W-:Y:S01]  /*4be0*/  IADD3 R14, P0, PT, R14, 0x100, RZ ;  /* 0x000001000e0e7810 */ /* 0x000fe20007f1e0ff */
[----:B------:R-:W-:Y:S02]  /*4bf0*/  VIADD R9, R9, 0x100 ;  /* 0x0000010009097836 */ /* 0x000fe40000000000 */
[----:B------:R-:W-:Y:S02]  /*4c00*/  IMAD.X R15, RZ, RZ, R15, P3 ;  /* 0x000000ffff0f7224 */ /* 0x000fe400018e060f */
[----:B------:R-:W-:Y:S01]  /*4c10*/  IMAD.X R16, RZ, RZ, R16, P0 ;  /* 0x000000ffff107224 */ /* 0x000fe200000e0610 */
[----:B------:R-:W-:Y:S07]  /*4c20*/  @P2 BRA `(.L_x_200) ;  /* 0xfffffffc006c2947 */ /* 0x000fee000383ffff */
.L_x_197:
[----:B------:R-:W-:Y:S05]  /*4c30*/  BSYNC.RECONVERGENT B2 ;  /* 0x0000000000027941 */ /* 0x000fea0003800200 */
.L_x_196:
[----:B------:R-:W-:-:S13]  /*4c40*/  ISETP.GE.U32.AND P0, PT, R25, 0x300, PT ;  /* 0x000003001900780c */ /* 0x000fda0003f06070 */
[----:B------:R-:W-:Y:S05]  /*4c50*/  @!P0 BRA `(.L_x_195) ;  /* 0x0000000400c88947 */ /* 0x000fea0003800000 */
[----:B------:R-:W0:Y:S01]  /*4c60*/  LDC.64 R16, c[0x0][0x380] ;  /* 0x0000e000ff107b82 */ /* 0x000e220000000a00 */
[----:B------:R-:W-:-:S07]  /*4c70*/  VIADD R21, R9, 0x200 ;  /* 0x0000020009157836 */ /* 0x000fce0000000000 */
[----:B------:R-:W1:Y:S02]  /*4c80*/  LDC.64 R14, c[0x0][0x388] ;  /* 0x0000e200ff0e7b82 */ /* 0x000e640000000a00 */
.L_x_209:
[----:B------:R-:W-:-:S05]  /*4c90*/  VIADD R5, R21, 0xfffffe00 ;  /* 0xfffffe0015057836 */ /* 0x000fca0000000000 */
[----:B------:R-:W-:-:S05]  /*4ca0*/  IADD3 R5, P0, PT, R5, R18, RZ ;  /* 0x0000001205057210 */ /* 0x000fca0007f1e0ff */
[----:B------:R-:W-:Y:S01]  /*4cb0*/  IMAD.X R2, RZ, RZ, R19, P0 ;  /* 0x000000ffff027224 */ /* 0x000fe200000e0613 */
[----:B0-----:R-:W-:-:S04]  /*4cc0*/  LEA R22, P0, R5, R16, 0x3 ;  /* 0x0000001005167211 */ /* 0x001fc800078018ff */
[----:B------:R-:W-:-:S05]  /*4cd0*/  LEA.HI.X R23, R5, R17, R2, 0x3, P0 ;  /* 0x0000001105177211 */ /* 0x000fca00000f1c02 */
[----:B------:R-:W2:Y:S04]  /*4ce0*/  LDG.E.64 R24, desc[UR10][R22.64] ;  /* 0x0000000a16187981 */ /* 0x000ea8000c1e1b00 */
[----:B------:R0:W5:Y:S01]  /*4cf0*/  LDG.E.64 R12, desc[UR10][R22.64+0x800] ;  /* 0x0008000a160c7981 */ /* 0x000162000c1e1b00 */
        /* <DEDUP_REMOVED lines=23> */
.L_x_202:
[----:B------:R-:W-:Y:S05]  /*4e70*/  BSYNC.RECONVERGENT B2 ;  /* 0x0000000000027941 */ /* 0x000fea0003800200 */
.L_x_201:
[----:B------:R0:W5:Y:S04]  /*4e80*/  LDG.E.64 R6, desc[UR10][R22.64+0x1000] ;  /* 0x0010000a16067981 */ /* 0x000168000c1e1b00 */
[----:B------:R0:W5:Y:S02]  /*4e90*/  LDG.E.64 R24, desc[UR10][R22.64+0x1800] ;  /* 0x0018000a16187981 */ /* 0x000164000c1e1b00 */
[----:B-----5:R-:W-:Y:S01]  /*4ea0*/  DSETP.GEU.AND P0, PT, R4, R12, PT ;  /* 0x0000000c0400722a */ /* 0x020fe20003f0e000 */
[----:B------:R-:W-:Y:S01]  /*4eb0*/  VIADD R11, R21, 0xffffff00 ;  /* 0xffffff00150b7836 */ /* 0x000fe20000000000 */
[----:B------:R-:W-:Y:S01]  /*4ec0*/  BSSY.RECONVERGENT B2, `(.L_x_203) ;  /* 0x0000016000027945 */ /* 0x000fe20003800200 */
[----:B------:R-:W-:-:S03]  /*4ed0*/  IMAD.MOV.U32 R10, RZ, RZ, R12 ;  /* 0x000000ffff0a7224 */ /* 0x000fc600078e000c */
[----:B------:R-:W-:Y:S01]  /*4ee0*/  IADD3 R28, P1, P2, R18, R14, R11 ;  /* 0x0000000e121c7210 */ /* 0x000fe20007a3e00b */
[----:B------:R-:W-:-:S03]  /*4ef0*/  IMAD.MOV.U32 R11, RZ, RZ, R13 ;  /* 0x000000ffff0b7224 */ /* 0x000fc600078e000d */
[----:B------:R-:W-:Y:S01]  /*4f00*/  IADD3.X R27, PT, PT, R19, R15, RZ, P1, P2 ;  /* 0x0000000f131b7210 */ /* 0x000fe20000fe44ff */
[----:B------:R-:W-:-:S04]  /*4f10*/  IMAD.MOV.U32 R8, RZ, RZ, R28 ;  /* 0x000000ffff087224 */ /* 0x000fc800078e001c */
        /* <DEDUP_REMOVED lines=16> */
.L_x_204:
[----:B------:R-:W-:Y:S05]  /*5020*/  BSYNC.RECONVERGENT B2 ;  /* 0x0000000000027941 */ /* 0x000fea0003800200 */
.L_x_203:
[----:B------:R-:W-:Y:S01]  /*5030*/  DSETP.GEU.AND P0, PT, R10, R6, PT ;  /* 0x000000060a00722a */ /* 0x000fe20003f0e000 */
[----:B------:R-:W-:Y:S01]  /*5040*/  IADD3 R23, P1, P2, R18, R14, R21 ;  /* 0x0000000e12177210 */ /* 0x000fe20007a3e015 */
[----:B------:R-:W-:Y:S01]  /*5050*/  BSSY.RECONVERGENT B2, `(.L_x_205) ;  /* 0x0000016000027945 */ /* 0x000fe20003800200 */
[----:B------:R-:W-:Y:S02]  /*5060*/  VIADD R13, R21, 0x100 ;  /* 0x00000100150d7836 */ /* 0x000fe40000000000 */
[----:B------:R-:W-:Y:S01]  /*5070*/  IADD3.X R27, PT, PT, R19, R15, RZ, P1, P2 ;  /* 0x0000000f131b7210 */ /* 0x000fe20000fe44ff */
[----:B------:R-:W-:Y:S02]  /*5080*/  IMAD.MOV.U32 R2, RZ, RZ, R23 ;  /* 0x000000ffff027224 */ /* 0x000fe400078e0017 */
        /* <DEDUP_REMOVED lines=18> */
.L_x_206:
[----:B------:R-:W-:Y:S05]  /*51b0*/  BSYNC.RECONVERGENT B2 ;  /* 0x0000000000027941 */ /* 0x000fea0003800200 */
.L_x_205:
[----:B------:R-:W-:Y:S01]  /*51c0*/  DSETP.GEU.AND P0, PT, R4, R24, PT ;  /* 0x000000180400722a */ /* 0x000fe20003f0e000 */
[----:B------:R-:W-:Y:S01]  /*51d0*/  IADD3 R13, P1, P2, R18, R14, R13 ;  /* 0x0000000e120d7210 */ /* 0x000fe20007a3e00d */
[----:B------:R-:W-:Y:S01]  /*51e0*/  BSSY.RECONVERGENT B2, `(.L_x_207) ;  /* 0x0000015000027945 */ /* 0x000fe20003800200 */
[----:B------:R-:W-:Y:S02]  /*51f0*/  IMAD.MOV.U32 R10, RZ, RZ, R24 ;  /* 0x000000ffff0a7224 */ /* 0x000fe400078e0018 */
[----:B------:R-:W-:Y:S01]  /*5200*/  IADD3.X R6, PT, PT, R19, R15, RZ, P1, P2 ;  /* 0x0000000f13067210 */ /* 0x000fe20000fe44ff */
[----:B------:R-:W-:Y:S02]  /*5210*/  IMAD.MOV.U32 R7, RZ, RZ, R13 ;  /* 0x000000ffff077224 */ /* 0x000fe400078e000d */
[----:B------:R-:W-:Y:S02]  /*5220*/  IMAD.MOV.U32 R11, RZ, RZ, R25 ;  /* 0x000000ffff0b7224 */ /* 0x000fe400078e0019 */
[----:B------:R-:W-:-:S04]  /*5230*/  IMAD.MOV.U32 R8, RZ, RZ, R6 ;  /* 0x000000ffff087224 */ /* 0x000fc800078e0006 */
[----:B------:R-:W-:Y:S05]  /*5240*/  @!P0 BRA `(.L_x_208) ;  /* 0x0000000000388947 */ /* 0x000fea0003800000 */
[----:B------:R-:W-:Y:S01]  /*5250*/  DSETP.GEU.AND P0, PT, R24, R4, PT ;  /* 0x000000041800722a */ /* 0x000fe20003f0e000 */
[----:B------:R-:W-:Y:S01]  /*5260*/  MOV R7, R2 ;  /* 0x0000000200077202 */ /* 0x000fe20000000f00 */
[----:B------:R-:W-:Y:S02]  /*5270*/  IMAD.MOV.U32 R8, RZ, RZ, R9 ;  /* 0x000000ffff087224 */ /* 0x000fe400078e0009 */
[----:B------:R-:W-:Y:S02]  /*5280*/  IMAD.MOV.U32 R10, RZ, RZ, R4 ;  /* 0x000000ffff0a7224 */ /* 0x000fe400078e0004 */
[----:B------:R-:W-:-:S08]  /*5290*/  IMAD.MOV.U32 R11, RZ, RZ, R5 ;  /* 0x000000ffff0b7224 */ /* 0x000fd000078e0005 */
        /* <DEDUP_REMOVED lines=9> */
.L_x_208:
[----:B------:R-:W-:Y:S05]  /*5330*/  BSYNC.RECONVERGENT B2 ;  /* 0x0000000000027941 */ /* 0x000fea0003800200 */
.L_x_207:
[C---:B------:R-:W-:Y:S02]  /*5340*/  VIADD R5, R21.reuse, 0x200 ;  /* 0x0000020015057836 */ /* 0x040fe40000000000 */
[----:B------:R-:W-:-:S03]  /*5350*/  VIADD R21, R21, 0x400 ;  /* 0x0000040015157836 */ /* 0x000fc60000000000 */
[----:B------:R-:W-:-:S13]  /*5360*/  ISETP.GE.AND P0, PT, R5, R20, PT ;  /* 0x000000140500720c */ /* 0x000fda0003f06270 */
[----:B------:R-:W-:Y:S05]  /*5370*/  @!P0 BRA `(.L_x_209) ;  /* 0xfffffff800448947 */ /* 0x000fea000383ffff */
.L_x_195:
[----:B------:R-:W-:Y:S05]  /*5380*/  BSYNC.RECONVERGENT B1 ;  /* 0x0000000000017941 */ /* 0x000fea0003800200 */
.L_x_188:
        /* <DEDUP_REMOVED lines=32> */
.L_x_211:
[----:B------:R-:W-:Y:S05]  /*5590*/  BSYNC.RECONVERGENT B1 ;  /* 0x0000000000017941 */ /* 0x000fea0003800200 */
.L_x_210:
        /* <DEDUP_REMOVED lines=31> */
.L_x_213:
[----:B------:R-:W-:Y:S05]  /*5790*/  BSYNC.RECONVERGENT B1 ;  /* 0x0000000000017941 */ /* 0x000fea0003800200 */
.L_x_212:
        /* <DEDUP_REMOVED lines=31> */
.L_x_215:
[----:B------:R-:W-:Y:S05]  /*5990*/  BSYNC.RECONVERGENT B1 ;  /* 0x0000000000017941 */ /* 0x000fea0003800200 */
.L_x_214:
[----:B------:R-:W-:Y:S01]  /*59a0*/  ISETP.GT.AND P0, PT, R2, 0x17, PT ;  /* 0x000000170200780c */ /* 0x000fe20003f04270 */
[----:B-1----:R1:W1:Y:S01]  /*59b0*/  SHFL.DOWN PT, R6, R4, 0x8, 0x1f ;  /* 0x09001f0004067f89 */ /* 0x00226200000e0000 */
[----:B------:R-:W-:Y:S01]  /*59c0*/  BSSY.RECONVERGENT B1, `(.L_x_216) ;  /* 0x000001d000017945 */ /* 0x000fe20003800200 */
[----:B--2---:R-:W-:Y:S02]  /*59d0*/  IMAD.MOV.U32 R12, RZ, RZ, R10 ;  /* 0x000000ffff0c7224 */ /* 0x004fe400078e000a */
[----:B------:R2:W1:Y:S01]  /*59e0*/  SHFL.DOWN PT, R7, R5, 0x8, 0x1f ;  /* 0x09001f0005077f89 */ /* 0x00046200000e0000 */
[----:B------:R-:W-:Y:S02]  /*59f0*/  IMAD.MOV.U32 R13, RZ, RZ, R11 ;  /* 0x000000ffff0d7224 */ /* 0x000fe400078e000b */
[----:B------:R-:W-:Y:S01]  /*5a00*/  IMAD.MOV.U32 R8, RZ, RZ, R4 ;  /* 0x000000ffff087224 */ /* 0x000fe200078e0004 */
[----:B0-----:R2:W0:Y:S01]  /*5a10*/  SHFL.DOWN PT, R15, R10, 0x8, 0x1f ;  /* 0x09001f000a0f7f89 */ /* 0x00142200000e0000 */
[----:B----4-:R-:W-:-:S03]  /*5a20*/  IMAD.MOV.U32 R9, RZ, RZ, R5 ;  /* 0x000000ffff097224 */ /* 0x010fc600078e0005 */
[----:B---3--:R2:W3:Y:S01]  /*5a30*/  SHFL.DOWN PT, R14, R11, 0x8, 0x1f ;  /* 0x09001f000b0e7f89 */ /* 0x0084e200000e0000 */
[----:B------:R-:W-:Y:S05]  /*5a40*/  @P0 BRA `(.L_x_217) ;  /* 0x0000000000500947 */ /* 0x000fea0003800000 */
[----:B-1----:R-:W-:Y:S01]  /*5a50*/  DSETP.GEU.AND P0, PT, R4, R6, PT ;  /* 0x000000060400722a */ /* 0x002fe20003f0e000 */
        /* <DEDUP_REMOVED lines=19> */
.L_x_217:
[----:B------:R-:W-:Y:S05]  /*5b90*/  BSYNC.RECONVERGENT B1 ;  /* 0x0000000000017941 */ /* 0x000fea0003800200 */
.L_x_216:
[----:B------:R-:W-:Y:S01]  /*5ba0*/  ISETP.GT.AND P0, PT, R2, 0xf, PT ;  /* 0x0000000f0200780c */ /* 0x000fe20003f04270 */
[----:B--2---:R2:W4:Y:S01]  /*5bb0*/  SHFL.DOWN PT, R10, R8, 0x10, 0x1f ;  /* 0x0a001f00080a7f89 */ /* 0x00452200000e0000 */
[----:B------:R-:W-:Y:S01]  /*5bc0*/  BSSY.RECONVERGENT B1, `(.L_x_218) ;  /* 0x000001d000017945 */ /* 0x000fe20003800200 */
[----:B-1----:R-:W-:Y:S02]  /*5bd0*/  IMAD.MOV.U32 R4, RZ, RZ, R12 ;  /* 0x000000ffff047224 */ /* 0x002fe400078e000c */
[----:B------:R2:W1:Y:S01]  /*5be0*/  SHFL.DOWN PT, R11, R9, 0x10, 0x1f ;  /* 0x0a001f00090b7f89 */ /* 0x00046200000e0000 */
[----:B------:R-:W-:Y:S02]  /*5bf0*/  IMAD.MOV.U32 R5, RZ, RZ, R13 ;  /* 0x000000ffff057224 */ /* 0x000fe400078e000d */
[----:B------:R-:W-:Y:S01]  /*5c00*/  IMAD.MOV.U32 R6, RZ, RZ, R8 ;  /* 0x000000ffff067224 */ /* 0x000fe200078e0008 */
[----:B0-----:R2:W0:Y:S01]  /*5c10*/  SHFL.DOWN PT, R15, R12, 0x10, 0x1f ;  /* 0x0a001f000c0f7f89 */ /* 0x00142200000e0000 */
[----:B------:R-:W-:-:S03]  /*5c20*/  IMAD.MOV.U32 R7, RZ, RZ, R9 ;  /* 0x000000ffff077224 */ /* 0x000fc600078e0009 */
[----:B---3--:R2:W3:Y:S01]  /*5c30*/  SHFL.DOWN PT, R14, R13, 0x10, 0x1f ;  /* 0x0a001f000d0e7f89 */ /* 0x0084e200000e0000 */
        /* <DEDUP_REMOVED lines=8> */
[----:B------:R-:W-:Y:S01]  /*5cc0*/  MOV R4, R12 ;  /* 0x0000000c00047202 */ /* 0x000fe20000000f00 */
[----:B------:R-:W-:Y:S02]  /*5cd0*/  IMAD.MOV.U32 R5, RZ, RZ, R13 ;  /* 0x000000ffff057224 */ /* 0x000fe400078e000d */
[----:B------:R-:W-:Y:S02]  /*5ce0*/  IMAD.MOV.U32 R6, RZ, RZ, R8 ;  /* 0x000000ffff067224 */ /* 0x000fe400078e0008 */
[----:B------:R-:W-:-:S08]  /*5cf0*/  IMAD.MOV.U32 R7, RZ, RZ, R9 ;  /* 0x000000ffff077224 */ /* 0x000fd000078e0009 */
        /* <DEDUP_REMOVED lines=9> */
.L_x_219:
[----:B------:R-:W-:Y:S05]  /*5d90*/  BSYNC.RECONVERGENT B1 ;  /* 0x0000000000017941 */ /* 0x000fea0003800200 */
.L_x_218:
[----:B------:R-:W-:Y:S01]  /*5da0*/  ISETP.NE.AND P0, PT, R2, RZ, PT ;  /* 0x000000ff0200720c */ /* 0x000fe20003f05270 */
[----:B------:R-:W-:-:S12]  /*5db0*/  BSSY.RECONVERGENT B1, `(.L_x_220) ;  /* 0x000000a000017945 */ /* 0x000fd80003800200 */
[----:B------:R-:W-:Y:S05]  /*5dc0*/  @P0 BRA `(.L_x_221) ;  /* 0x0000000000200947 */ /* 0x000fea0003800000 */
[----:B--2---:R-:W2:Y:S01]  /*5dd0*/  S2R R9, SR_CgaCtaId ;  /* 0x0000000000097919 */ /* 0x004ea20000008800 */
[----:B------:R-:W-:Y:S02]  /*5de0*/  MOV R8, 0x400 ;  /* 0x0000040000087802 */ /* 0x000fe40000000f00 */
[----:B------:R-:W-:-:S04]  /*5df0*/  SHF.R.U32.HI R2, RZ, 0x1, R3 ;  /* 0x00000001ff027819 */ /* 0x000fc80000011603 */
[----:B------:R-:W-:Y:S02]  /*5e00*/  LOP3.LUT R2, R2, 0x1f0, RZ, 0xc0, !PT ;  /* 0x000001f002027812 */ /* 0x000fe400078ec0ff */
[----:B--2---:R-:W-:-:S05]  /*5e10*/  LEA R9, R9, R8, 0x18 ;  /* 0x0000000809097211 */ /* 0x004fca00078ec0ff */
[----:B------:R-:W-:-:S05]  /*5e20*/  IMAD.IADD R9, R2, 0x1, R9 ;  /* 0x0000000102097824 */ /* 0x000fca00078e0209 */
[----:B------:R2:W-:Y:S04]  /*5e30*/  STS.64 [R9+0x10], R4 ;  /* 0x0000100409007388 */ /* 0x0005e80000000a00 */
[----:B------:R2:W-:Y:S02]  /*5e40*/  STS.64 [R9+0x8], R6 ;  /* 0x0000080609007388 */ /* 0x0005e40000000a00 */
.L_x_221:
[----:B------:R-:W-:Y:S05]  /*5e50*/  BSYNC.RECONVERGENT B1 ;  /* 0x0000000000017941 */ /* 0x000fea0003800200 */
.L_x_220:
[----:B------:R-:W-:Y:S01]  /*5e60*/  BAR.SYNC.DEFER_BLOCKING 0x0 ;  /* 0x0000000000007b1d */ /* 0x000fe20000010000 */
[----:B------:R-:W-:-:S13]  /*5e70*/  ISETP.NE.AND P1, PT, R3, RZ, PT ;  /* 0x000000ff0300720c */ /* 0x000fda0003f25270 */
[----:B------:R-:W-:Y:S05]  /*5e80*/  @P1 BRA `(.L_x_149) ;  /* 0x00000008008c1947 */ /* 0x000fea0003800000 */
[----:B------:R-:W5:Y:S01]  /*5e90*/  S2R R3, SR_CgaCtaId ;  /* 0x0000000000037919 */ /* 0x000f620000008800 */
[----:B------:R-:W-:Y:S01]  /*5ea0*/  MOV R20, 0x400 ;  /* 0x0000040000147802 */ /* 0x000fe20000000f00 */
[----:B------:R-:W-:Y:S03]  /*5eb0*/  BSSY.RECONVERGENT B1, `(.L_x_222) ;  /* 0x000001a000017945 */ /* 0x000fe60003800200 */
[----:B-----5:R-:W-:-:S05]  /*5ec0*/  LEA R20, R3, R20, 0x18 ;  /* 0x0000001403147211 */ /* 0x020fca00078ec0ff */
[----:B------:R-:W5:Y:S04]  /*5ed0*/  LDS.64 R16, [R20+0x18] ;  /* 0x0000180014107984 */ /* 0x000f680000000a00 */
[----:B-12-4-:R-:W1:Y:S04]  /*5ee0*/  LDS.128 R8, [R20+0x20] ;  /* 0x0000200014087984 */ /* 0x016e680000000c00 */
[----:B------:R2:W4:Y:S04]  /*5ef0*/  LDS.64 R2, [R20+0x80] ;  /* 0x0000800014027984 */ /* 0x0005280000000a00 */
[----:B0--3--:R2:W0:Y:S01]  /*5f00*/  LDS.128 R12, [R20+0x30] ;  /* 0x00003000140c7984 */ /* 0x0094220000000c00 */
[----:B-----5:R-:W-:Y:S01]  /*5f10*/  DSETP.GEU.AND P0, PT, R6, R16, PT ;  /* 0x000000100600722a */ /* 0x020fe20003f0e000 */
[----:B------:R-:W-:-:S02]  /*5f20*/  IMAD.MOV.U32 R22, RZ, RZ, R16 ;  /* 0x000000ffff167224 */ /* 0x000fc400078e0010 */
[----:B------:R-:W-:Y:S02]  /*5f30*/  IMAD.MOV.U32 R23, RZ, RZ, R17 ;  /* 0x000000ffff177224 */ /* 0x000fe400078e0011 */
[----:B-1----:R-:W-:Y:S02]  /*5f40*/  IMAD.MOV.U32 R25, RZ, RZ, R8 ;  /* 0x000000ffff197224 */ /* 0x002fe400078e0008 */
[----:B------:R-:W-:-:S07]  /*5f50*/  IMAD.MOV.U32 R21, RZ, RZ, R9 ;  /* 0x000000ffff157224 */ /* 0x000fce00078e0009 */
[----:B0-2-4-:R-:W-:Y:S05]  /*5f60*/  @!P0 BRA `(.L_x_223) ;  /* 0x0000000000388947 */ /* 0x015fea0003800000 */
        /* <DEDUP_REMOVED lines=14> */
.L_x_223:
[----:B------:R-:W-:Y:S05]  /*6050*/  BSYNC.RECONVERGENT B1 ;  /* 0x0000000000017941 */ /* 0x000fea0003800200 */
.L_x_222:
        /* <DEDUP_REMOVED lines=23> */
.L_x_225:
[----:B------:R-:W-:Y:S05]  /*61d0*/  BSYNC.RECONVERGENT B1 ;  /* 0x0000000000017941 */ /* 0x000fea0003800200 */
.L_x_224:
        /* <DEDUP_REMOVED lines=21> */
.L_x_227:
[----:B------:R-:W-:Y:S05]  /*6330*/  BSYNC.RECONVERGENT B1 ;  /* 0x0000000000017941 */ /* 0x000fea0003800200 */
.L_x_226:
        /* <DEDUP_REMOVED lines=23> */
.L_x_229:
[----:B------:R-:W-:Y:S05]  /*64b0*/  BSYNC.RECONVERGENT B1 ;  /* 0x0000000000017941 */ /* 0x000fea0003800200 */
.L_x_228:
        /* <DEDUP_REMOVED lines=21> */
.L_x_231:
[----:B------:R-:W-:Y:S05]  /*6610*/  BSYNC.RECONVERGENT B1 ;  /* 0x0000000000017941 */ /* 0x000fea0003800200 */
.L_x_230:
        /* <DEDUP_REMOVED lines=21> */
.L_x_233:
[----:B------:R-:W-:Y:S05]  /*6770*/  BSYNC.RECONVERGENT B1 ;  /* 0x0000000000017941 */ /* 0x000fea0003800200 */
.L_x_232:
        /* <DEDUP_REMOVED lines=20> */
.L_x_149:
[----:B------:R-:W-:Y:S05]  /*68c0*/  BSYNC.RECONVERGENT B0 ;  /* 0x0000000000007941 */ /* 0x000fea0003800200 */
.L_x_116:
[----:B------:R-:W-:Y:S05]  /*68d0*/  @P1 EXIT ;  /* 0x000000000000194d */ /* 0x000fea0003800000 */
[----:B01--4-:R-:W0:Y:S02]  /*68e0*/  LDC.64 R2, c[0x0][0x390] ;  /* 0x0000e400ff027b82 */ /* 0x013e240000000a00 */
[----:B0-----:R-:W-:-:S05]  /*68f0*/  IMAD.WIDE.U32 R2, R0, 0x10, R2 ;  /* 0x0000001000027825 */ /* 0x001fca00078e0002 */
[----:B------:R-:W-:Y:S04]  /*6900*/  STG.E.64 desc[UR10][R2.64], R6 ;  /* 0x0000000602007986 */ /* 0x000fe8000c101b0a */
[----:B------:R-:W-:Y:S01]  /*6910*/  STG.E.64 desc[UR10][R2.64+0x8], R4 ;  /* 0x0000080402007986 */ /* 0x000fe2000c101b0a */
[----:B------:R-:W-:Y:S05]  /*6920*/  EXIT ;  /* 0x000000000000794d */ /* 0x000fea0003800000 */
.L_x_234:
        /* <DEDUP_REMOVED lines=13> */
.L_x_724:


//--------------------- .text._ZN6thrust24THRUST_300001_SM_1000_NS8cuda_cub4core6detail13_kernel_agentINS1_8__reduce11ReduceAgentINS0_12zip_iteratorIN4cuda3std3__45tupleIJNS0_10device_ptrIdEENS0_17counting_iteratorIlNS0_11use_defaultESF_SF_EEEEEEEPNSB_IJdlEEESJ_lNS1_9__extrema9arg_max_fIdlNSA_4lessIdEEEEEEJSI_SK_lSP_EEEvDpT0_ --------------------------
	.section	.text._ZN6thrust24THRUST_300001_SM_1000_NS8cuda_cub4core6detail13_kernel_agentINS1_8__reduce11ReduceAgentINS0_12zip_iteratorIN4cuda3std3__45tupleIJNS0_10device_ptrIdEENS0_17counting_iteratorIlNS0_11use_defaultESF_SF_EEEEEEEPNSB_IJdlEEESJ_lNS1_9__extrema9arg_max_fIdlNSA_4lessIdEEEEEEJSI_SK_lSP_EEEvDpT0_,"ax",@progbits
	.align	128
        .global         _ZN6thrust24THRUST_300001_SM_1000_NS8cuda_cub4core6detail13_kernel_agentINS1_8__reduce11ReduceAgentINS0_12zip_iteratorIN4cuda3std3__45tupleIJNS0_10device_ptrIdEENS0_17counting_iteratorIlNS0_11use_defaultESF_SF_EEEEEEEPNSB_IJdlEEESJ_lNS1_9__extrema9arg_max_fIdlNSA_4lessIdEEEEEEJSI_SK_lSP_EEEvDpT0_
        .type           _ZN6thrust24THRUST_300001_SM_1000_NS8cuda_cub4core6detail13_kernel_agentINS1_8__reduce11ReduceAgentINS0_12zip_iteratorIN4cuda3std3__45tupleIJNS0_10device_ptrIdEENS0_17counting_iteratorIlNS0_11use_defaultESF_SF_EEEEEEEPNSB_IJdlEEESJ_lNS1_9__extrema9arg_max_fIdlNSA_4lessIdEEEEEEJSI_SK_lSP_EEEvDpT0_,@function
        .size           _ZN6thrust24THRUST_300001_SM_1000_NS8cuda_cub4core6detail13_kernel_agentINS1_8__reduce11ReduceAgentINS0_12zip_iteratorIN4cuda3std3__45tupleIJNS0_10device_ptrIdEENS0_17counting_iteratorIlNS0_11use_defaultESF_SF_EEEEEEEPNSB_IJdlEEESJ_lNS1_9__extrema9arg_max_fIdlNSA_4lessIdEEEEEEJSI_SK_lSP_EEEvDpT0_,(.L_x_725 - _ZN6thrust24THRUST_300001_SM_1000_NS8cuda_cub4core6detail13_kernel_agentINS1_8__reduce11ReduceAgentINS0_12zip_iteratorIN4cuda3std3__45tupleIJNS0_10device_ptrIdEENS0_17counting_iteratorIlNS0_11use_defaultESF_SF_EEEEEEEPNSB_IJdlEEESJ_lNS1_9__extrema9arg_max_fIdlNSA_4lessIdEEEEEEJSI_SK_lSP_EEEvDpT0_)
        .other          _ZN6thrust24THRUST_300001_SM_1000_NS8cuda_cub4core6detail13_kernel_agentINS1_8__reduce11ReduceAgentINS0_12zip_iteratorIN4cuda3std3__45tupleIJNS0_10device_ptrIdEENS0_17counting_iteratorIlNS0_11use_defaultESF_SF_EEEEEEEPNSB_IJdlEEESJ_lNS1_9__extrema9arg_max_fIdlNSA_4lessIdEEEEEEJSI_SK_lSP_EEEvDpT0_,@"STO_CUDA_ENTRY STV_DEFAULT"
_ZN6thrust24THRUST_300001_SM_1000_NS8cuda_cub4core6detail13_kernel_agentINS1_8__reduce11ReduceAgentINS0_12zip_iteratorIN4cuda3std3__45tupleIJNS0_10device_ptrIdEENS0_17counting_iteratorIlNS0_11use_defaultESF_SF_EEEEEEEPNSB_IJdlEEESJ_lNS1_9__extrema9arg_max_fIdlNSA_4lessIdEEEEEEJSI_SK_lSP_EEEvDpT0_:
.text._ZN6thrust24THRUST_300001_SM_1000_NS8cuda_cub4core6detail13_kernel_agentINS1_8__reduce11ReduceAgentINS0_12zip_iteratorIN4cuda3std3__45tupleIJNS0_10device_ptrIdEENS0_17counting_iteratorIlNS0_11use_defaultESF_SF_EEEEEEEPNSB_IJdlEEESJ_lNS1_9__extrema9arg_max_fIdlNSA_4lessIdEEEEEEJSI_SK_lSP_EEEvDpT0_:
[----:B------:R-:W-:Y:S01]  /*0000*/  LDC R1, c[0x0][0x37c] ;  /* 0x0000df00ff017b82 */ /* 0x000fe20000000800 */
[----:B------:R-:W0:Y:S02]  /*0010*/  LDCU.64 UR4, c[0x0][0x398] ;  /* 0x00007300ff0477ac */ /* 0x000e240008000a00 */
[----:B0-----:R-:W-:-:S04]  /*0020*/  ISETP.NE.U32.AND P0, PT, RZ, UR4, PT ;  /* 0x00000004ff007c0c */ /* 0x001fc8000bf05070 */
[----:B------:R-:W-:-:S13]  /*0030*/  ISETP.NE.AND.EX P0, PT, RZ, UR5, PT, P0 ;  /* 0x00000005ff007c0c */ /* 0x000fda000bf05300 */
[----:B------:R-:W-:Y:S05]  /*0040*/  @!P0 EXIT ;  /* 0x000000000000894d */ /* 0x000fea0003800000 */
[----:B------:R-:W-:Y:S01]  /*0050*/  UISETP.GT.U32.AND UP0, UPT, UR4, 0x4ff, UPT ;  /* 0x000004ff0400788c */ /* 0x000fe2000bf04070 */
[----:B------:R-:W-:Y:S01]  /*0060*/  BSSY.RECONVERGENT B0, `(.L_x_235) ;  /* 0x0000641000007945 */ /* 0x000fe20003800200 */
[----:B------:R-:W0:Y:S02]  /*0070*/  LDCU.64 UR8, c[0x0][0x358] ;  /* 0x00006b00ff0877ac */ /* 0x000e240008000a00 */
[----:B------:R-:W-:-:S09]  /*0080*/  UISETP.GT.AND.EX UP0, UPT, UR5, URZ, UPT, UP0 ;  /* 0x000000ff0500728c */ /* 0x000fd2000bf04300 */
        /* <DEDUP_REMOVED lines=9> */
[----:B------:R-:W1:Y:S01]  /*0120*/  LDC.64 R2, c[0x0][0x380] ;  /* 0x0000e000ff027b82 */ /* 0x000e620000000a00 */
[----:B------:R-:W2:Y:S01]  /*0130*/  LDCU.64 UR6, c[0x0][0x388] ;  /* 0x00007100ff0677ac */ /* 0x000ea20008000a00 */
[----:B-1----:R-:W-:-:S06]  /*0140*/  IMAD.WIDE.U32 R2, R0, 0x8, R2 ;  /* 0x0000000800027825 */ /* 0x002fcc00078e0002 */
[----:B0-----:R-:W5:Y:S01]  /*0150*/  LDG.E.64 R2, desc[UR8][R2.64] ;  /* 0x0000000802027981 */ /* 0x001f62000c1e1b00 */
[C---:B--2---:R-:W-:Y:S01]  /*0160*/  IADD3 R9, P0, PT, R0.reuse, UR6, RZ ;  /* 0x0000000600097c10 */ /* 0x044fe2000ff1e0ff */
[----:B------:R-:W-:-:S04]  /*0170*/  VIADD R10, R0, 0x100 ;  /* 0x00000100000a7836 */ /* 0x000fc80000000000 */
[----:B------:R-:W-:-:S08]  /*0180*/  IMAD.X R8, RZ, RZ, UR7, P0 ;  /* 0x00000007ff087e24 */ /* 0x000fd000080e06ff */
.L_x_238:
[----:B0-----:R-:W-:Y:S05]  /*0190*/  BSYNC.RECONVERGENT B1 ;  /* 0x0000000000017941 */ /* 0x001fea0003800200 */
.L_x_237:
[----:B------:R-:W-:Y:S01]  /*01a0*/  ISETP.GE.AND P0, PT, R10, UR4, PT ;  /* 0x000000040a007c0c */ /* 0x000fe2000bf06270 */
[----:B------:R-:W-:-:S12]  /*01b0*/  BSSY.RECONVERGENT B1, `(.L_x_239) ;  /* 0x00000a9000017945 */ /* 0x000fd80003800200 */
[----:B------:R-:W-:Y:S05]  /*01c0*/  @P0 BRA `(.L_x_240) ;  /* 0x00000008009c0947 */ /* 0x000fea0003800000 */
[----:B------:R-:W-:Y:S01]  /*01d0*/  LOP3.LUT R4, RZ, R10, RZ, 0x33, !PT ;  /* 0x0000000aff047212 */ /* 0x000fe200078e33ff */
[----:B------:R-:W-:Y:S04]  /*01e0*/  BSSY.RECONVERGENT B2, `(.L_x_241) ;  /* 0x0000034000027945 */ /* 0x000fe80003800200 */
[----:B------:R-:W-:-:S05]  /*01f0*/  VIADD R16, R4, UR4 ;  /* 0x0000000404107c36 */ /* 0x000fca0008000000 */
[----:B------:R-:W-:-:S04]  /*0200*/  LOP3.LUT R4, R16, 0x300, RZ, 0xc0, !PT ;  /* 0x0000030010047812 */ /* 0x000fc800078ec0ff */
[----:B------:R-:W-:-:S13]  /*0210*/  ISETP.NE.AND P0, PT, R4, 0x300, PT ;  /* 0x000003000400780c */ /* 0x000fda0003f05270 */
[----:B------:R-:W-:Y:S05]  /*0220*/  @!P0 BRA `(.L_x_242) ;  /* 0x0000000000bc8947 */ /* 0x000fea0003800000 */
[----:B------:R-:W0:Y:S01]  /*0230*/  LDC.64 R4, c[0x0][0x380] ;  /* 0x0000e000ff047b82 */ /* 0x000e220000000a00 */
[----:B------:R-:W1:Y:S01]  /*0240*/  LDCU.64 UR6, c[0x0][0x388] ;  /* 0x00007100ff0677ac */ /* 0x000e620008000a00 */
[----:B------:R-:W-:-:S04]  /*0250*/  LEA.HI R6, R16, 0x1, RZ, 0x18 ;  /* 0x0000000110067811 */ /* 0x000fc800078fc0ff */
[----:B------:R-:W-:-:S05]  /*0260*/  LOP3.LUT R6, R6, 0x3, RZ, 0xc0, !PT ;  /* 0x0000000306067812 */ /* 0x000fca00078ec0ff */
[----:B------:R-:W-:Y:S01]  /*0270*/  IMAD.MOV R11, RZ, RZ, -R6 ;  /* 0x000000ffff0b7224 */ /* 0x000fe200078e0a06 */
[C---:B-1----:R-:W-:Y:S01]  /*0280*/  IADD3 R14, P0, PT, R10.reuse, UR6, RZ ;  /* 0x000000060a0e7c10 */ /* 0x042fe2000ff1e0ff */
[----:B0-----:R-:W-:-:S04]  /*0290*/  IMAD.WIDE.U32 R4, R10, 0x8, R4 ;  /* 0x000000080a047825 */ /* 0x001fc800078e0004 */
[----:B------:R-:W-:Y:S02]  /*02a0*/  IMAD.MOV.U32 R12, RZ, RZ, R4 ;  /* 0x000000ffff0c7224 */ /* 0x000fe400078e0004 */
[----:B------:R-:W-:Y:S02]  /*02b0*/  IMAD.MOV.U32 R13, RZ, RZ, R5 ;  /* 0x000000ffff0d7224 */ /* 0x000fe400078e0005 */
[----:B------:R-:W-:-:S07]  /*02c0*/  IMAD.X R15, RZ, RZ, UR7, P0 ;  /* 0x00000007ff0f7e24 */ /* 0x000fce00080e06ff */
.L_x_245:
        /* <DEDUP_REMOVED lines=31> */
.L_x_244:
[----:B------:R-:W-:Y:S05]  /*04c0*/  BSYNC.RECONVERGENT B3 ;  /* 0x0000000000037941 */ /* 0x000fea0003800200 */
.L_x_243:
[----:B------:R-:W-:Y:S01]  /*04d0*/  IADD3 R14, P0, PT, R14, 0x100, RZ ;  /* 0x000001000e0e7810 */ /* 0x000fe20007f1e0ff */
[----:B------:R-:W-:Y:S02]  /*04e0*/  VIADD R10, R10, 0x100 ;  /* 0x000001000a0a7836 */ /* 0x000fe40000000000 */
[----:B------:R-:W-:Y:S02]  /*04f0*/  IMAD.X R13, RZ, RZ, R13, P3 ;  /* 0x000000ffff0d7224 */ /* 0x000fe400018e060d */
[----:B------:R-:W-:Y:S01]  /*0500*/  IMAD.X R15, RZ, RZ, R15, P0 ;  /* 0x000000ffff0f7224 */ /* 0x000fe200000e060f */
[----:B------:R-:W-:Y:S07]  /*0510*/  @P2 BRA `(.L_x_245) ;  /* 0xfffffffc006c2947 */ /* 0x000fee000383ffff */
.L_x_242:
[----:B------:R-:W-:Y:S05]  /*0520*/  BSYNC.RECONVERGENT B2 ;  /* 0x0000000000027941 */ /* 0x000fea0003800200 */
.L_x_241:
[----:B------:R-:W-:-:S13]  /*0530*/  ISETP.GE.U32.AND P0, PT, R16, 0x300, PT ;  /* 0x000003001000780c */ /* 0x000fda0003f06070 */
[----:B------:R-:W-:Y:S05]  /*0540*/  @!P0 BRA `(.L_x_240) ;  /* 0x0000000400bc8947 */ /* 0x000fea0003800000 */
[----:B------:R-:W0:Y:S01]  /*0550*/  LDC.64 R4, c[0x0][0x380] ;  /* 0x0000e000ff047b82 */ /* 0x000e220000000a00 */
[----:B------:R-:W-:-:S07]  /*0560*/  VIADD R20, R10, 0x200 ;  /* 0x000002000a147836 */ /* 0x000fce0000000000 */
[----:B------:R-:W1:Y:S02]  /*0570*/  LDC.64 R6, c[0x0][0x388] ;  /* 0x0000e200ff067b82 */ /* 0x000e640000000a00 */
.L_x_254:
[----:B------:R-:W-:-:S04]  /*0580*/  VIADD R17, R20, 0xfffffe00 ;  /* 0xfffffe0014117836 */ /* 0x000fc80000000000 */
[----:B0-----:R-:W-:-:S05]  /*0590*/  IMAD.WIDE R24, R17, 0x8, R4 ;  /* 0x0000000811187825 */ /* 0x001fca00078e0204 */
[----:B------:R-:W2:Y:S04]  /*05a0*/  LDG.E.64 R18, desc[UR8][R24.64] ;  /* 0x0000000818127981 */ /* 0x000ea8000c1e1b00 */
[----:B-----5:R0:W5:Y:S04]  /*05b0*/  LDG.E.64 R14, desc[UR8][R24.64+0x800] ;  /* 0x00080008180e7981 */ /* 0x020168000c1e1b00 */
[----:B------:R0:W5:Y:S04]  /*05c0*/  LDG.E.64 R12, desc[UR8][R24.64+0x1000] ;  /* 0x00100008180c7981 */ /* 0x000168000c1e1b00 */
[----:B------:R0:W5:Y:S01]  /*05d0*/  LDG.E.64 R10, desc[UR8][R24.64+0x1800] ;  /* 0x00180008180a7981 */ /* 0x000162000c1e1b00 */
[----:B-1----:R-:W-:Y:S01]  /*05e0*/  IADD3 R26, P1, PT, R17, R6, RZ ;  /* 0x00000006111a7210 */ /* 0x002fe20007f3e0ff */
[----:B------:R-:W-:Y:S01]  /*05f0*/  BSSY.RECONVERGENT B2, `(.L_x_246) ;  /* 0x0000017000027945 */ /* 0x000fe20003800200 */
[----:B------:R-:W-:-:S02]  /*0600*/  VIADD R23, R20, 0xffffff00 ;  /* 0xffffff0014177836 */ /* 0x000fc40000000000 */
[----:B------:R-:W-:Y:S01]  /*0610*/  LEA.HI.X.SX32 R27, R17, R7, 0x1, P1 ;  /* 0x00000007111b7211 */ /* 0x000fe200008f0eff */
[----:B------:R-:W-:-:S04]  /*0620*/  IMAD.MOV.U32 R22, RZ, RZ, R26 ;  /* 0x000000ffff167224 */ /* 0x000fc800078e001a */
        /* <DEDUP_REMOVED lines=19> */
.L_x_247:
[----:B------:R-:W-:Y:S05]  /*0760*/  BSYNC.RECONVERGENT B2 ;  /* 0x0000000000027941 */ /* 0x000fea0003800200 */
.L_x_246:
[----:B-----5:R-:W-:Y:S01]  /*0770*/  DSETP.GEU.AND P0, PT, R16, R14, PT ;  /* 0x0000000e1000722a */ /* 0x020fe20003f0e000 */
[C---:B------:R-:W-:Y:S01]  /*0780*/  IADD3 R19, P1, PT, R23.reuse, R6, RZ ;  /* 0x0000000617137210 */ /* 0x040fe20007f3e0ff */
[----:B------:R-:W-:Y:S01]  /*0790*/  BSSY.RECONVERGENT B2, `(.L_x_248) ;  /* 0x0000015000027945 */ /* 0x000fe20003800200 */
[----:B------:R-:W-:Y:S02]  /*07a0*/  IMAD.MOV.U32 R2, RZ, RZ, R14 ;  /* 0x000000ffff027224 */ /* 0x000fe400078e000e */
[----:B------:R-:W-:Y:S01]  /*07b0*/  LEA.HI.X.SX32 R18, R23, R7, 0x1, P1 ;  /* 0x0000000717127211 */ /* 0x000fe200008f0eff */
        /* <DEDUP_REMOVED lines=18> */
.L_x_249:
[----:B------:R-:W-:Y:S05]  /*08e0*/  BSYNC.RECONVERGENT B2 ;  /* 0x0000000000027941 */ /* 0x000fea0003800200 */
.L_x_248:
[----:B------:R-:W-:Y:S01]  /*08f0*/  DSETP.GEU.AND P0, PT, R2, R12, PT ;  /* 0x0000000c0200722a */ /* 0x000fe20003f0e000 */
[CC--:B------:R-:W-:Y:S01]  /*0900*/  IADD3 R22, P1, PT, R20.reuse, R6.reuse, RZ ;  /* 0x0000000614167210 */ /* 0x0c0fe20007f3e0ff */
[C---:B------:R-:W-:Y:S01]  /*0910*/  VIADD R16, R20.reuse, 0x100 ;  /* 0x0000010014107836 */ /* 0x040fe20000000000 */
[----:B------:R-:W-:Y:S01]  /*0920*/  BSSY.RECONVERGENT B2, `(.L_x_250) ;  /* 0x0000016000027945 */ /* 0x000fe20003800200 */
[----:B------:R-:W-:Y:S01]  /*0930*/  IMAD.MOV.U32 R14, RZ, RZ, R12 ;  /* 0x000000ffff0e7224 */ /* 0x000fe200078e000c */
[----:B------:R-:W-:Y:S01]  /*0940*/  LEA.HI.X.SX32 R19, R20, R7, 0x1, P1 ;  /* 0x0000000714137211 */ /* 0x000fe200008f0eff */
[----:B------:R-:W-:Y:S01]  /*0950*/  IMAD.MOV.U32 R17, RZ, RZ, R22 ;  /* 0x000000ffff117224 */ /* 0x000fe200078e0016 */
[----:B------:R-:W-:Y:S01]  /*0960*/  IADD3 R24, P2, PT, R16, R6, RZ ;  /* 0x0000000610187210 */ /* 0x000fe20007f5e0ff */
[----:B------:R-:W-:Y:S02]  /*0970*/  IMAD.MOV.U32 R15, RZ, RZ, R13 ;  /* 0x000000ffff0f7224 */ /* 0x000fe400078e000d */
[----:B------:R-:W-:-:S04]  /*0980*/  IMAD.MOV.U32 R18, RZ, RZ, R19 ;  /* 0x000000ffff127224 */ /* 0x000fc800078e0013 */
[----:B------:R-:W-:Y:S06]  /*0990*/  @!P0 BRA `(.L_x_251) ;  /* 0x0000000000388947 */ /* 0x000fec0003800000 */
        /* <DEDUP_REMOVED lines=14> */
.L_x_251:
[----:B------:R-:W-:Y:S05]  /*0a80*/  BSYNC.RECONVERGENT B2 ;  /* 0x0000000000027941 */ /* 0x000fea0003800200 */
.L_x_250:
[----:B------:R-:W-:Y:S01]  /*0a90*/  DSETP.GEU.AND P0, PT, R14, R10, PT ;  /* 0x0000000a0e00722a */ /* 0x000fe20003f0e000 */
[----:B------:R-:W-:Y:S01]  /*0aa0*/  LEA.HI.X.SX32 R13, R16, R7, 0x1, P2 ;  /* 0x00000007100d7211 */ /* 0x000fe200010f0eff */
[----:B------:R-:W-:Y:S01]  /*0ab0*/  BSSY.RECONVERGENT B2, `(.L_x_252) ;  /* 0x0000014000027945 */ /* 0x000fe20003800200 */
[----:B------:R-:W-:Y:S02]  /*0ac0*/  IMAD.MOV.U32 R9, RZ, RZ, R24 ;  /* 0x000000ffff097224 */ /* 0x000fe400078e0018 */
[----:B------:R-:W-:Y:S02]  /*0ad0*/  IMAD.MOV.U32 R2, RZ, RZ, R10 ;  /* 0x000000ffff027224 */ /* 0x000fe400078e000a */
[----:B------:R-:W-:Y:S02]  /*0ae0*/  IMAD.MOV.U32 R8, RZ, RZ, R13 ;  /* 0x000000ffff087224 */ /* 0x000fe400078e000d */
[----:B------:R-:W-:-:S05]  /*0af0*/  IMAD.MOV.U32 R3, RZ, RZ, R11 ;  /* 0x000000ffff037224 */ /* 0x000fca00078e000b */
        /* <DEDUP_REMOVED lines=15> */
.L_x_253:
[----:B------:R-:W-:Y:S05]  /*0bf0*/  BSYNC.RECONVERGENT B2 ;  /* 0x0000000000027941 */ /* 0x000fea0003800200 */
.L_x_252:
[C---:B------:R-:W-:Y:S02]  /*0c00*/  VIADD R10, R20.reuse, 0x200 ;  /* 0x00000200140a7836 */ /* 0x040fe40000000000 */
[----:B------:R-:W-:-:S03]  /*0c10*/  VIADD R20, R20, 0x400 ;  /* 0x0000040014147836 */ /* 0x000fc60000000000 */
[----:B------:R-:W-:-:S13]  /*0c20*/  ISETP.GE.AND P0, PT, R10, UR5, PT ;  /* 0x000000050a007c0c */ /* 0x000fda000bf06270 */
[----:B------:R-:W-:Y:S05]  /*0c30*/  @!P0 BRA `(.L_x_254) ;  /* 0xfffffff800508947 */ /* 0x000fea000383ffff */
.L_x_240:
[----:B------:R-:W-:Y:S05]  /*0c40*/  BSYNC.RECONVERGENT B1 ;  /* 0x0000000000017941 */ /* 0x000fea0003800200 */
.L_x_239:
[----:B------:R-:W0:Y:S02]  /*0c50*/  LDCU UR6, c[0x0][0x398] ;  /* 0x00007300ff0677ac */ /* 0x000e240008000800 */
[----:B0-----:R-:W-:-:S09]  /*0c60*/  UISETP.GE.AND UP0, UPT, UR6, 0x100, UPT ;  /* 0x000001000600788c */ /* 0x001fd2000bf06270 */
[----:B------:R-:W-:Y:S05]  /*0c70*/  BRA.U !UP0, `(.L_x_255) ;  /* 0x0000001508507547 */ /* 0x000fea000b800000 */
        /* <DEDUP_REMOVED lines=32> */
.L_x_257:
[----:B------:R-:W-:Y:S05]  /*0e80*/  BSYNC.RECONVERGENT B1 ;  /* 0x0000000000017941 */ /* 0x000fea0003800200 */
.L_x_256:
        /* <DEDUP_REMOVED lines=12> */
[----:B---3--:R-:W-:Y:S01]  /*0f50*/  MOV R8, R14 ;  /* 0x0000000e00087202 */ /* 0x008fe20000000f00 */
[----:B----4-:R-:W-:Y:S02]  /*0f60*/  IMAD.MOV.U32 R9, RZ, RZ, R13 ;  /* 0x000000ffff097224 */ /* 0x010fe400078e000d */
[----:B------:R-:W-:Y:S02]  /*0f70*/  IMAD.MOV.U32 R2, RZ, RZ, R6 ;  /* 0x000000ffff027224 */ /* 0x000fe400078e0006 */
[----:B------:R-:W-:-:S08]  /*0f80*/  IMAD.MOV.U32 R3, RZ, RZ, R7 ;  /* 0x000000ffff037224 */ /* 0x000fd000078e0007 */
        /* <DEDUP_REMOVED lines=15> */
.L_x_259:
[----:B------:R-:W-:Y:S05]  /*1080*/  BSYNC.RECONVERGENT B1 ;  /* 0x0000000000017941 */ /* 0x000fea0003800200 */
.L_x_258:
        /* <DEDUP_REMOVED lines=31> */
.L_x_261:
[----:B------:R-:W-:Y:S05]  /*1280*/  BSYNC.RECONVERGENT B1 ;  /* 0x0000000000017941 */ /* 0x000fea0003800200 */
.L_x_260:
        /* <DEDUP_REMOVED lines=31> */
.L_x_263:
[----:B------:R-:W-:Y:S05]  /*1480*/  BSYNC.RECONVERGENT B1 ;  /* 0x0000000000017941 */ /* 0x000fea0003800200 */
.L_x_262:
        /* <DEDUP_REMOVED lines=12> */
[----:B--2---:R-:W-:Y:S01]  /*1550*/  IMAD.MOV.U32 R14, RZ, RZ, R7 ;  /* 0x000000ffff0e7224 */ /* 0x004fe200078e0007 */
[----:B------:R-:W-:Y:S01]  /*1560*/  MOV R13, R5 ;  /* 0x00000005000d7202 */ /* 0x000fe20000000f00 */
[----:B----4-:R-:W-:Y:S02]  /*1570*/  IMAD.MOV.U32 R15, RZ, RZ, R6 ;  /* 0x000000ffff0f7224 */ /* 0x010fe400078e0006 */
        /* <DEDUP_REMOVED lines=16> */
.L_x_265:
[----:B------:R-:W-:Y:S05]  /*1680*/  BSYNC.RECONVERGENT B1 ;  /* 0x0000000000017941 */ /* 0x000fea0003800200 */
.L_x_264:
        /* <DEDUP_REMOVED lines=11> */
.L_x_267:
[----:B------:R-:W-:Y:S05]  /*1740*/  BSYNC.RECONVERGENT B1 ;  /* 0x0000000000017941 */ /* 0x000fea0003800200 */
.L_x_266:
        /* <DEDUP_REMOVED lines=8> */
[----:B-1234-:R-:W1:Y:S04]  /*17d0*/  LDS.128 R4, [R0+0x20] ;  /* 0x0000200000047984 */ /* 0x01ee680000000c00 */
[----:B------:R2:W3:Y:S04]  /*17e0*/  LDS.64 R2, [R0+0x80] ;  /* 0x0000800000027984 */ /* 0x0004e80000000a00 */
[----:B------:R2:W4:Y:S01]  /*17f0*/  LDS.128 R8, [R0+0x30] ;  /* 0x0000300000087984 */ /* 0x0005220000000c00 */
        /* <DEDUP_REMOVED lines=20> */
.L_x_270:
[----:B------:R-:W-:Y:S05]  /*1940*/  BSYNC.RECONVERGENT B1 ;  /* 0x0000000000017941 */ /* 0x000fea0003800200 */
.L_x_269:
        /* <DEDUP_REMOVED lines=23> */
.L_x_272:
[----:B------:R-:W-:Y:S05]  /*1ac0*/  BSYNC.RECONVERGENT B1 ;  /* 0x0000000000017941 */ /* 0x000fea0003800200 */
.L_x_271:
        /* <DEDUP_REMOVED lines=21> */
.L_x_274:
[----:B------:R-:W-:Y:S05]  /*1c20*/  BSYNC.RECONVERGENT B1 ;  /* 0x0000000000017941 */ /* 0x000fea0003800200 */
.L_x_273:
        /* <DEDUP_REMOVED lines=23> */
.L_x_276:
[----:B------:R-:W-:Y:S05]  /*1da0*/  BSYNC.RECONVERGENT B1 ;  /* 0x0000000000017941 */ /* 0x000fea0003800200 */
.L_x_275:
[----:B------:R-:W-:Y:S01]  /*1db0*/  DSETP.GEU.AND P0, PT, R12, R18, PT ;  /* 0x000000120c00722a */ /* 0x000fe20003f0e000 */
[----:B------:R-:W-:Y:S01]  /*1dc0*/  BSSY.RECONVERGENT B1, `(.L_x_277) ;  /* 0x0000014000017945 */ /* 0x000fe20003800200 */
[----:B------:R-:W-:Y:S01]  /*1dd0*/  IMAD.MOV.U32 R14, RZ, RZ, R18 ;  /* 0x000000ffff0e7224 */ /* 0x000fe200078e0012 */
[----:B------:R-:W-:Y:S01]  /*1de0*/  MOV R15, R19 ;  /* 0x00000013000f7202 */ /* 0x000fe20000000f00 */
[----:B-1----:R-:W-:Y:S02]  /*1df0*/  IMAD.MOV.U32 R21, RZ, RZ, R8 ;  /* 0x000000ffff157224 */ /* 0x002fe400078e0008 */
[----:B------:R-:W-:-:S08]  /*1e00*/  IMAD.MOV.U32 R23, RZ, RZ, R9 ;  /* 0x000000ffff177224 */ /* 0x000fd000078e0009 */
        /* <DEDUP_REMOVED lines=15> */
.L_x_278:
[----:B------:R-:W-:Y:S05]  /*1f00*/  BSYNC.RECONVERGENT B1 ;  /* 0x0000000000017941 */ /* 0x000fea0003800200 */
.L_x_277:
        /* <DEDUP_REMOVED lines=21> */
.L_x_280:
[----:B------:R-:W-:Y:S05]  /*2060*/  BSYNC.RECONVERGENT B1 ;  /* 0x0000000000017941 */ /* 0x000fea0003800200 */
.L_x_279:
        /* <DEDUP_REMOVED lines=21> */
.L_x_255:
[----:B------:R-:W0:Y:S01]  /*21c0*/  S2R R4, SR_LANEID ;  /* 0x0000000000047919 */ /* 0x000e220000000000 */
[----:B------:R-:W-:Y:S01]  /*21d0*/  LOP3.LUT R5, R0, 0x3e0, RZ, 0xc0, !PT ;  /* 0x000003e000057812 */ /* 0x000fe200078ec0ff */
[----:B------:R-:W-:Y:S01]  /*21e0*/  BSSY.RECONVERGENT B1, `(.L_x_281) ;  /* 0x0000024000017945 */ /* 0x000fe20003800200 */
[----:B------:R-:W-:Y:S02]  /*21f0*/  IMAD.MOV.U32 R12, RZ, RZ, R9 ;  /* 0x000000ffff0c7224 */ /* 0x000fe400078e0009 */
[----:B------:R-:W-:Y:S02]  /*2200*/  IMAD.MOV.U32 R14, RZ, RZ, R8 ;  /* 0x000000ffff0e7224 */ /* 0x000fe400078e0008 */
[----:B------:R-:W-:Y:S01]  /*2210*/  VIADD R6, R5, 0x20 ;  /* 0x0000002005067836 */ /* 0x000fe20000000000 */
[----:B------:R-:W-:Y:S01]  /*2220*/  LOP3.LUT R5, RZ, R5, RZ, 0x33, !PT ;  /* 0x00000005ff057212 */ /* 0x000fe200078e33ff */
[----:B-----5:R-:W-:-:S03]  /*2230*/  IMAD.MOV.U32 R7, RZ, RZ, R3 ;  /* 0x000000ffff077224 */ /* 0x020fc600078e0003 */
[----:B------:R-:W-:Y:S01]  /*2240*/  ISETP.GT.AND P0, PT, R6, UR6, PT ;  /* 0x0000000606007c0c */ /* 0x000fe2000bf04270 */
[----:B------:R-:W-:Y:S02]  /*2250*/  VIADD R5, R5, UR6 ;  /* 0x0000000605057c36 */ /* 0x000fe40008000000 */
[----:B------:R-:W-:-:S03]  /*2260*/  IMAD.MOV.U32 R6, RZ, RZ, R2 ;  /* 0x000000ffff067224 */ /* 0x000fc600078e0002 */
[----:B------:R-:W-:-:S05]  /*2270*/  SEL R5, R5, 0x1f, P0 ;  /* 0x0000001f05057807 */ /* 0x000fca0000000000 */
[----:B------:R1:W2:Y:S04]  /*2280*/  SHFL.DOWN PT, R10, R2, 0x1, R5 ;  /* 0x08200000020a7989 */ /* 0x0002a800000e0005 */
[----:B------:R1:W3:Y:S04]  /*2290*/  SHFL.DOWN PT, R11, R3, 0x1, R5 ;  /* 0x08200000030b7989 */ /* 0x0002e800000e0005 */
[----:B------:R1:W4:Y:S01]  /*22a0*/  SHFL.DOWN PT, R16, R9, 0x1, R5 ;  /* 0x0820000009107989 */ /* 0x00032200000e0005 */
[----:B0-----:R-:W-:-:S03]  /*22b0*/  ISETP.GE.AND P0, PT, R4, R5, PT ;  /* 0x000000050400720c */ /* 0x001fc60003f06270 */
[----:B------:R1:W0:Y:S10]  /*22c0*/  SHFL.DOWN PT, R13, R8, 0x1, R5 ;  /* 0x08200000080d7989 */ /* 0x00023400000e0005 */
[----:B-1----:R-:W-:Y:S05]  /*22d0*/  @P0 BRA `(.L_x_282) ;  /* 0x0000000000500947 */ /* 0x002fea0003800000 */
[----:B--23--:R-:W-:Y:S01]  /*22e0*/  DSETP.GEU.AND P0, PT, R2, R10, PT ;  /* 0x0000000a0200722a */ /* 0x00cfe20003f0e000 */
        /* <DEDUP_REMOVED lines=19> */
.L_x_282:
[----:B------:R-:W-:Y:S05]  /*2420*/  BSYNC.RECONVERGENT B1 ;  /* 0x0000000000017941 */ /* 0x000fea0003800200 */
.L_x_281:
[----:B------:R-:W-:Y:S01]  /*2430*/  VIADD R2, R4, 0x2 ;  /* 0x0000000204027836 */ /* 0x000fe20000000000 */
[----:B------:R1:W1:Y:S01]  /*2440*/  SHFL.DOWN PT, R8, R6, 0x2, R5 ;  /* 0x0840000006087989 */ /* 0x00026200000e0005 */
[----:B------:R-:W-:Y:S01]  /*2450*/  BSSY.RECONVERGENT B1, `(.L_x_283) ;  /* 0x000001e000017945 */ /* 0x000fe20003800200 */
[----:B--2---:R-:W-:Y:S01]  /*2460*/  IMAD.MOV.U32 R10, RZ, RZ, R12 ;  /* 0x000000ffff0a7224 */ /* 0x004fe200078e000c */
[----:B----4-:R-:W-:Y:S01]  /*2470*/  MOV R16, R14 ;  /* 0x0000000e00107202 */ /* 0x010fe20000000f00 */
[----:B------:R2:W4:Y:S01]  /*2480*/  SHFL.DOWN PT, R9, R7, 0x2, R5 ;  /* 0x0840000007097989 */ /* 0x00052200000e0005 */
[----:B------:R-:W-:Y:S01]  /*2490*/  ISETP.GT.AND P0, PT, R2, R5, PT ;  /* 0x000000050200720c */ /* 0x000fe20003f04270 */
[----:B------:R-:W-:Y:S02]  /*24a0*/  IMAD.MOV.U32 R2, RZ, RZ, R6 ;  /* 0x000000ffff027224 */ /* 0x000fe400078e0006 */
[----:B---3--:R2:W3:Y:S01]  /*24b0*/  SHFL.DOWN PT, R11, R12, 0x2, R5 ;  /* 0x084000000c0b7989 */ /* 0x0084e200000e0005 */
[----:B------:R-:W-:-:S03]  /*24c0*/  IMAD.MOV.U32 R3, RZ, RZ, R7 ;  /* 0x000000ffff037224 */ /* 0x000fc600078e0007 */
[----:B0-----:R2:W0:Y:S06]  /*24d0*/  SHFL.DOWN PT, R13, R14, 0x2, R5 ;  /* 0x084000000e0d7989 */ /* 0x00142c00000e0005 */
[----:B------:R-:W-:Y:S05]  /*24e0*/  @P0 BRA `(.L_x_284) ;  /* 0x0000000000500947 */ /* 0x000fea0003800000 */
[----:B-1--4-:R-:W-:Y:S01]  /*24f0*/  DSETP.GEU.AND P0, PT, R6, R8, PT ;  /* 0x000000080600722a */ /* 0x012fe20003f0e000 */
        /* <DEDUP_REMOVED lines=19> */
.L_x_284:
[----:B------:R-:W-:Y:S05]  /*2630*/  BSYNC.RECONVERGENT B1 ;  /* 0x0000000000017941 */ /* 0x000fea0003800200 */
.L_x_283:
[----:B-1----:R-:W-:Y:S01]  /*2640*/  VIADD R6, R4, 0x4 ;  /* 0x0000000404067836 */ /* 0x002fe20000000000 */
[----:B------:R1:W1:Y:S01]  /*2650*/  SHFL.DOWN PT, R8, R2, 0x4, R5 ;  /* 0x0880000002087989 */ /* 0x00026200000e0005 */
[----:B------:R-:W-:Y:S01]  /*2660*/  BSSY.RECONVERGENT B1, `(.L_x_285) ;  /* 0x000001e000017945 */ /* 0x000fe20003800200 */
[----:B--2---:R-:W-:Y:S02]  /*2670*/  IMAD.MOV.U32 R12, RZ, RZ, R10 ;  /* 0x000000ffff0c7224 */ /* 0x004fe400078e000a */
[----:B------:R-:W-:Y:S01]  /*2680*/  ISETP.GT.AND P0, PT, R6, R5, PT ;  /* 0x000000050600720c */ /* 0x000fe20003f04270 */
[----:B----4-:R2:W4:Y:S01]  /*2690*/  SHFL.DOWN PT, R9, R3, 0x4, R5 ;  /* 0x0880000003097989 */ /* 0x01052200000e0005 */
[----:B------:R-:W-:Y:S02]  /*26a0*/  IMAD.MOV.U32 R14, RZ, RZ, R16 ;  /* 0x000000ffff0e7224 */ /* 0x000fe400078e0010 */
[----:B------:R-:W-:Y:S01]  /*26b0*/  IMAD.MOV.U32 R6, RZ, RZ, R2 ;  /* 0x000000ffff067224 */ /* 0x000fe200078e0002 */
[----:B---3--:R2:W3:Y:S01]  /*26c0*/  SHFL.DOWN PT, R11, R10, 0x4, R5 ;  /* 0x088000000a0b7989 */ /* 0x0084e200000e0005 */
[----:B------:R-:W-:-:S03]  /*26d0*/  IMAD.MOV.U32 R7, RZ, RZ, R3 ;  /* 0x000000ffff077224 */ /* 0x000fc600078e0003 */
[----:B0-----:R2:W0:Y:S04]  /*26e0*/  SHFL.DOWN PT, R13, R16, 0x4, R5 ;  /* 0x08800000100d7989 */ /* 0x00142800000e0005 */
        /* <DEDUP_REMOVED lines=21> */
.L_x_286:
[----:B------:R-:W-:Y:S05]  /*2840*/  BSYNC.RECONVERGENT B1 ;  /* 0x0000000000017941 */ /* 0x000fea0003800200 */
.L_x_285:
        /* <DEDUP_REMOVED lines=32> */
.L_x_288:
[----:B------:R-:W-:Y:S05]  /*2a50*/  BSYNC.RECONVERGENT B1 ;  /* 0x0000000000017941 */ /* 0x000fea0003800200 */
.L_x_287:
[----:B-1----:R-:W-:Y:S01]  /*2a60*/  VIADD R8, R4, 0x10 ;  /* 0x0000001004087836 */ /* 0x002fe20000000000 */
[----:B------:R1:W1:Y:S01]  /*2a70*/  SHFL.DOWN PT, R6, R2, 0x10, R5 ;  /* 0x0a00000002067989 */ /* 0x00026200000e0005 */
[----:B------:R-:W-:Y:S01]  /*2a80*/  BSSY.RECONVERGENT B1, `(.L_x_289) ;  /* 0x000001e000017945 */ /* 0x000fe20003800200 */
[----:B--2---:R-:W-:Y:S01]  /*2a90*/  IMAD.MOV.U32 R14, RZ, RZ, R10 ;  /* 0x000000ffff0e7224 */ /* 0x004fe200078e000a */
[----:B------:R-:W-:Y:S01]  /*2aa0*/  MOV R15, R16 ;  /* 0x00000010000f7202 */ /* 0x000fe20000000f00 */
[----:B------:R2:W1:Y:S01]  /*2ab0*/  SHFL.DOWN PT, R7, R3, 0x10, R5 ;  /* 0x0a00000003077989 */ /* 0x00046200000e0005 */
[----:B------:R-:W-:Y:S01]  /*2ac0*/  ISETP.GT.AND P0, PT, R8, R5, PT ;  /* 0x000000050800720c */ /* 0x000fe20003f04270 */
[----:B------:R-:W-:Y:S02]  /*2ad0*/  IMAD.MOV.U32 R12, RZ, RZ, R2 ;  /* 0x000000ffff0c7224 */ /* 0x000fe400078e0002 */
[----:B----4-:R2:W4:Y:S01]  /*2ae0*/  SHFL.DOWN PT, R9, R10, 0x10, R5 ;  /* 0x0a0000000a097989 */ /* 0x01052200000e0005 */
[----:B0-----:R-:W-:-:S03]  /*2af0*/  IMAD.MOV.U32 R13, RZ, RZ, R3 ;  /* 0x000000ffff0d7224 */ /* 0x001fc600078e0003 */
[----:B---3--:R2:W0:Y:S06]  /*2b00*/  SHFL.DOWN PT, R11, R16, 0x10, R5 ;  /* 0x0a000000100b7989 */ /* 0x00842c00000e0005 */
[----:B------:R-:W-:Y:S05]  /*2b10*/  @P0 BRA `(.L_x_290) ;  /* 0x0000000000500947 */ /* 0x000fea0003800000 */
[----:B-1----:R-:W-:Y:S01]  /*2b20*/  DSETP.GEU.AND P0, PT, R2, R6, PT ;  /* 0x000000060200722a */ /* 0x002fe20003f0e000 */
        /* <DEDUP_REMOVED lines=19> */
.L_x_290:
[----:B------:R-:W-:Y:S05]  /*2c60*/  BSYNC.RECONVERGENT B1 ;  /* 0x0000000000017941 */ /* 0x000fea0003800200 */
.L_x_289:
[----:B------:R-:W-:Y:S01]  /*2c70*/  ISETP.NE.AND P0, PT, R4, RZ, PT ;  /* 0x000000ff0400720c */ /* 0x000fe20003f05270 */
[----:B------:R-:W-:-:S12]  /*2c80*/  BSSY.RECONVERGENT B1, `(.L_x_291) ;  /* 0x000000a000017945 */ /* 0x000fd80003800200 */
[----:B------:R-:W-:Y:S05]  /*2c90*/  @P0 BRA `(.L_x_292) ;  /* 0x0000000000200947 */ /* 0x000fea0003800000 */
[----:B------:R-:W3:Y:S01]  /*2ca0*/  S2R R4, SR_CgaCtaId ;  /* 0x0000000000047919 */ /* 0x000ee20000008800 */
[----:B--2---:R-:W-:Y:S02]  /*2cb0*/  MOV R3, 0x400 ;  /* 0x0000040000037802 */ /* 0x004fe40000000f00 */
[----:B-1----:R-:W-:-:S04]  /*2cc0*/  SHF.R.U32.HI R2, RZ, 0x1, R0 ;  /* 0x00000001ff027819 */ /* 0x002fc80000011600 */
[----:B------:R-:W-:Y:S02]  /*2cd0*/  LOP3.LUT R2, R2, 0x1f0, RZ, 0xc0, !PT ;  /* 0x000001f002027812 */ /* 0x000fe400078ec0ff */
[----:B---3--:R-:W-:-:S05]  /*2ce0*/  LEA R3, R4, R3, 0x18 ;  /* 0x0000000304037211 */ /* 0x008fca00078ec0ff */
[----:B------:R-:W-:-:S05]  /*2cf0*/  IMAD.IADD R3, R2, 0x1, R3 ;  /* 0x0000000102037824 */ /* 0x000fca00078e0203 */
[----:B------:R3:W-:Y:S04]  /*2d00*/  STS.64 [R3+0x10], R14 ;  /* 0x0000100e03007388 */ /* 0x0007e80000000a00 */
[----:B------:R3:W-:Y:S02]  /*2d10*/  STS.64 [R3+0x8], R12 ;  /* 0x0000080c03007388 */ /* 0x0007e40000000a00 */
.L_x_292:
[----:B------:R-:W-:Y:S05]  /*2d20*/  BSYNC.RECONVERGENT B1 ;  /* 0x0000000000017941 */ /* 0x000fea0003800200 */
.L_x_291:
[----:B------:R-:W-:Y:S01]  /*2d30*/  BAR.SYNC.DEFER_BLOCKING 0x0 ;  /* 0x0000000000007b1d */ /* 0x000fe20000010000 */
[----:B------:R-:W-:-:S13]  /*2d40*/  ISETP.NE.AND P1, PT, R0, RZ, PT ;  /* 0x000000ff0000720c */ /* 0x000fda0003f25270 */
[----:B------:R-:W-:Y:S05]  /*2d50*/  @P1 BRA `(.L_x_268) ;  /* 0x0000003400c41947 */ /* 0x000fea0003800000 */
[----:B------:R-:W-:Y:S01]  /*2d60*/  UISETP.GE.AND UP0, UPT, UR6, 0x21, UPT ;  /* 0x000000210600788c */ /* 0x000fe2000bf06270 */
[----:B0-----:R-:W-:Y:S02]  /*2d70*/  IMAD.MOV.U32 R11, RZ, RZ, R14 ;  /* 0x000000ffff0b7224 */ /* 0x001fe400078e000e */
[----:B------:R-:W-:Y:S02]  /*2d80*/  IMAD.MOV.U32 R8, RZ, RZ, R15 ;  /* 0x000000ffff087224 */ /* 0x000fe400078e000f */
[----:B-1----:R-:W-:Y:S02]  /*2d90*/  IMAD.MOV.U32 R2, RZ, RZ, R12 ;  /* 0x000000ffff027224 */ /* 0x002fe400078e000c */
[----:B--23--:R-:W-:Y:S02]  /*2da0*/  IMAD.MOV.U32 R3, RZ, RZ, R13 ;  /* 0x000000ffff037224 */ /* 0x00cfe400078e000d */
[----:B------:R-:W-:Y:S05]  /*2db0*/  BRA.U !UP0, `(.L_x_293) ;  /* 0x00000001086c7547 */ /* 0x000fea000b800000 */
[----:B------:R-:W0:Y:S01]  /*2dc0*/  S2UR UR5, SR_CgaCtaId ;  /* 0x00000000000579c3 */ /* 0x000e220000008800 */
[----:B------:R-:W-:Y:S01]  /*2dd0*/  UMOV UR4, 0x400 ;  /* 0x0000040000047882 */ /* 0x000fe20000000000 */
[----:B------:R-:W-:Y:S01]  /*2de0*/  BSSY.RECONVERGENT B1, `(.L_x_293) ;  /* 0x0000018000017945 */ /* 0x000fe20003800200 */
[----:B0-----:R-:W-:-:S09]  /*2df0*/  ULEA UR4, UR5, UR4, 0x18 ;  /* 0x0000000405047291 */ /* 0x001fd2000f8ec0ff */
[----:B------:R-:W0:Y:S04]  /*2e00*/  LDS.64 R4, [UR4+0x18] ;  /* 0x00001804ff047984 */ /* 0x000e280008000a00 */
        /* <DEDUP_REMOVED lines=21> */
.L_x_294:
[----:B------:R-:W-:Y:S05]  /*2f60*/  BSYNC.RECONVERGENT B1 ;  /* 0x0000000000017941 */ /* 0x000fea0003800200 */
.L_x_293:
[----:B------:R-:W-:Y:S01]  /*2f70*/  UISETP.GE.AND UP0, UPT, UR6, 0x41, UPT ;  /* 0x000000410600788c */ /* 0x000fe2000bf06270 */
[----:B----4-:R-:W-:Y:S02]  /*2f80*/  IMAD.MOV.U32 R9, RZ, RZ, R11 ;  /* 0x000000ffff097224 */ /* 0x010fe400078e000b */
        /* <DEDUP_REMOVED lines=30> */
.L_x_296:
[----:B------:R-:W-:Y:S05]  /*3170*/  BSYNC.RECONVERGENT B1 ;  /* 0x0000000000017941 */ /* 0x000fea0003800200 */
.L_x_295:
[----:B------:R-:W-:Y:S01]  /*3180*/  UISETP.GE.AND UP0, UPT, UR6, 0x61, UPT ;  /* 0x000000610600788c */ /* 0x000fe2000bf06270 */
[----:B------:R-:W-:Y:S01]  /*3190*/  IMAD.MOV.U32 R11, RZ, RZ, R9 ;  /* 0x000000ffff0b7224 */ /* 0x000fe200078e0009 */
[----:B------:R-:W-:Y:S01]  /*31a0*/  MOV R3, R5 ;  /* 0x0000000500037202 */ /* 0x000fe20000000f00 */
[----:B------:R-:W-:Y:S02]  /*31b0*/  IMAD.MOV.U32 R8, RZ, RZ, R0 ;  /* 0x000000ffff087224 */ /* 0x000fe400078e0000 */
[----:B------:R-:W-:-:S04]  /*31c0*/  IMAD.MOV.U32 R2, RZ, RZ, R4 ;  /* 0x000000ffff027224 */ /* 0x000fc800078e0004 */
        /* <DEDUP_REMOVED lines=27> */
.L_x_298:
[----:B------:R-:W-:Y:S05]  /*3380*/  BSYNC.RECONVERGENT B1 ;  /* 0x0000000000017941 */ /* 0x000fea0003800200 */
.L_x_297:
        /* <DEDUP_REMOVED lines=32> */
.L_x_300:
[----:B------:R-:W-:Y:S05]  /*3590*/  BSYNC.RECONVERGENT B1 ;  /* 0x0000000000017941 */ /* 0x000fea0003800200 */
.L_x_299:
        /* <DEDUP_REMOVED lines=32> */
.L_x_302:
[----:B------:R-:W-:Y:S05]  /*37a0*/  BSYNC.RECONVERGENT B1 ;  /* 0x0000000000017941 */ /* 0x000fea0003800200 */
.L_x_301:
        /* <DEDUP_REMOVED lines=14> */
[----:B------:R-:W-:Y:S01]  /*3890*/  IMAD.MOV.U32 R5, RZ, RZ, R7 ;  /* 0x000000ffff057224 */ /* 0x000fe200078e0007 */
[----:B-1----:R-:W-:Y:S01]  /*38a0*/  MOV R9, R12 ;  /* 0x0000000c00097202 */ /* 0x002fe20000000f00 */
[----:B------:R-:W-:-:S09]  /*38b0*/  IMAD.MOV.U32 R0, RZ, RZ, R13 ;  /* 0x000000ffff007224 */ /* 0x000fd200078e000d */
        /* <DEDUP_REMOVED lines=15> */
.L_x_304:
[----:B------:R-:W-:Y:S05]  /*39b0*/  BSYNC.RECONVERGENT B1 ;  /* 0x0000000000017941 */ /* 0x000fea0003800200 */
.L_x_303:
        /* <DEDUP_REMOVED lines=32> */
.L_x_236:
[----:B------:R-:W1:Y:S01]  /*3bc0*/  S2R R0, SR_TID.X ;  /* 0x0000000000007919 */ /* 0x000e620000002100 */
[----:B------:R-:W1:Y:S01]  /*3bd0*/  LDC.64 R2, c[0x0][0x380] ;  /* 0x0000e000ff027b82 */ /* 0x000e620000000a00 */
[----:B------:R-:W2:Y:S01]  /*3be0*/  LDCU.64 UR6, c[0x0][0x388] ;  /* 0x00007100ff0677ac */ /* 0x000ea20008000a00 */
[----:B-1----:R-:W-:-:S05]  /*3bf0*/  IMAD.WIDE.U32 R2, R0, 0x8, R2 ;  /* 0x0000000800027825 */ /* 0x002fca00078e0002 */
[----:B0-----:R-:W3:Y:S04]  /*3c00*/  LDG.E.64 R4, desc[UR8][R2.64] ;  /* 0x0000000802047981 */ /* 0x001ee8000c1e1b00 */
[----:B------:R-:W3:Y:S04]  /*3c10*/  LDG.E.64 R6, desc[UR8][R2.64+0x800] ;  /* 0x0008000802067981 */ /* 0x000ee8000c1e1b00 */
[----:B------:R-:W4:Y:S04]  /*3c20*/  LDG.E.64 R8, desc[UR8][R2.64+0x1000] ;  /* 0x0010000802087981 */ /* 0x000f28000c1e1b00 */
[----:B------:R-:W5:Y:S04]  /*3c30*/  LDG.E.64 R12, desc[UR8][R2.64+0x1800] ;  /* 0x00180008020c7981 */ /* 0x000f68000c1e1b00 */
[----:B------:R-:W5:Y:S01]  /*3c40*/  LDG.E.64 R10, desc[UR8][R2.64+0x2000] ;  /* 0x00200008020a7981 */ /* 0x000f62000c1e1b00 */
[----:B------:R-:W-:Y:S01]  /*3c50*/  BSSY.RECONVERGENT B1, `(.L_x_305) ;  /* 0x000001c000017945 */ /* 0x000fe20003800200 */
[----:B---3--:R-:W-:-:S06]  /*3c60*/  DSETP.GEU.AND P0, PT, R4, R6, PT ;  /* 0x000000060400722a */ /* 0x008fcc0003f0e000 */
[----:B------:R-:W-:Y:S02]  /*3c70*/  FSEL R4, R4, R6, P0 ;  /* 0x0000000604047208 */ /* 0x000fe40000000000 */
[----:B------:R-:W-:Y:S01]  /*3c80*/  FSEL R5, R5, R7, P0 ;  /* 0x0000000705057208 */ /* 0x000fe20000000000 */
[C---:B------:R-:W-:Y:S01]  /*3c90*/  VIADD R7, R0.reuse, 0x200 ;  /* 0x0000020000077836 */ /* 0x040fe20000000000 */
[----:B------:R-:W-:-:S04]  /*3ca0*/  LOP3.LUT R6, R0, 0x400, RZ, 0xfc, !PT ;  /* 0x0000040000067812 */ /* 0x000fc800078efcff */
[----:B----4-:R-:W-:Y:S01]  /*3cb0*/  DSETP.GEU.AND P1, PT, R4, R8, PT ;  /* 0x000000080400722a */ /* 0x010fe20003f2e000 */
[----:B--2---:R-:W-:-:S05]  /*3cc0*/  IADD3 R17, P4, PT, R6, UR6, RZ ;  /* 0x0000000606117c10 */ /* 0x004fca000ff9e0ff */
[----:B------:R-:W-:Y:S01]  /*3cd0*/  FSEL R4, R4, R8, P1 ;  /* 0x0000000804047208 */ /* 0x000fe20000800000 */
[----:B------:R-:W-:Y:S01]  /*3ce0*/  IMAD.X R16, RZ, RZ, UR7, P4 ;  /* 0x00000007ff107e24 */ /* 0x000fe2000a0e06ff */
[----:B------:R-:W-:Y:S01]  /*3cf0*/  FSEL R5, R5, R9, P1 ;  /* 0x0000000905057208 */ /* 0x000fe20000800000 */
[----:B------:R-:W-:-:S05]  /*3d00*/  VIADD R9, R0, 0x100 ;  /* 0x0000010000097836 */ /* 0x000fca0000000000 */
[----:B-----5:R-:W-:Y:S01]  /*3d10*/  DSETP.GEU.AND P2, PT, R4, R12, PT ;  /* 0x0000000c0400722a */ /* 0x020fe20003f4e000 */
[----:B------:R-:W-:-:S05]  /*3d20*/  @P1 SEL R7, R0, R9, P0 ;  /* 0x0000000900071207 */ /* 0x000fca0000000000 */
[----:B------:R-:W-:Y:S02]  /*3d30*/  FSEL R4, R4, R12, P2 ;  /* 0x0000000c04047208 */ /* 0x000fe40001000000 */
[----:B------:R-:W-:-:S06]  /*3d40*/  FSEL R5, R5, R13, P2 ;  /* 0x0000000d05057208 */ /* 0x000fcc0001000000 */
[----:B------:R-:W-:Y:S01]  /*3d50*/  DSETP.GEU.AND P3, PT, R4, R10, PT ;  /* 0x0000000a0400722a */ /* 0x000fe20003f6e000 */
[----:B------:R-:W-:-:S13]  /*3d60*/  @!P2 VIADD R7, R0, 0x300 ;  /* 0x000003000007a836 */ /* 0x000fda0000000000 */
[----:B------:R-:W-:Y:S05]  /*3d70*/  @!P3 BRA `(.L_x_306) ;  /* 0x000000000024b947 */ /* 0x000fea0003800000 */
[C---:B------:R-:W-:Y:S02]  /*3d80*/  ISETP.GE.U32.AND P0, PT, R7.reuse, R6, PT ;  /* 0x000000060700720c */ /* 0x040fe40003f06070 */
[----:B------:R-:W-:Y:S02]  /*3d90*/  IADD3 R6, P1, PT, R7, UR6, RZ ;  /* 0x0000000607067c10 */ /* 0x000fe4000ff3e0ff */
[----:B------:R-:W-:-:S03]  /*3da0*/  ISETP.GE.U32.AND.EX P0, PT, RZ, RZ, PT, P0 ;  /* 0x000000ffff00720c */ /* 0x000fc60003f06100 */
[----:B------:R-:W-:-:S10]  /*3db0*/  IMAD.X R7, RZ, RZ, UR7, P1 ;  /* 0x00000007ff077e24 */ /* 0x000fd400088e06ff */
[----:B------:R-:W-:-:S06]  /*3dc0*/  DSETP.LT.OR P0, PT, R10, R4, !P0 ;  /* 0x000000040a00722a */ /* 0x000fcc0004701400 */
[----:B------:R-:W-:Y:S02]  /*3dd0*/  FSEL R10, R4, R10, P0 ;  /* 0x0000000a040a7208 */ /* 0x000fe40000000000 */
[----:B------:R-:W-:Y:S02]  /*3de0*/  FSEL R11, R5, R11, P0 ;  /* 0x0000000b050b7208 */ /* 0x000fe40000000000 */
[----:B------:R-:W-:Y:S02]  /*3df0*/  SEL R17, R6, R17, P0 ;  /* 0x0000001106117207 */ /* 0x000fe40000000000 */
[----:B------:R-:W-:-:S07]  /*3e00*/  SEL R16, R7, R16, P0 ;  /* 0x0000001007107207 */ /* 0x000fce0000000000 */
.L_x_306:
[----:B------:R-:W-:Y:S05]  /*3e10*/  BSYNC.RECONVERGENT B1 ;  /* 0x0000000000017941 */ /* 0x000fea0003800200 */
.L_x_305:
[----:B------:R-:W-:Y:S01]  /*3e20*/  UISETP.GE.U32.AND UP0, UPT, UR4, 0xa00, UPT ;  /* 0x00000a000400788c */ /* 0x000fe2000bf06070 */
[----:B------:R-:W-:Y:S02]  /*3e30*/  IMAD.MOV.U32 R19, RZ, RZ, 0x500 ;  /* 0x00000500ff137424 */ /* 0x000fe400078e00ff */
[----:B------:R-:W-:Y:S01]  /*3e40*/  IMAD.MOV.U32 R18, RZ, RZ, RZ ;  /* 0x000000ffff127224 */ /* 0x000fe200078e00ff */
[----:B------:R-:W-:-:S09]  /*3e50*/  UISETP.GE.U32.AND.EX UP0, UPT, UR5, URZ, UPT, UP0 ;  /* 0x000000ff0500728c */ /* 0x000fd2000bf06100 */
[----:B------:R-:W-:Y:S05]  /*3e60*/  BRA.U !UP0, `(.L_x_307) ;  /* 0x0000000508647547 */ /* 0x000fea000b800000 */
[----:B------:R-:W-:Y:S01]  /*3e70*/  IMAD.MOV.U32 R14, RZ, RZ, R10 ;  /* 0x000000ffff0e7224 */ /* 0x000fe200078e000a */
[----:B------:R-:W0:Y:S01]  /*3e80*/  LDCU.64 UR6, c[0x0][0x388] ;  /* 0x00007100ff0677ac */ /* 0x000e220008000a00 */
[----:B------:R-:W-:Y:S02]  /*3e90*/  IMAD.MOV.U32 R15, RZ, RZ, R11 ;  /* 0x000000ffff0f7224 */ /* 0x000fe400078e000b */
[----:B------:R-:W-:Y:S01]  /*3ea0*/  IMAD.MOV.U32 R21, RZ, RZ, 0x500 ;  /* 0x00000500ff157424 */ /* 0x000fe200078e00ff */
[----:B------:R-:W1:Y:S01]  /*3eb0*/  LDCU.64 UR4, c[0x0][0x398] ;  /* 0x00007300ff0477ac */ /* 0x000e620008000a00 */
[----:B------:R-:W-:-:S07]  /*3ec0*/  IMAD.MOV.U32 R19, RZ, RZ, RZ ;  /* 0x000000ffff137224 */ /* 0x000fce00078e00ff */
.L_x_310:
[----:B------:R-:W-:-:S04]  /*3ed0*/  LEA R24, P0, R21, R2, 0x3 ;  /* 0x0000000215187211 */ /* 0x000fc800078018ff */
[----:B------:R-:W-:-:S05]  /*3ee0*/  LEA.HI.X R25, R21, R3, R19, 0x3, P0 ;  /* 0x0000000315197211 */ /* 0x000fca00000f1c13 */
[----:B------:R-:W2:Y:S04]  /*3ef0*/  LDG.E.64 R12, desc[UR8][R24.64] ;  /* 0x00000008180c7981 */ /* 0x000ea8000c1e1b00 */
[----:B------:R-:W3:Y:S04]  /*3f00*/  LDG.E.64 R8, desc[UR8][R24.64+0x800] ;  /* 0x0008000818087981 */ /* 0x000ee8000c1e1b00 */
[----:B------:R-:W4:Y:S04]  /*3f10*/  LDG.E.64 R6, desc[UR8][R24.64+0x1000] ;  /* 0x0010000818067981 */ /* 0x000f28000c1e1b00 */
[----:B------:R1:W5:Y:S04]  /*3f20*/  LDG.E.64 R4, desc[UR8][R24.64+0x1800] ;  /* 0x0018000818047981 */ /* 0x000368000c1e1b00 */
[----:B------:R1:W5:Y:S01]  /*3f30*/  LDG.E.64 R10, desc[UR8][R24.64+0x2000] ;  /* 0x00200008180a7981 */ /* 0x000362000c1e1b00 */
[----:B0-----:R-:W-:Y:S01]  /*3f40*/  IADD3 R18, P0, P1, R21, UR6, R0 ;  /* 0x0000000615127c10 */ /* 0x001fe2000f91e000 */
[----:B------:R-:W-:Y:S03]  /*3f50*/  BSSY.RECONVERGENT B1, `(.L_x_308) ;  /* 0x0000027000017945 */ /* 0x000fe60003800200 */
[----:B------:R-:W-:Y:S01]  /*3f60*/  IADD3.X R20, PT, PT, R19, UR7, RZ, P0, P1 ;  /* 0x0000000713147c10 */ /* 0x000fe200087e24ff */
[----:B------:R-:W-:-:S04]  /*3f70*/  IMAD.MOV.U32 R22, RZ, RZ, R18 ;  /* 0x000000ffff167224 */ /* 0x000fc800078e0012 */
[----:B------:R-:W-:Y:S01]  /*3f80*/  IMAD.MOV.U32 R23, RZ, RZ, R20 ;  /* 0x000000ffff177224 */ /* 0x000fe200078e0014 */
[----:B--2---:R-:W-:-:S14]  /*3f90*/  DSETP.GEU.AND P2, PT, R14, R12, PT ;  /* 0x0000000c0e00722a */ /* 0x004fdc0003f4e000 */
[----:B------:R-:W-:-:S04]  /*3fa0*/  @P2 ISETP.GE.U32.AND P0, PT, R17, R22, PT ;  /* 0x000000161100220c */ /* 0x000fc80003f06070 */
[----:B------:R-:W-:-:S13]  /*3fb0*/  @P2 ISETP.GE.AND.EX P0, PT, R16, R23, PT, P0 ;  /* 0x000000171000220c */ /* 0x000fda0003f06300 */
[----:B------:R-:W-:-:S06]  /*3fc0*/  @P2 DSETP.LT.OR P0, PT, R12, R14, !P0 ;  /* 0x0000000e0c00222a */ /* 0x000fcc0004701400 */
[----:B------:R-:W-:Y:S02]  /*3fd0*/  @P2 FSEL R14, R14, R12, P0 ;  /* 0x0000000c0e0e2208 */ /* 0x000fe40000000000 */
[----:B------:R-:W-:Y:S02]  /*3fe0*/  @P2 FSEL R15, R15, R13, P0 ;  /* 0x0000000d0f0f2208 */ /* 0x000fe40000000000 */
[----:B------:R-:W-:Y:S01]  /*3ff0*/  @P2 SEL R22, R17, R22, P0 ;  /* 0x0000001611162207 */ /* 0x000fe20000000000 */
[----:B------:R-:W-:Y:S01]  /*4000*/  @P2 IMAD.MOV.U32 R12, RZ, RZ, R14 ;  /* 0x000000ffff0c2224 */ /* 0x000fe200078e000e */
[----:B------:R-:W-:Y:S01]  /*4010*/  @P2 SEL R23, R16, R23, P0 ;  /* 0x0000001710172207 */ /* 0x000fe20000000000 */
[----:B------:R-:W-:Y:S01]  /*4020*/  @P2 IMAD.MOV.U32 R13, RZ, RZ, R15 ;  /* 0x000000ffff0d2224 */ /* 0x000fe200078e000f */
[----:B------:R-:W-:-:S05]  /*4030*/  IADD3 R15, P3, PT, R18, 0x100, RZ ;  /* 0x00000100120f7810 */ /* 0x000fca0007f7e0ff */
[----:B---3--:R-:W-:Y:S01]  /*4040*/  DSETP.GEU.AND P1, PT, R12, R8, PT ;  /* 0x000000080c00722a */ /* 0x008fe20003f2e000 */
[----:B------:R-:W-:-:S13]  /*4050*/  IMAD.X R16, RZ, RZ, R20, P3 ;  /* 0x000000ffff107224 */ /* 0x000fda00018e0614 */
[----:B------:R-:W-:-:S04]  /*4060*/  @P1 ISETP.GE.U32.AND P0, PT, R22, R15, PT ;  /* 0x0000000f1600120c */ /* 0x000fc80003f06070 */
[----:B------:R-:W-:-:S13]  /*4070*/  @P1 ISETP.GE.AND.EX P0, PT, R23, R16, PT, P0 ;  /* 0x000000101700120c */ /* 0x000fda0003f06300 */
[----:B------:R-:W-:-:S06]  /*4080*/  @P1 DSETP.LT.OR P0, PT, R8, R12, !P0 ;  /* 0x0000000c0800122a */ /* 0x000fcc0004701400 */
[----:B------:R-:W-:Y:S02]  /*4090*/  @P1 FSEL R12, R12, R8, P0 ;  /* 0x000000080c0c1208 */ /* 0x000fe40000000000 */
[----:B------:R-:W-:Y:S02]  /*40a0*/  @P1 FSEL R13, R13, R9, P0 ;  /* 0x000000090d0d1208 */ /* 0x000fe40000000000 */
[----:B------:R-:W-:Y:S01]  /*40b0*/  @P1 SEL R15, R22, R15, P0 ;  /* 0x0000000f160f1207 */ /* 0x000fe20000000000 */
[----:B------:R-:W-:Y:S01]  /*40c0*/  @P1 IMAD.MOV.U32 R8, RZ, RZ, R12 ;  /* 0x000000ffff081224 */ /* 0x000fe200078e000c */
[----:B------:R-:W-:Y:S01]  /*40d0*/  IADD3 R12, P3, PT, R18, 0x200, RZ ;  /* 0x00000200120c7810 */ /* 0x000fe20007f7e0ff */
[----:B------:R-:W-:Y:S01]  /*40e0*/  @P1 IMAD.MOV.U32 R9, RZ, RZ, R13 ;  /* 0x000000ffff091224 */ /* 0x000fe200078e000d */
[----:B------:R-:W-:-:S03]  /*40f0*/  @P1 SEL R16, R23, R16, P0 ;  /* 0x0000001017101207 */ /* 0x000fc60000000000 */
[----:B------:R-:W-:Y:S02]  /*4100*/  IMAD.X R14, RZ, RZ, R20, P3 ;  /* 0x000000ffff0e7224 */ /* 0x000fe400018e0614 */
[----:B----4-:R-:W-:-:S14]  /*4110*/  DSETP.GEU.AND P2, PT, R8, R6, PT ;  /* 0x000000060800722a */ /* 0x010fdc0003f4e000 */
[----:B-1----:R-:W-:Y:S05]  /*4120*/  @!P2 BRA `(.L_x_309) ;  /* 0x000000000024a947 */ /* 0x002fea0003800000 */
[----:B------:R-:W-:-:S04]  /*4130*/  IADD3 R12, P1, PT, R18, 0x200, RZ ;  /* 0x00000200120c7810 */ /* 0x000fc80007f3e0ff */
[----:B------:R-:W-:Y:S01]  /*4140*/  ISETP.GE.U32.AND P0, PT, R15, R12, PT ;  /* 0x0000000c0f00720c */ /* 0x000fe20003f06070 */
[----:B------:R-:W-:-:S05]  /*4150*/  IMAD.X R13, RZ, RZ, R20, P1 ;  /* 0x000000ffff0d7224 */ /* 0x000fca00008e0614 */
[----:B------:R-:W-:-:S13]  /*4160*/  ISETP.GE.AND.EX P0, PT, R16, R13, PT, P0 ;  /* 0x0000000d1000720c */ /* 0x000fda0003f06300 */
[----:B------:R-:W-:-:S06]  /*4170*/  DSETP.LT.OR P0, PT, R6, R8, !P0 ;  /* 0x000000080600722a */ /* 0x000fcc0004701400 */
[----:B------:R-:W-:Y:S02]  /*4180*/  FSEL R6, R8, R6, P0 ;  /* 0x0000000608067208 */ /* 0x000fe40000000000 */
[----:B------:R-:W-:Y:S02]  /*4190*/  FSEL R7, R9, R7, P0 ;  /* 0x0000000709077208 */ /* 0x000fe40000000000 */
[----:B------:R-:W-:Y:S02]  /*41a0*/  SEL R12, R15, R12, P0 ;  /* 0x0000000c0f0c7207 */ /* 0x000fe40000000000 */
[----:B------:R-:W-:-:S07]  /*41b0*/  SEL R14, R16, R13, P0 ;  /* 0x0000000d100e7207 */ /* 0x000fce0000000000 */
.L_x_309:
[----:B------:R-:W-:Y:S05]  /*41c0*/  BSYNC.RECONVERGENT B1 ;  /* 0x0000000000017941 */ /* 0x000fea0003800200 */
.L_x_308:
[----:B-----5:R-:W-:Y:S01]  /*41d0*/  DSETP.GEU.AND P1, PT, R6, R4, PT ;  /* 0x000000040600722a */ /* 0x020fe20003f2e000 */
[C---:B------:R-:W-:Y:S02]  /*41e0*/  IADD3 R8, P0, PT, R18.reuse, 0x300, RZ ;  /* 0x0000030012087810 */ /* 0x040fe40007f1e0ff */
[----:B------:R-:W-:-:S03]  /*41f0*/  IADD3 R17, P3, PT, R18, 0x400, RZ ;  /* 0x0000040012117810 */ /* 0x000fc60007f7e0ff */
[--C-:B------:R-:W-:Y:S02]  /*4200*/  IMAD.X R9, RZ, RZ, R20.reuse, P0 ;  /* 0x000000ffff097224 */ /* 0x100fe400000e0614 */
[----:B------:R-:W-:-:S06]  /*4210*/  IMAD.X R16, RZ, RZ, R20, P3 ;  /* 0x000000ffff107224 */ /* 0x000fcc00018e0614 */
[----:B------:R-:W-:-:S04]  /*4220*/  @P1 ISETP.GE.U32.AND P0, PT, R12, R8, PT ;  /* 0x000000080c00120c */ /* 0x000fc80003f06070 */
[----:B------:R-:W-:-:S13]  /*4230*/  @P1 ISETP.GE.AND.EX P0, PT, R14, R9, PT, P0 ;  /* 0x000000090e00120c */ /* 0x000fda0003f06300 */
[----:B------:R-:W-:-:S06]  /*4240*/  @P1 DSETP.LT.OR P0, PT, R4, R6, !P0 ;  /* 0x000000060400122a */ /* 0x000fcc0004701400 */
[----:B------:R-:W-:Y:S02]  /*4250*/  @P1 FSEL R7, R7, R5, P0 ;  /* 0x0000000507071208 */ /* 0x000fe40000000000 */
[----:B------:R-:W-:Y:S02]  /*4260*/  @P1 FSEL R6, R6, R4, P0 ;  /* 0x0000000406061208 */ /* 0x000fe40000000000 */
[----:B------:R-:W-:Y:S01]  /*4270*/  @P1 SEL R8, R12, R8, P0 ;  /* 0x000000080c081207 */ /* 0x000fe20000000000 */
[----:B------:R-:W-:Y:S01]  /*4280*/  @P1 IMAD.MOV.U32 R5, RZ, RZ, R7 ;  /* 0x000000ffff051224 */ /* 0x000fe200078e0007 */
[----:B------:R-:W-:Y:S02]  /*4290*/  @P1 MOV R4, R6 ;  /* 0x0000000600041202 */ /* 0x000fe40000000f00 */
[----:B------:R-:W-:Y:S02]  /*42a0*/  @P1 SEL R9, R14, R9, P0 ;  /* 0x000000090e091207 */ /* 0x000fe40000000000 */
[----:B------:R-:W-:-:S02]  /*42b0*/  IADD3 R6, P1, PT, R21, 0xa00, RZ ;  /* 0x00000a0015067810 */ /* 0x000fc40007f3e0ff */
[----:B------:R-:W-:Y:S01]  /*42c0*/  DSETP.GEU.AND P2, PT, R4, R10, PT ;  /* 0x0000000a0400722a */ /* 0x000fe20003f4e000 */
[----:B------:R-:W-:Y:S02]  /*42d0*/  IADD3 R21, P3, PT, R21, 0x500, RZ ;  /* 0x0000050015157810 */ /* 0x000fe40007f7e0ff */
[----:B------:R-:W-:Y:S01]  /*42e0*/  ISETP.GT.U32.AND P4, PT, R6, UR4, PT ;  /* 0x0000000406007c0c */ /* 0x000fe2000bf84070 */
[--C-:B------:R-:W-:Y:S02]  /*42f0*/  IMAD.X R6, RZ, RZ, R19.reuse, P1 ;  /* 0x000000ffff067224 */ /* 0x100fe400008e0613 */
[----:B------:R-:W-:-:S03]  /*4300*/  IMAD.X R18, RZ, RZ, R19, P3 ;  /* 0x000000ffff127224 */ /* 0x000fc600018e0613 */
[----:B------:R-:W-:Y:S01]  /*4310*/  ISETP.GT.AND.EX P1, PT, R6, UR5, PT, P4 ;  /* 0x0000000506007c0c */ /* 0x000fe2000bf24340 */
[----:B------:R-:W-:-:S04]  /*4320*/  IMAD.MOV.U32 R19, RZ, RZ, R18 ;  /* 0x000000ffff137224 */ /* 0x000fc800078e0012 */
        /* <DEDUP_REMOVED lines=8> */
[----:B------:R-:W-:Y:S02]  /*43b0*/  @P2 IMAD.MOV.U32 R11, RZ, RZ, R5 ;  /* 0x000000ffff0b2224 */ /* 0x000fe400078e0005 */
[----:B------:R-:W-:Y:S02]  /*43c0*/  IMAD.MOV.U32 R14, RZ, RZ, R10 ;  /* 0x000000ffff0e7224 */ /* 0x000fe400078e000a */
[----:B------:R-:W-:Y:S01]  /*43d0*/  IMAD.MOV.U32 R15, RZ, RZ, R11 ;  /* 0x000000ffff0f7224 */ /* 0x000fe200078e000b */
[----:B------:R-:W-:Y:S06]  /*43e0*/  @!P1 BRA `(.L_x_310) ;  /* 0xfffffff800b89947 */ /* 0x000fec000383ffff */
[----:B------:R-:W-:-:S07]  /*43f0*/  IMAD.MOV.U32 R19, RZ, RZ, R21 ;  /* 0x000000ffff137224 */ /* 0x000fce00078e0015 */
.L_x_307:
[----:B------:R-:W-:-:S04]  /*4400*/  ISETP.GE.U32.AND P0, PT, R19, UR4, PT ;  /* 0x0000000413007c0c */ /* 0x000fc8000bf06070 */
[----:B------:R-:W-:-:S13]  /*4410*/  ISETP.GE.AND.EX P0, PT, R18, UR5, PT, P0 ;  /* 0x0000000512007c0c */ /* 0x000fda000bf06300 */
[----:B------:R-:W-:Y:S05]  /*4420*/  @P0 BRA `(.L_x_311) ;  /* 0x0000000800c40947 */ /* 0x000fea0003800000 */
[----:B------:R-:W-:Y:S01]  /*4430*/  IADD3 R21, PT, PT, -R19, UR4, RZ ;  /* 0x0000000413157c10 */ /* 0x000fe2000fffe1ff */
[----:B------:R-:W-:Y:S03]  /*4440*/  BSSY.RECONVERGENT B1, `(.L_x_311) ;  /* 0x00000af000017945 */ /* 0x000fe60003800200 */
[----:B------:R-:W-:-:S13]  /*4450*/  ISETP.GE.AND P0, PT, R0, R21, PT ;  /* 0x000000150000720c */ /* 0x000fda0003f06270 */
[----:B------:R-:W-:Y:S05]  /*4460*/  @P0 BRA `(.L_x_312) ;  /* 0x0000000800b00947 */ /* 0x000fea0003800000 */
[----:B------:R-:W-:Y:S01]  /*4470*/  LOP3.LUT R6, RZ, R0, RZ, 0x33, !PT ;  /* 0x00000000ff067212 */ /* 0x000fe200078e33ff */
[----:B------:R-:W-:Y:S01]  /*4480*/  BSSY.RECONVERGENT B2, `(.L_x_313) ;  /* 0x0000036000027945 */ /* 0x000fe20003800200 */
[----:B------:R-:W-:Y:S02]  /*4490*/  IMAD.MOV.U32 R12, RZ, RZ, R0 ;  /* 0x000000ffff0c7224 */ /* 0x000fe400078e0000 */
[----:B------:R-:W-:-:S04]  /*44a0*/  IADD3 R6, PT, PT, -R19, UR4, R6 ;  /* 0x0000000413067c10 */ /* 0x000fc8000fffe106 */
[----:B------:R-:W-:-:S04]  /*44b0*/  LOP3.LUT R2, R6, 0x300, RZ, 0xc0, !PT ;  /* 0x0000030006027812 */ /* 0x000fc800078ec0ff */
[----:B------:R-:W-:-:S13]  /*44c0*/  ISETP.NE.AND P0, PT, R2, 0x300, PT ;  /* 0x000003000200780c */ /* 0x000fda0003f05270 */
[----:B------:R-:W-:Y:S05]  /*44d0*/  @!P0 BRA `(.L_x_314) ;  /* 0x0000000000c08947 */ /* 0x000fea0003800000 */
[----:B------:R-:W0:Y:S01]  /*44e0*/  LDCU.64 UR10, c[0x0][0x380] ;  /* 0x00007000ff0a77ac */ /* 0x000e220008000a00 */
[----:B------:R-:W-:Y:S01]  /*44f0*/  IADD3 R9, P0, PT, R0, R19, RZ ;  /* 0x0000001300097210 */ /* 0x000fe20007f1e0ff */
[----:B------:R-:W-:Y:S01]  /*4500*/  IMAD.MOV.U32 R12, RZ, RZ, R0 ;  /* 0x000000ffff0c7224 */ /* 0x000fe200078e0000 */
[----:B------:R-:W-:-:S03]  /*4510*/  LEA.HI R2, R6, 0x1, RZ, 0x18 ;  /* 0x0000000106027811 */ /* 0x000fc600078fc0ff */
[----:B------:R-:W-:Y:S01]  /*4520*/  IMAD.X R14, RZ, RZ, R18, P0 ;  /* 0x000000ffff0e7224 */ /* 0x000fe200000e0612 */
[----:B------:R-:W-:Y:S02]  /*4530*/  LOP3.LUT R2, R2, 0x3, RZ, 0xc0, !PT ;  /* 0x0000000302027812 */ /* 0x000fe400078ec0ff */
[----:B------:R-:W-:-:S03]  /*4540*/  IADD3 R13, P0, PT, R9, UR6, RZ ;  /* 0x00000006090d7c10 */ /* 0x000fc6000ff1e0ff */
[----:B------:R-:W-:Y:S01]  /*4550*/  IMAD.MOV R7, RZ, RZ, -R2 ;  /* 0x000000ffff077224 */ /* 0x000fe200078e0a02 */
[----:B0-----:R-:W-:-:S04]  /*4560*/  LEA R8, P1, R9, UR10, 0x3 ;  /* 0x0000000a09087c11 */ /* 0x001fc8000f8218ff */
[----:B------:R-:W-:Y:S02]  /*4570*/  LEA.HI.X R9, R9, UR11, R14, 0x3, P1 ;  /* 0x0000000b09097c11 */ /* 0x000fe400088f1c0e */
[----:B------:R-:W-:-:S07]  /*4580*/  IADD3.X R14, PT, PT, R14, UR7, RZ, P0, !PT ;  /* 0x000000070e0e7c10 */ /* 0x000fce00087fe4ff */
.L_x_317:
        /* <DEDUP_REMOVED lines=31> */
.L_x_316:
[----:B------:R-:W-:Y:S05]  /*4780*/  BSYNC.RECONVERGENT B3 ;  /* 0x0000000000037941 */ /* 0x000fea0003800200 */
.L_x_315:
[----:B------:R-:W-:Y:S01]  /*4790*/  IADD3 R13, P0, PT, R13, 0x100, RZ ;  /* 0x000001000d0d7810 */ /* 0x000fe20007f1e0ff */
[----:B------:R-:W-:Y:S02]  /*47a0*/  VIADD R12, R12, 0x100 ;  /* 0x000001000c0c7836 */ /* 0x000fe40000000000 */
[----:B------:R-:W-:Y:S02]  /*47b0*/  IMAD.X R9, RZ, RZ, R9, P3 ;  /* 0x000000ffff097224 */ /* 0x000fe400018e0609 */
[----:B------:R-:W-:Y:S01]  /*47c0*/  IMAD.X R14, RZ, RZ, R14, P0 ;  /* 0x000000ffff0e7224 */ /* 0x000fe200000e060e */
[----:B------:R-:W-:Y:S07]  /*47d0*/  @P2 BRA `(.L_x_317) ;  /* 0xfffffffc006c2947 */ /* 0x000fee000383ffff */
.L_x_314:
[----:B------:R-:W-:Y:S05]  /*47e0*/  BSYNC.RECONVERGENT B2 ;  /* 0x0000000000027941 */ /* 0x000fea0003800200 */
.L_x_313:
[----:B------:R-:W-:-:S13]  /*47f0*/  ISETP.GE.U32.AND P0, PT, R6, 0x300, PT ;  /* 0x000003000600780c */ /* 0x000fda0003f06070 */
[----:B------:R-:W-:Y:S05]  /*4800*/  @!P0 BRA `(.L_x_312) ;  /* 0x0000000400c88947 */ /* 0x000fea0003800000 */
[----:B------:R-:W0:Y:S01]  /*4810*/  LDC.64 R8, c[0x0][0x380] ;  /* 0x0000e000ff087b82 */ /* 0x000e220000000a00 */
[----:B------:R-:W-:-:S07]  /*4820*/  VIADD R20, R12, 0x200 ;  /* 0x000002000c147836 */ /* 0x000fce0000000000 */
[----:B------:R-:W1:Y:S02]  /*4830*/  LDC.64 R6, c[0x0][0x388] ;  /* 0x0000e200ff067b82 */ /* 0x000e640000000a00 */
.L_x_326:
        /* <DEDUP_REMOVED lines=13> */
[----:B------:R-:W-:Y:S01]  /*4910*/  MOV R2, R14 ;  /* 0x0000000e00027202 */ /* 0x000fe20000000f00 */
[----:B------:R-:W-:-:S12]  /*4920*/  IMAD.MOV.U32 R3, RZ, RZ, R15 ;  /* 0x000000ffff037224 */ /* 0x000fd800078e000f */
        /* <DEDUP_REMOVED lines=15> */
.L_x_319:
[----:B------:R-:W-:Y:S05]  /*4a20*/  BSYNC.RECONVERGENT B2 ;  /* 0x0000000000027941 */ /* 0x000fea0003800200 */
.L_x_318:
        /* <DEDUP_REMOVED lines=26> */
.L_x_321:
[----:B------:R-:W-:Y:S05]  /*4bd0*/  BSYNC.RECONVERGENT B2 ;  /* 0x0000000000027941 */ /* 0x000fea0003800200 */
.L_x_320:
[----:B------:R-:W-:Y:S01]  /*4be0*/  DSETP.GEU.AND P0, PT, R16, R10, PT ;  /* 0x0000000a1000722a */ /* 0x000fe20003f0e000 */
[CC--:B------:R-:W-:Y:S01]  /*4bf0*/  IADD3 R13, P1, P4, R19.reuse, R6.reuse, R20 ;  /* 0x00000006130d7210 */ /* 0x0c0fe20007c3e014 */
[----:B------:R-:W-:Y:S01]  /*4c00*/  VIADD R4, R20, 0x100 ;  /* 0x0000010014047836 */ /* 0x000fe20000000000 */
[----:B------:R-:W-:Y:S01]  /*4c10*/  BSSY.RECONVERGENT B2, `(.L_x_322) ;  /* 0x0000016000027945 */ /* 0x000fe20003800200 */
[----:B------:R-:W-:Y:S01]  /*4c20*/  IMAD.MOV.U32 R2, RZ, RZ, R10 ;  /* 0x000000ffff027224 */ /* 0x000fe200078e000a */
[----:B------:R-:W-:Y:S01]  /*4c30*/  IADD3.X R22, PT, PT, R18, R7, RZ, P1, P4 ;  /* 0x0000000712167210 */ /* 0x000fe20000fe84ff */
[----:B------:R-:W-:Y:S01]  /*4c40*/  IMAD.MOV.U32 R5, RZ, RZ, R13 ;  /* 0x000000ffff057224 */ /* 0x000fe200078e000d */
[----:B------:R-:W-:Y:S01]  /*4c50*/  IADD3 R4, P2, P3, R19, R6, R4 ;  /* 0x0000000613047210 */ /* 0x000fe20007b5e004 */
        /* <DEDUP_REMOVED lines=17> */
.L_x_323:
[----:B------:R-:W-:Y:S05]  /*4d70*/  BSYNC.RECONVERGENT B2 ;  /* 0x0000000000027941 */ /* 0x000fea0003800200 */
.L_x_322:
[----:B------:R-:W-:Y:S01]  /*4d80*/  DSETP.GEU.AND P0, PT, R2, R14, PT ;  /* 0x0000000e0200722a */ /* 0x000fe20003f0e000 */
[----:B------:R-:W-:Y:S01]  /*4d90*/  IADD3.X R13, PT, PT, R18, R7, RZ, P2, P3 ;  /* 0x00000007120d7210 */ /* 0x000fe200017e64ff */
        /* <DEDUP_REMOVED lines=20> */
.L_x_325:
[----:B------:R-:W-:Y:S05]  /*4ee0*/  BSYNC.RECONVERGENT B2 ;  /* 0x0000000000027941 */ /* 0x000fea0003800200 */
.L_x_324:
[C---:B------:R-:W-:Y:S02]  /*4ef0*/  VIADD R2, R20.reuse, 0x200 ;  /* 0x0000020014027836 */ /* 0x040fe40000000000 */
[----:B------:R-:W-:-:S03]  /*4f00*/  VIADD R20, R20, 0x400 ;  /* 0x0000040014147836 */ /* 0x000fc60000000000 */
[----:B------:R-:W-:-:S13]  /*4f10*/  ISETP.GE.AND P0, PT, R2, R21, PT ;  /* 0x000000150200720c */ /* 0x000fda0003f06270 */
[----:B------:R-:W-:Y:S05]  /*4f20*/  @!P0 BRA `(.L_x_326) ;  /* 0xfffffff800448947 */ /* 0x000fea000383ffff */
.L_x_312:
[----:B------:R-:W-:Y:S05]  /*4f30*/  BSYNC.RECONVERGENT B1 ;  /* 0x0000000000017941 */ /* 0x000fea0003800200 */
.L_x_311:
        /* <DEDUP_REMOVED lines=13> */
[----:B------:R-:W-:Y:S01]  /*5010*/  MOV R12, R6 ;  /* 0x00000006000c7202 */ /* 0x000fe20000000f00 */
[----:B------:R-:W-:Y:S02]  /*5020*/  IMAD.MOV.U32 R13, RZ, RZ, R7 ;  /* 0x000000ffff0d7224 */ /* 0x000fe400078e0007 */
        /* <DEDUP_REMOVED lines=17> */
.L_x_328:
[----:B------:R-:W-:Y:S05]  /*5140*/  BSYNC.RECONVERGENT B1 ;  /* 0x0000000000017941 */ /* 0x000fea0003800200 */
.L_x_327:
        /* <DEDUP_REMOVED lines=31> */
.L_x_330:
[----:B------:R-:W-:Y:S05]  /*5340*/  BSYNC.RECONVERGENT B1 ;  /* 0x0000000000017941 */ /* 0x000fea0003800200 */
.L_x_329:
        /* <DEDUP_REMOVED lines=31> */
.L_x_332:
[----:B------:R-:W-:Y:S05]  /*5540*/  BSYNC.RECONVERGENT B1 ;  /* 0x0000000000017941 */ /* 0x000fea0003800200 */
.L_x_331:
[----:B------:R-:W-:Y:S01]  /*5550*/  ISETP.GT.AND P0, PT, R8, 0x17, PT ;  /* 0x000000170800780c */ /* 0x000fe20003f04270 */
[----:B-1----:R1:W1:Y:S01]  /*5560*/  SHFL.DOWN PT, R6, R2, 0x8, 0x1f ;  /* 0x09001f0002067f89 */ /* 0x00226200000e0000 */
[----:B------:R-:W-:Y:S01]  /*5570*/  BSSY.RECONVERGENT B1, `(.L_x_333) ;  /* 0x000001d000017945 */ /* 0x000fe20003800200 */
[----:B--2---:R-:W-:Y:S02]  /*5580*/  IMAD.MOV.U32 R9, RZ, RZ, R11 ;  /* 0x000000ffff097224 */ /* 0x004fe400078e000b */
[----:B---3--:R2:W3:Y:S01]  /*5590*/  SHFL.DOWN PT, R7, R3, 0x8, 0x1f ;  /* 0x09001f0003077f89 */ /* 0x0084e200000e0000 */
[----:B------:R-:W-:Y:S02]  /*55a0*/  IMAD.MOV.U32 R10, RZ, RZ, R12 ;  /* 0x000000ffff0a7224 */ /* 0x000fe400078e000c */
[----:B------:R-:W-:Y:S01]  /*55b0*/  IMAD.MOV.U32 R4, RZ, RZ, R2 ;  /* 0x000000ffff047224 */ /* 0x000fe200078e0002 */
[----:B0-----:R2:W0:Y:S01]  /*55c0*/  SHFL.DOWN PT, R14, R11, 0x8, 0x1f ;  /* 0x09001f000b0e7f89 */ /* 0x00142200000e0000 */
[----:B------:R-:W-:-:S03]  /*55d0*/  IMAD.MOV.U32 R5, RZ, RZ, R3 ;  /* 0x000000ffff057224 */ /* 0x000fc600078e0003 */
[----:B----4-:R2:W4:Y:S01]  /*55e0*/  SHFL.DOWN PT, R13, R12, 0x8, 0x1f ;  /* 0x09001f000c0d7f89 */ /* 0x01052200000e0000 */
[----:B------:R-:W-:Y:S05]  /*55f0*/  @P0 BRA `(.L_x_334) ;  /* 0x0000000000500947 */ /* 0x000fea0003800000 */
[----:B-1-3--:R-:W-:Y:S01]  /*5600*/  DSETP.GEU.AND P0, PT, R2, R6, PT ;  /* 0x000000060200722a */ /* 0x00afe20003f0e000 */
[----:B0-----:R-:W-:Y:S01]  /*5610*/  IMAD.MOV.U32 R9, RZ, RZ, R14 ;  /* 0x000000ffff097224 */ /* 0x001fe200078e000e */
        /* <DEDUP_REMOVED lines=18> */
.L_x_334:
[----:B------:R-:W-:Y:S05]  /*5740*/  BSYNC.RECONVERGENT B1 ;  /* 0x0000000000017941 */ /* 0x000fea0003800200 */
.L_x_333:
        /* <DEDUP_REMOVED lines=8> */
[----:B----4-:R-:W-:-:S03]  /*57d0*/  IMAD.MOV.U32 R13, RZ, RZ, R5 ;  /* 0x000000ffff0d7224 */ /* 0x010fc600078e0005 */
[----:B---3--:R3:W4:Y:S01]  /*57e0*/  SHFL.DOWN PT, R7, R10, 0x10, 0x1f ;  /* 0x0a001f000a077f89 */ /* 0x00872200000e0000 */
[----:B------:R-:W-:Y:S05]  /*57f0*/  @P0 BRA `(.L_x_336) ;  /* 0x0000000000500947 */ /* 0x000fea0003800000 */
[----:B-12---:R-:W-:Y:S01]  /*5800*/  DSETP.GEU.AND P0, PT, R4, R2, PT ;  /* 0x000000020400722a */ /* 0x006fe20003f0e000 */
        /* <DEDUP_REMOVED lines=19> */
.L_x_336:
[----:B------:R-:W-:Y:S05]  /*5940*/  BSYNC.RECONVERGENT B1 ;  /* 0x0000000000017941 */ /* 0x000fea0003800200 */
.L_x_335:
[----:B------:R-:W-:Y:S01]  /*5950*/  ISETP.NE.AND P0, PT, R8, RZ, PT ;  /* 0x000000ff0800720c */ /* 0x000fe20003f05270 */
[----:B------:R-:W-:-:S12]  /*5960*/  BSSY.RECONVERGENT B1, `(.L_x_337) ;  /* 0x000000a000017945 */ /* 0x000fd80003800200 */
[----:B------:R-:W-:Y:S05]  /*5970*/  @P0 BRA `(.L_x_338) ;  /* 0x0000000000200947 */ /* 0x000fea0003800000 */
[----:B-1----:R-:W1:Y:S01]  /*5980*/  S2R R4, SR_CgaCtaId ;  /* 0x0000000000047919 */ /* 0x002e620000008800 */
[----:B--2---:R-:W-:Y:S02]  /*5990*/  MOV R3, 0x400 ;  /* 0x0000040000037802 */ /* 0x004fe40000000f00 */
[----:B------:R-:W-:-:S04]  /*59a0*/  SHF.R.U32.HI R2, RZ, 0x1, R0 ;  /* 0x00000001ff027819 */ /* 0x000fc80000011600 */
[----:B------:R-:W-:Y:S02]  /*59b0*/  LOP3.LUT R2, R2, 0x1f0, RZ, 0xc0, !PT ;  /* 0x000001f002027812 */ /* 0x000fe400078ec0ff */
[----:B-1----:R-:W-:-:S05]  /*59c0*/  LEA R3, R4, R3, 0x18 ;  /* 0x0000000304037211 */ /* 0x002fca00078ec0ff */
[----:B------:R-:W-:-:S05]  /*59d0*/  IMAD.IADD R3, R2, 0x1, R3 ;  /* 0x0000000102037824 */ /* 0x000fca00078e0203 */
[----:B------:R1:W-:Y:S04]  /*59e0*/  STS.64 [R3+0x10], R14 ;  /* 0x0000100e03007388 */ /* 0x0003e80000000a00 */
[----:B------:R1:W-:Y:S02]  /*59f0*/  STS.64 [R3+0x8], R12 ;  /* 0x0000080c03007388 */ /* 0x0003e40000000a00 */
.L_x_338:
[----:B------:R-:W-:Y:S05]  /*5a00*/  BSYNC.RECONVERGENT B1 ;  /* 0x0000000000017941 */ /* 0x000fea0003800200 */
.L_x_337:
[----:B------:R-:W-:Y:S01]  /*5a10*/  BAR.SYNC.DEFER_BLOCKING 0x0 ;  /* 0x0000000000007b1d */ /* 0x000fe20000010000 */
[----:B------:R-:W-:-:S13]  /*5a20*/  ISETP.NE.AND P1, PT, R0, RZ, PT ;  /* 0x000000ff0000720c */ /* 0x000fda0003f25270 */
[----:B------:R-:W-:Y:S05]  /*5a30*/  @P1 BRA `(.L_x_268) ;  /* 0x00000008008c1947 */ /* 0x000fea0003800000 */
[----:B-12---:R-:W1:Y:S01]  /*5a40*/  S2R R3, SR_CgaCtaId ;  /* 0x0000000000037919 */ /* 0x006e620000008800 */
[----:B------:R-:W-:Y:S01]  /*5a50*/  MOV R0, 0x400 ;  /* 0x0000040000007802 */ /* 0x000fe20000000f00 */
[----:B------:R-:W-:Y:S03]  /*5a60*/  BSSY.RECONVERGENT B1, `(.L_x_339) ;  /* 0x000001a000017945 */ /* 0x000fe60003800200 */
[----:B-1----:R-:W-:-:S05]  /*5a70*/  LEA R0, R3, R0, 0x18 ;  /* 0x0000000003007211 */ /* 0x002fca00078ec0ff */
[----:B------:R-:W1:Y:S04]  /*5a80*/  LDS.64 R16, [R0+0x18] ;  /* 0x0000180000107984 */ /* 0x000e680000000a00 */
[----:B0---4-:R-:W0:Y:S04]  /*5a90*/  LDS.128 R4, [R0+0x20] ;  /* 0x0000200000047984 */ /* 0x011e280000000c00 */
[----:B------:R2:W4:Y:S04]  /*5aa0*/  LDS.64 R2, [R0+0x80] ;  /* 0x0000800000027984 */ /* 0x0005280000000a00 */
[----:B---3--:R2:W3:Y:S01]  /*5ab0*/  LDS.128 R8, [R0+0x30] ;  /* 0x0000300000087984 */ /* 0x0084e20000000c00 */
        /* <DEDUP_REMOVED lines=20> */
.L_x_340:
[----:B------:R-:W-:Y:S05]  /*5c00*/  BSYNC.RECONVERGENT B1 ;  /* 0x0000000000017941 */ /* 0x000fea0003800200 */
.L_x_339:
        /* <DEDUP_REMOVED lines=23> */
.L_x_342:
[----:B------:R-:W-:Y:S05]  /*5d80*/  BSYNC.RECONVERGENT B1 ;  /* 0x0000000000017941 */ /* 0x000fea0003800200 */
.L_x_341:
[----:B------:R-:W-:Y:S01]  /*5d90*/  DSETP.GEU.AND P0, PT, R4, R10, PT ;  /* 0x0000000a0400722a */ /* 0x000fe20003f0e000 */
[----:B------:R-:W-:Y:S01]  /*5da0*/  BSSY.RECONVERGENT B1, `(.L_x_343) ;  /* 0x0000014000017945 */ /* 0x000fe20003800200 */
[----:B------:R-:W-:Y:S01]  /*5db0*/  IMAD.MOV.U32 R20, RZ, RZ, R10 ;  /* 0x000000ffff147224 */ /* 0x000fe200078e000a */
[----:B-1----:R-:W-:Y:S01]  /*5dc0*/  MOV R23, R13 ;  /* 0x0000000d00177202 */ /* 0x002fe20000000f00 */
[----:B------:R-:W-:Y:S02]  /*5dd0*/  IMAD.MOV.U32 R21, RZ, RZ, R11 ;  /* 0x000000ffff157224 */ /* 0x000fe400078e000b */
        /* <DEDUP_REMOVED lines=16> */
.L_x_344:
[----:B------:R-:W-:Y:S05]  /*5ee0*/  BSYNC.RECONVERGENT B1 ;  /* 0x0000000000017941 */ /* 0x000fea0003800200 */
.L_x_343:
        /* <DEDUP_REMOVED lines=23> */
.L_x_346:
[----:B------:R-:W-:Y:S05]  /*6060*/  BSYNC.RECONVERGENT B1 ;  /* 0x0000000000017941 */ /* 0x000fea0003800200 */
.L_x_345:
        /* <DEDUP_REMOVED lines=21> */
.L_x_348:
[----:B------:R-:W-:Y:S05]  /*61c0*/  BSYNC.RECONVERGENT B1 ;  /* 0x0000000000017941 */ /* 0x000fea0003800200 */
.L_x_347:
        /* <DEDUP_REMOVED lines=21> */
.L_x_350:
[----:B------:R-:W-:Y:S05]  /*6320*/  BSYNC.RECONVERGENT B1 ;  /* 0x0000000000017941 */ /* 0x000fea0003800200 */
.L_x_349:
        /* <DEDUP_REMOVED lines=20> */
.L_x_268:
[----:B------:R-:W-:Y:S05]  /*6470*/  BSYNC.RECONVERGENT B0 ;  /* 0x0000000000007941 */ /* 0x000fea0003800200 */
.L_x_235:
[----:B------:R-:W-:Y:S05]  /*6480*/  @P1 EXIT ;  /* 0x000000000000194d */ /* 0x000fea0003800000 */
[----:B0123--:R-:W0:Y:S02]  /*6490*/  LDC.64 R2, c[0x0][0x390] ;  /* 0x0000e400ff027b82 */ /* 0x00fe240000000a00 */
[----:B0-----:R-:W-:Y:S04]  /*64a0*/  STG.E.64 desc[UR8][R2.64], R12 ;  /* 0x0000000c02007986 */ /* 0x001fe8000c101b08 */
[----:B------:R-:W-:Y:S01]  /*64b0*/  STG.E.64 desc[UR8][R2.64+0x8], R14 ;  /* 0x0000080e02007986 */ /* 0x000fe2000c101b08 */
[----:B------:R-:W-:Y:S05]  /*64c0*/  EXIT ;  /* 0x000000000000794d */ /* 0x000fea0003800000 */
.L_x_351:
        /* <DEDUP_REMOVED lines=11> */
.L_x_725:


//--------------------- .text._ZN6thrust24THRUST_300001_SM_1000_NS8cuda_cub4core6detail13_kernel_agentINS1_8__reduce11ReduceAgentIPN4cuda3std3__45tupleIJdlEEESC_SB_iNS1_9__extrema9arg_max_fIdlNS9_4lessIdEEEEEEJSC_SC_iSH_EEEvDpT0_ --------------------------
	.section	.text._ZN6thrust24THRUST_300001_SM_1000_NS8cuda_cub4core6detail13_kernel_agentINS1_8__reduce11ReduceAgentIPN4cuda3std3__45tupleIJdlEEESC_SB_iNS1_9__extrema9arg_max_fIdlNS9_4lessIdEEEEEEJSC_SC_iSH_EEEvDpT0_,"ax",@progbits
	.align	128
        .global         _ZN6thrust24THRUST_300001_SM_1000_NS8cuda_cub4core6detail13_kernel_agentINS1_8__reduce11ReduceAgentIPN4cuda3std3__45tupleIJdlEEESC_SB_iNS1_9__extrema9arg_max_fIdlNS9_4lessIdEEEEEEJSC_SC_iSH_EEEvDpT0_
        .type           _ZN6thrust24THRUST_300001_SM_1000_NS8cuda_cub4core6detail13_kernel_agentINS1_8__reduce11ReduceAgentIPN4cuda3std3__45tupleIJdlEEESC_SB_iNS1_9__extrema9arg_max_fIdlNS9_4lessIdEEEEEEJSC_SC_iSH_EEEvDpT0_,@function
        .size           _ZN6thrust24THRUST_300001_SM_1000_NS8cuda_cub4core6detail13_kernel_agentINS1_8__reduce11ReduceAgentIPN4cuda3std3__45tupleIJdlEEESC_SB_iNS1_9__extrema9arg_max_fIdlNS9_4lessIdEEEEEEJSC_SC_iSH_EEEvDpT0_,(.L_x_726 - _ZN6thrust24THRUST_300001_SM_1000_NS8cuda_cub4core6detail13_kernel_agentINS1_8__reduce11ReduceAgentIPN4cuda3std3__45tupleIJdlEEESC_SB_iNS1_9__extrema9arg_max_fIdlNS9_4lessIdEEEEEEJSC_SC_iSH_EEEvDpT0_)
        .other          _ZN6thrust24THRUST_300001_SM_1000_NS8cuda_cub4core6detail13_kernel_agentINS1_8__reduce11ReduceAgentIPN4cuda3std3__45tupleIJdlEEESC_SB_iNS1_9__extrema9arg_max_fIdlNS9_4lessIdEEEEEEJSC_SC_iSH_EEEvDpT0_,@"STO_CUDA_ENTRY STV_DEFAULT"
_ZN6thrust24THRUST_300001_SM_1000_NS8cuda_cub4core6detail13_kernel_agentINS1_8__reduce11ReduceAgentIPN4cuda3std3__45tupleIJdlEEESC_SB_iNS1_9__extrema9arg_max_fIdlNS9_4lessIdEEEEEEJSC_SC_iSH_EEEvDpT0_:
.text._ZN6thrust24THRUST_300001_SM_1000_NS8cuda_cub4core6detail13_kernel_agentINS1_8__reduce11ReduceAgentIPN4cuda3std3__45tupleIJdlEEESC_SB_iNS1_9__extrema9arg_max_fIdlNS9_4lessIdEEEEEEJSC_SC_iSH_EEEvDpT0_:
        /* <DEDUP_REMOVED lines=21> */
.L_x_355:
[----:B0-----:R-:W-:Y:S05]  /*0150*/  BSYNC.RECONVERGENT B1 ;  /* 0x0000000000017941 */ /* 0x001fea0003800200 */
.L_x_354:
        /* <DEDUP_REMOVED lines=15> */
.L_x_362:
        /* <DEDUP_REMOVED lines=31> */
.L_x_361:
[----:B------:R-:W-:Y:S05]  /*0440*/  BSYNC.RECONVERGENT B3 ;  /* 0x0000000000037941 */ /* 0x000fea0003800200 */
.L_x_360:
[----:B------:R-:W-:Y:S02]  /*0450*/  IMAD.X R3, RZ, RZ, R3, P3 ;  /* 0x000000ffff037224 */ /* 0x000fe400018e0603 */
[----:B------:R-:W-:Y:S01]  /*0460*/  VIADD R19, R19, 0x100 ;  /* 0x0000010013137836 */ /* 0x000fe20000000000 */
[----:B------:R-:W-:Y:S06]  /*0470*/  @P2 BRA `(.L_x_362) ;  /* 0xfffffffc00742947 */ /* 0x000fec000383ffff */
.L_x_359:
[----:B------:R-:W-:Y:S05]  /*0480*/  BSYNC.RECONVERGENT B2 ;  /* 0x0000000000027941 */ /* 0x000fea0003800200 */
.L_x_358:
[----:B------:R-:W0:Y:S01]  /*0490*/  LDC.64 R8, c[0x0][0x380] ;  /* 0x0000e000ff087b82 */ /* 0x000e220000000a00 */
[----:B------:R-:W-:-:S13]  /*04a0*/  ISETP.GE.U32.AND P0, PT, R4, 0x300, PT ;  /* 0x000003000400780c */ /* 0x000fda0003f06070 */
[----:B------:R-:W-:Y:S05]  /*04b0*/  @!P0 BRA `(.L_x_357) ;  /* 0x0000000400908947 */ /* 0x000fea0003800000 */
.L_x_371:
        /* <DEDUP_REMOVED lines=13> */
[----:B------:R-:W-:Y:S01]  /*0590*/  IMAD.MOV.U32 R23, RZ, RZ, R12 ;  /* 0x000000ffff177224 */ /* 0x000fe200078e000c */
[----:B------:R-:W-:Y:S01]  /*05a0*/  MOV R25, R13 ;  /* 0x0000000d00197202 */ /* 0x000fe20000000f00 */
[----:B------:R-:W-:Y:S02]  /*05b0*/  IMAD.MOV.U32 R2, RZ, RZ, R14 ;  /* 0x000000ffff027224 */ /* 0x000fe400078e000e */
[----:B------:R-:W-:-:S09]  /*05c0*/  IMAD.MOV.U32 R3, RZ, RZ, R15 ;  /* 0x000000ffff037224 */ /* 0x000fd200078e000f */
        /* <DEDUP_REMOVED lines=9> */
.L_x_364:
[----:B------:R-:W-:Y:S05]  /*0660*/  BSYNC.RECONVERGENT B2 ;  /* 0x0000000000027941 */ /* 0x000fea0003800200 */
.L_x_363:
        /* <DEDUP_REMOVED lines=25> */
.L_x_366:
[----:B------:R-:W-:Y:S05]  /*0800*/  BSYNC.RECONVERGENT B2 ;  /* 0x0000000000027941 */ /* 0x000fea0003800200 */
.L_x_365:
        /* <DEDUP_REMOVED lines=21> */
.L_x_368:
[----:B------:R-:W-:Y:S05]  /*0960*/  BSYNC.RECONVERGENT B2 ;  /* 0x0000000000027941 */ /* 0x000fea0003800200 */
.L_x_367:
        /* <DEDUP_REMOVED lines=8> */
[----:B------:R-:W-:Y:S01]  /*09f0*/  IMAD.MOV.U32 R14, RZ, RZ, R2 ;  /* 0x000000ffff0e7224 */ /* 0x000fe200078e0002 */
[----:B------:R-:W-:Y:S01]  /*0a00*/  MOV R13, R7 ;  /* 0x00000007000d7202 */ /* 0x000fe20000000f00 */
[----:B------:R-:W-:Y:S02]  /*0a10*/  IMAD.MOV.U32 R15, RZ, RZ, R3 ;  /* 0x000000ffff0f7224 */ /* 0x000fe400078e0003 */
[----:B------:R-:W-:-:S09]  /*0a20*/  IMAD.MOV.U32 R12, RZ, RZ, R5 ;  /* 0x000000ffff0c7224 */ /* 0x000fd200078e0005 */
        /* <DEDUP_REMOVED lines=9> */
.L_x_370:
[----:B------:R-:W-:Y:S05]  /*0ac0*/  BSYNC.RECONVERGENT B2 ;  /* 0x0000000000027941 */ /* 0x000fea0003800200 */
.L_x_369:
[----:B------:R-:W-:-:S05]  /*0ad0*/  VIADD R19, R19, 0x400 ;  /* 0x0000040013137836 */ /* 0x000fca0000000000 */
[----:B------:R-:W-:-:S13]  /*0ae0*/  ISETP.GE.AND P0, PT, R19, UR5, PT ;  /* 0x0000000513007c0c */ /* 0x000fda000bf06270 */
[----:B------:R-:W-:Y:S05]  /*0af0*/  @!P0 BRA `(.L_x_371) ;  /* 0xfffffff800708947 */ /* 0x000fea000383ffff */
.L_x_357:
[----:B------:R-:W-:Y:S05]  /*0b00*/  BSYNC.RECONVERGENT B1 ;  /* 0x0000000000017941 */ /* 0x000fea0003800200 */
.L_x_356:
        /* <DEDUP_REMOVED lines=35> */
.L_x_374:
[----:B------:R-:W-:Y:S05]  /*0d40*/  BSYNC.RECONVERGENT B1 ;  /* 0x0000000000017941 */ /* 0x000fea0003800200 */
.L_x_373:
        /* <DEDUP_REMOVED lines=31> */
.L_x_376:
[----:B------:R-:W-:Y:S05]  /*0f40*/  BSYNC.RECONVERGENT B1 ;  /* 0x0000000000017941 */ /* 0x000fea0003800200 */
.L_x_375:
        /* <DEDUP_REMOVED lines=31> */
.L_x_378:
[----:B------:R-:W-:Y:S05]  /*1140*/  BSYNC.RECONVERGENT B1 ;  /* 0x0000000000017941 */ /* 0x000fea0003800200 */
.L_x_377:
        /* <DEDUP_REMOVED lines=31> */
.L_x_380:
[----:B------:R-:W-:Y:S05]  /*1340*/  BSYNC.RECONVERGENT B1 ;  /* 0x0000000000017941 */ /* 0x000fea0003800200 */
.L_x_379:
[----:B------:R-:W-:Y:S01]  /*1350*/  ISETP.GT.AND P0, PT, R9, 0xf, PT ;  /* 0x0000000f0900780c */ /* 0x000fe20003f04270 */
[----:B-1----:R1:W1:Y:S01]  /*1360*/  SHFL.DOWN PT, R6, R4, 0x10, 0x1f ;  /* 0x0a001f0004067f89 */ /* 0x00226200000e0000 */
[----:B------:R-:W-:Y:S01]  /*1370*/  BSSY.RECONVERGENT B1, `(.L_x_381) ;  /* 0x000001d000017945 */ /* 0x000fe20003800200 */
[----:B0-----:R-:W-:Y:S01]  /*1380*/  MOV R14, R8 ;  /* 0x00000008000e7202 */ /* 0x001fe20000000f00 */
[----:B----4-:R-:W-:Y:S01]  /*1390*/  IMAD.MOV.U32 R15, RZ, RZ, R10 ;  /* 0x000000ffff0f7224 */ /* 0x010fe200078e000a */
[----:B--2---:R0:W2:Y:S01]  /*13a0*/  SHFL.DOWN PT, R7, R5, 0x10, 0x1f ;  /* 0x0a001f0005077f89 */ /* 0x0040a200000e0000 */
[----:B------:R-:W-:Y:S02]  /*13b0*/  IMAD.MOV.U32 R2, RZ, RZ, R4 ;  /* 0x000000ffff027224 */ /* 0x000fe400078e0004 */
[----:B------:R-:W-:Y:S01]  /*13c0*/  IMAD.MOV.U32 R3, RZ, RZ, R5 ;  /* 0x000000ffff037224 */ /* 0x000fe200078e0005 */
[----:B------:R0:W4:Y:S04]  /*13d0*/  SHFL.DOWN PT, R11, R8, 0x10, 0x1f ;  /* 0x0a001f00080b7f89 */ /* 0x00012800000e0000 */
[----:B------:R0:W0:Y:S01]  /*13e0*/  SHFL.DOWN PT, R13, R10, 0x10, 0x1f ;  /* 0x0a001f000a0d7f89 */ /* 0x00002200000e0000 */
[----:B------:R-:W-:Y:S05]  /*13f0*/  @P0 BRA `(.L_x_382) ;  /* 0x0000000000500947 */ /* 0x000fea0003800000 */
[----:B-12---:R-:W-:Y:S01]  /*1400*/  DSETP.GEU.AND P0, PT, R4, R6, PT ;  /* 0x000000060400722a */ /* 0x006fe20003f0e000 */
        /* <DEDUP_REMOVED lines=19> */
.L_x_382:
[----:B------:R-:W-:Y:S05]  /*1540*/  BSYNC.RECONVERGENT B1 ;  /* 0x0000000000017941 */ /* 0x000fea0003800200 */
.L_x_381:
        /* <DEDUP_REMOVED lines=11> */
.L_x_384:
[----:B------:R-:W-:Y:S05]  /*1600*/  BSYNC.RECONVERGENT B1 ;  /* 0x0000000000017941 */ /* 0x000fea0003800200 */
.L_x_383:
        /* <DEDUP_REMOVED lines=8> */
[----:B-12---:R-:W1:Y:S04]  /*1690*/  LDS.128 R4, [R0+0x20] ;  /* 0x0000200000047984 */ /* 0x006e680000000c00 */
[----:B---3--:R2:W3:Y:S04]  /*16a0*/  LDS.64 R12, [R0+0x80] ;  /* 0x00008000000c7984 */ /* 0x0084e80000000a00 */
[----:B----4-:R2:W4:Y:S01]  /*16b0*/  LDS.128 R8, [R0+0x30] ;  /* 0x0000300000087984 */ /* 0x0105220000000c00 */
        /* <DEDUP_REMOVED lines=20> */
.L_x_387:
[----:B------:R-:W-:Y:S05]  /*1800*/  BSYNC.RECONVERGENT B1 ;  /* 0x0000000000017941 */ /* 0x000fea0003800200 */
.L_x_386:
        /* <DEDUP_REMOVED lines=10> */
[----:B------:R-:W-:Y:S01]  /*18b0*/  MOV R15, R26 ;  /* 0x0000001a000f7202 */ /* 0x000fe20000000f00 */
[----:B------:R-:W-:Y:S02]  /*18c0*/  IMAD.MOV.U32 R29, RZ, RZ, R27 ;  /* 0x000000ffff1d7224 */ /* 0x000fe400078e001b */
[----:B------:R-:W-:Y:S02]  /*18d0*/  IMAD.MOV.U32 R4, RZ, RZ, R24 ;  /* 0x000000ffff047224 */ /* 0x000fe400078e0018 */
[----:B------:R-:W-:-:S08]  /*18e0*/  IMAD.MOV.U32 R5, RZ, RZ, R25 ;  /* 0x000000ffff057224 */ /* 0x000fd000078e0019 */
        /* <DEDUP_REMOVED lines=9> */
.L_x_389:
[----:B------:R-:W-:Y:S05]  /*1980*/  BSYNC.RECONVERGENT B1 ;  /* 0x0000000000017941 */ /* 0x000fea0003800200 */
.L_x_388:
        /* <DEDUP_REMOVED lines=21> */
.L_x_391:
[----:B------:R-:W-:Y:S05]  /*1ae0*/  BSYNC.RECONVERGENT B1 ;  /* 0x0000000000017941 */ /* 0x000fea0003800200 */
.L_x_390:
        /* <DEDUP_REMOVED lines=23> */
.L_x_393:
[----:B------:R-:W-:Y:S05]  /*1c60*/  BSYNC.RECONVERGENT B1 ;  /* 0x0000000000017941 */ /* 0x000fea0003800200 */
.L_x_392:
        /* <DEDUP_REMOVED lines=21> */
.L_x_395:
[----:B------:R-:W-:Y:S05]  /*1dc0*/  BSYNC.RECONVERGENT B1 ;  /* 0x0000000000017941 */ /* 0x000fea0003800200 */
.L_x_394:
        /* <DEDUP_REMOVED lines=21> */
.L_x_397:
[----:B------:R-:W-:Y:S05]  /*1f20*/  BSYNC.RECONVERGENT B1 ;  /* 0x0000000000017941 */ /* 0x000fea0003800200 */
.L_x_396:
        /* <DEDUP_REMOVED lines=21> */
.L_x_372:
[----:B------:R-:W2:Y:S01]  /*2080*/  S2R R4, SR_LANEID ;  /* 0x0000000000047919 */ /* 0x000ea20000000000 */
[----:B-1----:R-:W-:Y:S01]  /*2090*/  LOP3.LUT R2, R0, 0x3e0, RZ, 0xc0, !PT ;  /* 0x000003e000027812 */ /* 0x002fe200078ec0ff */
[----:B------:R-:W-:Y:S01]  /*20a0*/  BSSY.RECONVERGENT B1, `(.L_x_398) ;  /* 0x0000024000017945 */ /* 0x000fe20003800200 */
[----:B-----5:R-:W-:Y:S02]  /*20b0*/  IMAD.MOV.U32 R16, RZ, RZ, R12 ;  /* 0x000000ffff107224 */ /* 0x020fe400078e000c */
[----:B------:R-:W-:Y:S02]  /*20c0*/  IMAD.MOV.U32 R18, RZ, RZ, R13 ;  /* 0x000000ffff127224 */ /* 0x000fe400078e000d */
[----:B------:R-:W-:Y:S01]  /*20d0*/  VIADD R3, R2, 0x20 ;  /* 0x0000002002037836 */ /* 0x000fe20000000000 */
[----:B------:R-:W-:-:S04]  /*20e0*/  LOP3.LUT R2, RZ, R2, RZ, 0x33, !PT ;  /* 0x00000002ff027212 */ /* 0x000fc800078e33ff */
[----:B------:R-:W-:Y:S01]  /*20f0*/  ISETP.GT.AND P0, PT, R3, UR8, PT ;  /* 0x0000000803007c0c */ /* 0x000fe2000bf04270 */
[----:B------:R-:W-:Y:S02]  /*2100*/  VIADD R2, R2, UR8 ;  /* 0x0000000802027c36 */ /* 0x000fe40008000000 */
[----:B------:R-:W-:-:S03]  /*2110*/  IMAD.MOV.U32 R3, RZ, RZ, R15 ;  /* 0x000000ffff037224 */ /* 0x000fc600078e000f */
[----:B------:R-:W-:Y:S01]  /*2120*/  SEL R5, R2, 0x1f, P0 ;  /* 0x0000001f02057807 */ /* 0x000fe20000000000 */
[----:B------:R-:W-:-:S04]  /*2130*/  IMAD.MOV.U32 R2, RZ, RZ, R14 ;  /* 0x000000ffff027224 */ /* 0x000fc800078e000e */
[----:B------:R1:W3:Y:S04]  /*2140*/  SHFL.DOWN PT, R6, R14, 0x1, R5 ;  /* 0x082000000e067989 */ /* 0x0002e800000e0005 */
[----:B------:R1:W4:Y:S04]  /*2150*/  SHFL.DOWN PT, R7, R15, 0x1, R5 ;  /* 0x082000000f077989 */ /* 0x00032800000e0005 */
[----:B0-----:R1:W0:Y:S01]  /*2160*/  SHFL.DOWN PT, R9, R12, 0x1, R5 ;  /* 0x082000000c097989 */ /* 0x00122200000e0005 */
[----:B--2---:R-:W-:-:S03]  /*2170*/  ISETP.GE.AND P0, PT, R4, R5, PT ;  /* 0x000000050400720c */ /* 0x004fc60003f06270 */
[----:B------:R1:W2:Y:S10]  /*2180*/  SHFL.DOWN PT, R11, R13, 0x1, R5 ;  /* 0x082000000d0b7989 */ /* 0x0002b400000e0005 */
[----:B-1----:R-:W-:Y:S05]  /*2190*/  @P0 BRA `(.L_x_399) ;  /* 0x0000000000500947 */ /* 0x002fea0003800000 */
[----:B---34-:R-:W-:Y:S01]  /*21a0*/  DSETP.GEU.AND P0, PT, R14, R6, PT ;  /* 0x000000060e00722a */ /* 0x018fe20003f0e000 */
[----:B0-----:R-:W-:Y:S01]  /*21b0*/  MOV R16, R9 ;  /* 0x0000000900107202 */ /* 0x001fe20000000f00 */
[----:B--2---:R-:W-:Y:S02]  /*21c0*/  IMAD.MOV.U32 R18, RZ, RZ, R11 ;  /* 0x000000ffff127224 */ /* 0x004fe400078e000b */
        /* <DEDUP_REMOVED lines=17> */
.L_x_399:
[----:B------:R-:W-:Y:S05]  /*22e0*/  BSYNC.RECONVERGENT B1 ;  /* 0x0000000000017941 */ /* 0x000fea0003800200 */
.L_x_398:
        /* <DEDUP_REMOVED lines=8> */
[----:B--2---:R1:W2:Y:S01]  /*2370*/  SHFL.DOWN PT, R11, R16, 0x2, R5 ;  /* 0x08400000100b7989 */ /* 0x0042a200000e0005 */
[----:B----4-:R-:W-:-:S03]  /*2380*/  IMAD.MOV.U32 R7, RZ, RZ, R3 ;  /* 0x000000ffff077224 */ /* 0x010fc600078e0003 */
[----:B------:R1:W4:Y:S04]  /*2390*/  SHFL.DOWN PT, R13, R18, 0x2, R5 ;  /* 0x08400000120d7989 */ /* 0x00032800000e0005 */
[----:B------:R-:W-:Y:S05]  /*23a0*/  @P0 BRA `(.L_x_401) ;  /* 0x0000000000500947 */ /* 0x000fea0003800000 */
[----:B0--3--:R-:W-:Y:S01]  /*23b0*/  DSETP.GEU.AND P0, PT, R2, R8, PT ;  /* 0x000000080200722a */ /* 0x009fe20003f0e000 */
        /* <DEDUP_REMOVED lines=19> */
.L_x_401:
[----:B------:R-:W-:Y:S05]  /*24f0*/  BSYNC.RECONVERGENT B1 ;  /* 0x0000000000017941 */ /* 0x000fea0003800200 */
.L_x_400:
[----:B-1----:R-:W-:Y:S01]  /*2500*/  VIADD R2, R4, 0x4 ;  /* 0x0000000404027836 */ /* 0x002fe20000000000 */
[----:B---3--:R1:W3:Y:S01]  /*2510*/  SHFL.DOWN PT, R8, R6, 0x4, R5 ;  /* 0x0880000006087989 */ /* 0x0082e200000e0005 */
[----:B------:R-:W-:Y:S01]  /*2520*/  BSSY.RECONVERGENT B1, `(.L_x_402) ;  /* 0x000001e000017945 */ /* 0x000fe20003800200 */
[----:B------:R-:W-:Y:S01]  /*2530*/  IMAD.MOV.U32 R14, RZ, RZ, R10 ;  /* 0x000000ffff0e7224 */ /* 0x000fe200078e000a */
[----:B------:R-:W-:Y:S01]  /*2540*/  MOV R3, R7 ;  /* 0x0000000700037202 */ /* 0x000fe20000000f00 */
[----:B0-----:R1:W0:Y:S01]  /*2550*/  SHFL.DOWN PT, R9, R7, 0x4, R5 ;  /* 0x0880000007097989 */ /* 0x00122200000e0005 */
[----:B------:R-:W-:Y:S01]  /*2560*/  ISETP.GT.AND P0, PT, R2, R5, PT ;  /* 0x000000050200720c */ /* 0x000fe20003f04270 */
[----:B------:R-:W-:Y:S02]  /*2570*/  IMAD.MOV.U32 R16, RZ, RZ, R12 ;  /* 0x000000ffff107224 */ /* 0x000fe400078e000c */
[----:B--2---:R1:W2:Y:S01]  /*2580*/  SHFL.DOWN PT, R11, R10, 0x4, R5 ;  /* 0x088000000a0b7989 */ /* 0x0042a200000e0005 */
[----:B------:R-:W-:-:S03]  /*2590*/  IMAD.MOV.U32 R2, RZ, RZ, R6 ;  /* 0x000000ffff027224 */ /* 0x000fc600078e0006 */
[----:B----4-:R1:W4:Y:S06]  /*25a0*/  SHFL.DOWN PT, R13, R12, 0x4, R5 ;  /* 0x088000000c0d7989 */ /* 0x01032c00000e0005 */
        /* <DEDUP_REMOVED lines=21> */
.L_x_403:
[----:B------:R-:W-:Y:S05]  /*2700*/  BSYNC.RECONVERGENT B1 ;  /* 0x0000000000017941 */ /* 0x000fea0003800200 */
.L_x_402:
[----:B-1----:R-:W-:Y:S01]  /*2710*/  VIADD R6, R4, 0x8 ;  /* 0x0000000804067836 */ /* 0x002fe20000000000 */
[----:B---3--:R1:W3:Y:S01]  /*2720*/  SHFL.DOWN PT, R8, R2, 0x8, R5 ;  /* 0x0900000002087989 */ /* 0x0082e200000e0005 */
[----:B------:R-:W-:Y:S01]  /*2730*/  BSSY.RECONVERGENT B1, `(.L_x_404) ;  /* 0x000001e000017945 */ /* 0x000fe20003800200 */
[----:B------:R-:W-:Y:S02]  /*2740*/  IMAD.MOV.U32 R10, RZ, RZ, R14 ;  /* 0x000000ffff0a7224 */ /* 0x000fe400078e000e */
[----:B------:R-:W-:Y:S01]  /*2750*/  ISETP.GT.AND P0, PT, R6, R5, PT ;  /* 0x000000050600720c */ /* 0x000fe20003f04270 */
[----:B0-----:R1:W0:Y:S01]  /*2760*/  SHFL.DOWN PT, R9, R3, 0x8, R5 ;  /* 0x0900000003097989 */ /* 0x00122200000e0005 */
[----:B------:R-:W-:Y:S02]  /*2770*/  IMAD.MOV.U32 R12, RZ, RZ, R16 ;  /* 0x000000ffff0c7224 */ /* 0x000fe400078e0010 */
[----:B------:R-:W-:Y:S01]  /*2780*/  IMAD.MOV.U32 R6, RZ, RZ, R2 ;  /* 0x000000ffff067224 */ /* 0x000fe200078e0002 */
[----:B--2---:R1:W2:Y:S01]  /*2790*/  SHFL.DOWN PT, R11, R14, 0x8, R5 ;  /* 0x090000000e0b7989 */ /* 0x0042a200000e0005 */
[----:B------:R-:W-:-:S03]  /*27a0*/  IMAD.MOV.U32 R7, RZ, RZ, R3 ;  /* 0x000000ffff077224 */ /* 0x000fc600078e0003 */
[----:B----4-:R1:W4:Y:S04]  /*27b0*/  SHFL.DOWN PT, R13, R16, 0x8, R5 ;  /* 0x09000000100d7989 */ /* 0x01032800000e0005 */
        /* <DEDUP_REMOVED lines=21> */
.L_x_405:
[----:B------:R-:W-:Y:S05]  /*2910*/  BSYNC.RECONVERGENT B1 ;  /* 0x0000000000017941 */ /* 0x000fea0003800200 */
.L_x_404:
[----:B-1----:R-:W-:Y:S01]  /*2920*/  VIADD R2, R4, 0x10 ;  /* 0x0000001004027836 */ /* 0x002fe20000000000 */
[----:B---3--:R1:W3:Y:S01]  /*2930*/  SHFL.DOWN PT, R8, R6, 0x10, R5 ;  /* 0x0a00000006087989 */ /* 0x0082e200000e0005 */
[----:B------:R-:W-:Y:S01]  /*2940*/  BSSY.RECONVERGENT B1, `(.L_x_406) ;  /* 0x000001e000017945 */ /* 0x000fe20003800200 */
[----:B------:R-:W-:Y:S02]  /*2950*/  IMAD.MOV.U32 R14, RZ, RZ, R10 ;  /* 0x000000ffff0e7224 */ /* 0x000fe400078e000a */
[----:B------:R-:W-:Y:S01]  /*2960*/  ISETP.GT.AND P0, PT, R2, R5, PT ;  /* 0x000000050200720c */ /* 0x000fe20003f04270 */
[----:B0-----:R1:W0:Y:S01]  /*2970*/  SHFL.DOWN PT, R9, R7, 0x10, R5 ;  /* 0x0a00000007097989 */ /* 0x00122200000e0005 */
[----:B------:R-:W-:Y:S01]  /*2980*/  IMAD.MOV.U32 R15, RZ, RZ, R12 ;  /* 0x000000ffff0f7224 */ /* 0x000fe200078e000c */
[----:B------:R-:W-:Y:S01]  /*2990*/  MOV R2, R6 ;  /* 0x0000000600027202 */ /* 0x000fe20000000f00 */
[----:B------:R-:W-:Y:S01]  /*29a0*/  IMAD.MOV.U32 R3, RZ, RZ, R7 ;  /* 0x000000ffff037224 */ /* 0x000fe200078e0007 */
[----:B--2---:R1:W2:Y:S04]  /*29b0*/  SHFL.DOWN PT, R11, R10, 0x10, R5 ;  /* 0x0a0000000a0b7989 */ /* 0x0042a800000e0005 */
        /* <DEDUP_REMOVED lines=22> */
.L_x_407:
[----:B------:R-:W-:Y:S05]  /*2b20*/  BSYNC.RECONVERGENT B1 ;  /* 0x0000000000017941 */ /* 0x000fea0003800200 */
.L_x_406:
        /* <DEDUP_REMOVED lines=11> */
.L_x_409:
[----:B------:R-:W-:Y:S05]  /*2be0*/  BSYNC.RECONVERGENT B1 ;  /* 0x0000000000017941 */ /* 0x000fea0003800200 */
.L_x_408:
[----:B------:R-:W-:Y:S01]  /*2bf0*/  BAR.SYNC.DEFER_BLOCKING 0x0 ;  /* 0x0000000000007b1d */ /* 0x000fe20000010000 */
[----:B------:R-:W-:-:S13]  /*2c00*/  ISETP.NE.AND P1, PT, R0, RZ, PT ;  /* 0x000000ff0000720c */ /* 0x000fda0003f25270 */
[----:B------:R-:W-:Y:S05]  /*2c10*/  @P1 BRA `(.L_x_385) ;  /* 0x0000003400981947 */ /* 0x000fea0003800000 */
[----:B------:R-:W-:Y:S01]  /*2c20*/  UISETP.GE.AND UP0, UPT, UR8, 0x21, UPT ;  /* 0x000000210800788c */ /* 0x000fe2000bf06270 */
[----:B--2---:R-:W-:Y:S02]  /*2c30*/  IMAD.MOV.U32 R11, RZ, RZ, R14 ;  /* 0x000000ffff0b7224 */ /* 0x004fe400078e000e */
[----:B---3--:R-:W-:Y:S02]  /*2c40*/  IMAD.MOV.U32 R8, RZ, RZ, R15 ;  /* 0x000000ffff087224 */ /* 0x008fe400078e000f */
[----:B------:R-:W-:Y:S02]  /*2c50*/  IMAD.MOV.U32 R4, RZ, RZ, R2 ;  /* 0x000000ffff047224 */ /* 0x000fe400078e0002 */
[----:B-1----:R-:W-:Y:S02]  /*2c60*/  IMAD.MOV.U32 R5, RZ, RZ, R3 ;  /* 0x000000ffff057224 */ /* 0x002fe400078e0003 */
[----:B------:R-:W-:Y:S05]  /*2c70*/  BRA.U !UP0, `(.L_x_410) ;  /* 0x00000001086c7547 */ /* 0x000fea000b800000 */
[----:B------:R-:W1:Y:S01]  /*2c80*/  S2UR UR5, SR_CgaCtaId ;  /* 0x00000000000579c3 */ /* 0x000e620000008800 */
[----:B------:R-:W-:Y:S01]  /*2c90*/  UMOV UR4, 0x400 ;  /* 0x0000040000047882 */ /* 0x000fe20000000000 */
[----:B------:R-:W-:Y:S01]  /*2ca0*/  BSSY.RECONVERGENT B1, `(.L_x_410) ;  /* 0x0000018000017945 */ /* 0x000fe20003800200 */
[----:B-1----:R-:W-:-:S09]  /*2cb0*/  ULEA UR4, UR5, UR4, 0x18 ;  /* 0x0000000405047291 */ /* 0x002fd2000f8ec0ff */
[----:B------:R-:W1:Y:S04]  /*2cc0*/  LDS.64 R6, [UR4+0x18] ;  /* 0x00001804ff067984 */ /* 0x000e680008000a00 */
[----:B----4-:R-:W2:Y:S01]  /*2cd0*/  LDS.64 R12, [UR4+0x20] ;  /* 0x00002004ff0c7984 */ /* 0x010ea20008000a00 */
[----:B-1----:R-:W-:Y:S01]  /*2ce0*/  DSETP.GEU.AND P0, PT, R2, R6, PT ;  /* 0x000000060200722a */ /* 0x002fe20003f0e000 */
        /* <DEDUP_REMOVED lines=19> */
.L_x_411:
[----:B------:R-:W-:Y:S05]  /*2e20*/  BSYNC.RECONVERGENT B1 ;  /* 0x0000000000017941 */ /* 0x000fea0003800200 */
.L_x_410:
[----:B------:R-:W-:Y:S01]  /*2e30*/  UISETP.GE.AND UP0, UPT, UR8, 0x41, UPT ;  /* 0x000000410800788c */ /* 0x000fe2000bf06270 */
[----:B0-----:R-:W-:Y:S01]  /*2e40*/  IMAD.MOV.U32 R9, RZ, RZ, R11 ;  /* 0x000000ffff097224 */ /* 0x001fe200078e000b */
        /* <DEDUP_REMOVED lines=9> */
[----:B----4-:R-:W1:Y:S01]  /*2ee0*/  LDS.64 R12, [UR4+0x30] ;  /* 0x00003004ff0c7984 */ /* 0x010e620008000a00 */
        /* <DEDUP_REMOVED lines=20> */
.L_x_413:
[----:B------:R-:W-:Y:S05]  /*3030*/  BSYNC.RECONVERGENT B1 ;  /* 0x0000000000017941 */ /* 0x000fea0003800200 */
.L_x_412:
        /* <DEDUP_REMOVED lines=32> */
.L_x_415:
[----:B------:R-:W-:Y:S05]  /*3240*/  BSYNC.RECONVERGENT B1 ;  /* 0x0000000000017941 */ /* 0x000fea0003800200 */
.L_x_414:
        /* <DEDUP_REMOVED lines=32> */
.L_x_417:
[----:B------:R-:W-:Y:S05]  /*3450*/  BSYNC.RECONVERGENT B1 ;  /* 0x0000000000017941 */ /* 0x000fea0003800200 */
.L_x_416:
        /* <DEDUP_REMOVED lines=32> */
.L_x_419:
[----:B------:R-:W-:Y:S05]  /*3660*/  BSYNC.RECONVERGENT B1 ;  /* 0x0000000000017941 */ /* 0x000fea0003800200 */
.L_x_418:
        /* <DEDUP_REMOVED lines=13> */
[----:B------:R-:W-:Y:S01]  /*3740*/  MOV R6, R2 ;  /* 0x0000000200067202 */ /* 0x000fe20000000f00 */
[----:B------:R-:W-:Y:S02]  /*3750*/  IMAD.MOV.U32 R7, RZ, RZ, R3 ;  /* 0x000000ffff077224 */ /* 0x000fe400078e0003 */
        /* <DEDUP_REMOVED lines=17> */
.L_x_421:
[----:B------:R-:W-:Y:S05]  /*3870*/  BSYNC.RECONVERGENT B1 ;  /* 0x0000000000017941 */ /* 0x000fea0003800200 */
.L_x_420:
        /* <DEDUP_REMOVED lines=32> */
.L_x_353:
        /* <DEDUP_REMOVED lines=34> */
[----:B------:R-:W-:-:S04]  /*3ca0*/  IMAD.MOV.U32 R15, RZ, RZ, 0x500 ;  /* 0x00000500ff0f7424 */ /* 0x000fc800078e00ff */
        /* <DEDUP_REMOVED lines=8> */
[----:B------:R-:W-:Y:S02]  /*3d30*/  @P2 MOV R9, R13 ;  /* 0x0000000d00092202 */ /* 0x000fe40000000f00 */
[----:B------:R-:W-:-:S04]  /*3d40*/  @P2 SEL R7, R11, R7, P0 ;  /* 0x000000070b072207 */ /* 0x000fc80000000000 */
        /* <DEDUP_REMOVED lines=11> */
[----:B------:R-:W-:Y:S01]  /*3e00*/  IMAD.MOV.U32 R27, RZ, RZ, R2 ;  /* 0x000000ffff1b7224 */ /* 0x000fe200078e0002 */
[----:B------:R-:W0:Y:S01]  /*3e10*/  LDCU UR4, c[0x0][0x390] ;  /* 0x00007200ff0477ac */ /* 0x000e220008000800 */
[----:B------:R-:W-:Y:S02]  /*3e20*/  IMAD.MOV.U32 R24, RZ, RZ, R3 ;  /* 0x000000ffff187224 */ /* 0x000fe400078e0003 */
[----:B------:R-:W-:-:S07]  /*3e30*/  IMAD.MOV.U32 R25, RZ, RZ, 0x500 ;  /* 0x00000500ff197424 */ /* 0x000fce00078e00ff */
.L_x_423:
[----:B------:R-:W1:Y:S01]  /*3e40*/  LDC.64 R22, c[0x0][0x380] ;  /* 0x0000e000ff167b82 */ /* 0x000e620000000a00 */
[----:B------:R-:W-:-:S04]  /*3e50*/  IMAD.IADD R3, R0, 0x1, R25 ;  /* 0x0000000100037824 */ /* 0x000fc800078e0219 */
[----:B-1----:R-:W-:-:S05]  /*3e60*/  IMAD.WIDE.U32 R22, R3, 0x10, R22 ;  /* 0x0000001003167825 */ /* 0x002fca00078e0016 */
        /* <DEDUP_REMOVED lines=17> */
[----:B------:R-:W-:-:S06]  /*3f80*/  @P2 IMAD.MOV.U32 R6, RZ, RZ, R29 ;  /* 0x000000ffff062224 */ /* 0x000fcc00078e001d */
[----:B----4-:R-:W-:Y:S01]  /*3f90*/  DSETP.GEU.AND P1, PT, R6, R10, PT ;  /* 0x0000000a0600722a */ /* 0x010fe20003f2e000 */
[----:B------:R-:W-:Y:S02]  /*3fa0*/  @P2 SEL R8, R27, R8, P0 ;  /* 0x000000081b082207 */ /* 0x000fe40000000000 */
[----:B------:R-:W-:-:S11]  /*3fb0*/  @P2 SEL R9, R24, R9, P0 ;  /* 0x0000000918092207 */ /* 0x000fd60000000000 */
[----:B-----5:R-:W-:-:S04]  /*3fc0*/  @P1 ISETP.GE.U32.AND P0, PT, R8, R12, PT ;  /* 0x0000000c0800120c */ /* 0x020fc80003f06070 */
        /* <DEDUP_REMOVED lines=25> */
[----:B------:R-:W-:Y:S01]  /*4160*/  @P1 IMAD.MOV.U32 R19, RZ, RZ, R15 ;  /* 0x000000ffff131224 */ /* 0x000fe200078e000f */
[----:B------:R-:W-:Y:S02]  /*4170*/  @P1 SEL R20, R16, R20, P0 ;  /* 0x0000001410141207 */ /* 0x000fe40000000000 */
[----:B------:R-:W-:Y:S01]  /*4180*/  @P1 SEL R21, R17, R21, P0 ;  /* 0x0000001511151207 */ /* 0x000fe20000000000 */
[----:B------:R-:W-:-:S05]  /*4190*/  VIADD R7, R25, 0xa00 ;  /* 0x00000a0019077836 */ /* 0x000fca0000000000 */
[----:B0-----:R-:W-:Y:S01]  /*41a0*/  ISETP.GT.AND P1, PT, R7, UR4, PT ;  /* 0x0000000407007c0c */ /* 0x001fe2000bf24270 */
[----:B------:R-:W-:-:S04]  /*41b0*/  VIADD R15, R25, 0x500 ;  /* 0x00000500190f7836 */ /* 0x000fc80000000000 */
[----:B------:R-:W-:Y:S01]  /*41c0*/  IMAD.MOV.U32 R25, RZ, RZ, R15 ;  /* 0x000000ffff197224 */ /* 0x000fe200078e000f */
[----:B--2---:R-:W-:-:S14]  /*41d0*/  DSETP.GEU.AND P2, PT, R18, R4, PT ;  /* 0x000000041200722a */ /* 0x004fdc0003f4e000 */
[----:B------:R-:W-:-:S04]  /*41e0*/  @P2 ISETP.GE.U32.AND P0, PT, R20, R2, PT ;  /* 0x000000021400220c */ /* 0x000fc80003f06070 */
[----:B------:R-:W-:-:S13]  /*41f0*/  @P2 ISETP.GE.AND.EX P0, PT, R21, R3, PT, P0 ;  /* 0x000000031500220c */ /* 0x000fda0003f06300 */
[----:B------:R-:W-:-:S06]  /*4200*/  @P2 DSETP.GT.OR P0, PT, R18, R4, !P0 ;  /* 0x000000041200222a */ /* 0x000fcc0004704400 */
[----:B------:R-:W-:Y:S02]  /*4210*/  @P2 FSEL R6, R18, R4, P0 ;  /* 0x0000000412062208 */ /* 0x000fe40000000000 */
[----:B------:R-:W-:Y:S02]  /*4220*/  @P2 FSEL R19, R19, R5, P0 ;  /* 0x0000000513132208 */ /* 0x000fe40000000000 */
[----:B------:R-:W-:Y:S02]  /*4230*/  @P2 SEL R2, R20, R2, P0 ;  /* 0x0000000214022207 */ /* 0x000fe40000000000 */
[----:B------:R-:W-:Y:S01]  /*4240*/  @P2 SEL R3, R21, R3, P0 ;  /* 0x0000000315032207 */ /* 0x000fe20000000000 */
[----:B------:R-:W-:Y:S02]  /*4250*/  @P2 IMAD.MOV.U32 R4, RZ, RZ, R6 ;  /* 0x000000ffff042224 */ /* 0x000fe400078e0006 */
[----:B------:R-:W-:Y:S02]  /*4260*/  @P2 IMAD.MOV.U32 R5, RZ, RZ, R19 ;  /* 0x000000ffff052224 */ /* 0x000fe400078e0013 */
[----:B------:R-:W-:-:S02]  /*4270*/  IMAD.MOV.U32 R27, RZ, RZ, R2 ;  /* 0x000000ffff1b7224 */ /* 0x000fc400078e0002 */
[----:B------:R-:W-:Y:S01]  /*4280*/  IMAD.MOV.U32 R24, RZ, RZ, R3 ;  /* 0x000000ffff187224 */ /* 0x000fe200078e0003 */
[----:B------:R-:W-:Y:S06]  /*4290*/  @!P1 BRA `(.L_x_423) ;  /* 0xfffffff800e89947 */ /* 0x000fec000383ffff */
.L_x_422:
[----:B------:R-:W-:-:S13]  /*42a0*/  ISETP.GE.AND P0, PT, R15, UR4, PT ;  /* 0x000000040f007c0c */ /* 0x000fda000bf06270 */
        /* <DEDUP_REMOVED lines=12> */
[----:B------:R-:W0:Y:S01]  /*4370*/  LDC.64 R6, c[0x0][0x380] ;  /* 0x0000e000ff067b82 */ /* 0x000e220000000a00 */
[----:B------:R-:W-:Y:S01]  /*4380*/  LEA.HI R8, R20, 0x1, RZ, 0x18 ;  /* 0x0000000114087811 */ /* 0x000fe200078fc0ff */
[----:B------:R-:W-:Y:S01]  /*4390*/  IMAD.IADD R21, R0, 0x1, R15 ;  /* 0x0000000100157824 */ /* 0x000fe200078e020f */
[----:B------:R-:W-:Y:S02]  /*43a0*/  MOV R12, R0 ;  /* 0x00000000000c7202 */ /* 0x000fe40000000f00 */
[----:B------:R-:W-:-:S05]  /*43b0*/  LOP3.LUT R8, R8, 0x3, RZ, 0xc0, !PT ;  /* 0x0000000308087812 */ /* 0x000fca00078ec0ff */
[----:B------:R-:W-:-:S07]  /*43c0*/  IMAD.MOV R14, RZ, RZ, -R8 ;  /* 0x000000ffff0e7224 */ /* 0x000fce00078e0a08 */
.L_x_430:
[----:B0-----:R-:W-:-:S05]  /*43d0*/  IMAD.WIDE.U32 R18, R21, 0x10, R6 ;  /* 0x0000001015127825 */ /* 0x001fca00078e0006 */
[----:B------:R-:W2:Y:S04]  /*43e0*/  LDG.E.64.CONSTANT R8, desc[UR6][R18.64] ;  /* 0x0000000612087981 */ /* 0x000ea8000c1e9b00 */
[----:B------:R-:W3:Y:S01]  /*43f0*/  LDG.E.64.CONSTANT R10, desc[UR6][R18.64+0x8] ;  /* 0x00000806120a7981 */ /* 0x000ee2000c1e9b00 */
[----:B------:R-:W-:Y:S01]  /*4400*/  VIADD R14, R14, 0x1 ;  /* 0x000000010e0e7836 */ /* 0x000fe20000000000 */
[----:B------:R-:W-:Y:S01]  /*4410*/  BSSY.RECONVERGENT B3, `(.L_x_428) ;  /* 0x000001a000037945 */ /* 0x000fe20003800200 */
[----:B------:R-:W-:Y:S02]  /*4420*/  IMAD.MOV.U32 R23, RZ, RZ, R2 ;  /* 0x000000ffff177224 */ /* 0x000fe400078e0002 */
        /* <DEDUP_REMOVED lines=24> */
.L_x_429:
[----:B------:R-:W-:Y:S05]  /*45b0*/  BSYNC.RECONVERGENT B3 ;  /* 0x0000000000037941 */ /* 0x000fea0003800200 */
.L_x_428:
[----:B------:R-:W-:Y:S02]  /*45c0*/  VIADD R12, R12, 0x100 ;  /* 0x000001000c0c7836 */ /* 0x000fe40000000000 */
[----:B------:R-:W-:Y:S01]  /*45d0*/  VIADD R21, R21, 0x100 ;  /* 0x0000010015157836 */ /* 0x000fe20000000000 */
[----:B------:R-:W-:Y:S06]  /*45e0*/  @P2 BRA `(.L_x_430) ;  /* 0xfffffffc00782947 */ /* 0x000fec000383ffff */
.L_x_427:
[----:B------:R-:W-:Y:S05]  /*45f0*/  BSYNC.RECONVERGENT B2 ;  /* 0x0000000000027941 */ /* 0x000fea0003800200 */
.L_x_426:
[----:B------:R-:W-:-:S13]  /*4600*/  ISETP.GE.U32.AND P0, PT, R20, 0x300, PT ;  /* 0x000003001400780c */ /* 0x000fda0003f06070 */
[----:B------:R-:W-:Y:S05]  /*4610*/  @!P0 BRA `(.L_x_425) ;  /* 0x0000000400c88947 */ /* 0x000fea0003800000 */
[----:B------:R-:W0:Y:S01]  /*4620*/  LDCU.64 UR8, c[0x0][0x380] ;  /* 0x00007000ff0877ac */ /* 0x000e220008000a00 */
[----:B------:R-:W1:Y:S01]  /*4630*/  LDC.64 R10, c[0x0][0x380] ;  /* 0x0000e000ff0a7b82 */ /* 0x000e620000000a00 */
[C---:B------:R-:W-:Y:S01]  /*4640*/  IADD3 R17, P0, PT, R12.reuse, R15, RZ ;  /* 0x0000000f0c117210 */ /* 0x040fe20007f1e0ff */
[----:B------:R-:W-:-:S04]  /*4650*/  IMAD.IADD R15, R12, 0x1, R15 ;  /* 0x000000010c0f7824 */ /* 0x000fc800078e020f */
[----:B------:R-:W-:Y:S01]  /*4660*/  IMAD.X R6, RZ, RZ, RZ, P0 ;  /* 0x000000ffff067224 */ /* 0x000fe200000e06ff */
[----:B0-----:R-:W-:-:S04]  /*4670*/  LEA R14, P1, R17, UR8, 0x4 ;  /* 0x00000008110e7c11 */ /* 0x001fc8000f8220ff */
[----:B------:R-:W-:Y:S02]  /*4680*/  IADD3 R14, P0, PT, R14, 0x3008, RZ ;  /* 0x000030080e0e7810 */ /* 0x000fe40007f1e0ff */
[----:B------:R-:W-:-:S05]  /*4690*/  LEA.HI.X R17, R17, UR9, R6, 0x4, P1 ;  /* 0x0000000911117c11 */ /* 0x000fca00088f2406 */
[----:B------:R-:W-:-:S07]  /*46a0*/  IMAD.X R17, RZ, RZ, R17, P0 ;  /* 0x000000ffff117224 */ /* 0x000fce00000e0611 */
.L_x_439:
[----:B-1----:R-:W-:-:S05]  /*46b0*/  IMAD.WIDE.U32 R8, R15, 0x10, R10 ;  /* 0x000000100f087825 */ /* 0x002fca00078e000a */
[----:B------:R-:W2:Y:S04]  /*46c0*/  LDG.E.64.CONSTANT R22, desc[UR6][R8.64] ;  /* 0x0000000608167981 */ /* 0x000ea8000c1e9b00 */
[----:B------:R0:W3:Y:S02]  /*46d0*/  LDG.E.64.CONSTANT R6, desc[UR6][R8.64+0x8] ;  /* 0x0000080608067981 */ /* 0x0000e4000c1e9b00 */
[----:B0-----:R-:W-:Y:S02]  /*46e0*/  IMAD.MOV.U32 R8, RZ, RZ, R14 ;  /* 0x000000ffff087224 */ /* 0x001fe400078e000e */
[----:B------:R-:W-:-:S05]  /*46f0*/  IMAD.MOV.U32 R9, RZ, RZ, R17 ;  /* 0x000000ffff097224 */ /* 0x000fca00078e0011 */
[----:B------:R0:W5:Y:S04]  /*4700*/  LDG.E.64.CONSTANT R20, desc[UR6][R8.64+-0x2008] ;  /* 0xffdff80608147981 */ /* 0x000168000c1e9b00 */
[----:B------:R0:W5:Y:S01]  /*4710*/  LDG.E.64.CONSTANT R18, desc[UR6][R8.64+-0x2000] ;  /* 0xffe0000608127981 */ /* 0x000162000c1e9b00 */
[----:B------:R-:W-:Y:S01]  /*4720*/  BSSY.RECONVERGENT B2, `(.L_x_431) ;  /* 0x0000015000027945 */ /* 0x000fe20003800200 */
[----:B--2---:R-:W-:Y:S01]  /*4730*/  DSETP.GEU.AND P0, PT, R4, R22, PT ;  /* 0x000000160400722a */ /* 0x004fe20003f0e000 */
[----:B------:R-:W-:Y:S02]  /*4740*/  IMAD.MOV.U32 R16, RZ, RZ, R22 ;  /* 0x000000ffff107224 */ /* 0x000fe400078e0016 */
[----:B------:R-:W-:Y:S01]  /*4750*/  IMAD.MOV.U32 R17, RZ, RZ, R23 ;  /* 0x000000ffff117224 */ /* 0x000fe200078e0017 */
[----:B---3--:R-:W-:Y:S01]  /*4760*/  MOV R29, R7 ;  /* 0x00000007001d7202 */ /* 0x008fe20000000f00 */
[----:B------:R-:W-:-:S09]  /*4770*/  IMAD.MOV.U32 R27, RZ, RZ, R6 ;  /* 0x000000ffff1b7224 */ /* 0x000fd200078e0006 */
        /* <DEDUP_REMOVED lines=15> */
.L_x_432:
[----:B------:R-:W-:Y:S05]  /*4870*/  BSYNC.RECONVERGENT B2 ;  /* 0x0000000000027941 */ /* 0x000fea0003800200 */
.L_x_431:
[----:B------:R0:W5:Y:S04]  /*4880*/  LDG.E.64.CONSTANT R6, desc[UR6][R8.64+-0x1008] ;  /* 0xffeff80608067981 */ /* 0x000168000c1e9b00 */
[----:B------:R0:W5:Y:S02]  /*4890*/  LDG.E.64.CONSTANT R4, desc[UR6][R8.64+-0x1000] ;  /* 0xfff0000608047981 */ /* 0x000164000c1e9b00 */
[----:B-----5:R-:W-:Y:S01]  /*48a0*/  DSETP.GEU.AND P0, PT, R16, R20, PT ;  /* 0x000000141000722a */ /* 0x020fe20003f0e000 */
[----:B------:R-:W-:Y:S01]  /*48b0*/  BSSY.RECONVERGENT B2, `(.L_x_433) ;  /* 0x0000014000027945 */ /* 0x000fe20003800200 */
[----:B------:R-:W-:Y:S02]  /*48c0*/  IMAD.MOV.U32 R2, RZ, RZ, R20 ;  /* 0x000000ffff027224 */ /* 0x000fe400078e0014 */
[----:B------:R-:W-:-:S02]  /*48d0*/  IMAD.MOV.U32 R3, RZ, RZ, R21 ;  /* 0x000000ffff037224 */ /* 0x000fc400078e0015 */
        /* <DEDUP_REMOVED lines=17> */
.L_x_434:
[----:B------:R-:W-:Y:S05]  /*49f0*/  BSYNC.RECONVERGENT B2 ;  /* 0x0000000000027941 */ /* 0x000fea0003800200 */
.L_x_433:
[----:B------:R0:W5:Y:S04]  /*4a00*/  LDG.E.64.CONSTANT R16, desc[UR6][R8.64+-0x8] ;  /* 0xfffff80608107981 */ /* 0x000168000c1e9b00 */
[----:B------:R0:W5:Y:S01]  /*4a10*/  LDG.E.64.CONSTANT R18, desc[UR6][R8.64] ;  /* 0x0000000608127981 */ /* 0x000162000c1e9b00 */
[----:B------:R-:W-:Y:S01]  /*4a20*/  DSETP.GEU.AND P0, PT, R2, R6, PT ;  /* 0x000000060200722a */ /* 0x000fe20003f0e000 */
[----:B------:R-:W-:Y:S01]  /*4a30*/  BSSY.RECONVERGENT B2, `(.L_x_435) ;  /* 0x0000014000027945 */ /* 0x000fe20003800200 */
[----:B------:R-:W-:Y:S02]  /*4a40*/  IMAD.MOV.U32 R20, RZ, RZ, R6 ;  /* 0x000000ffff147224 */ /* 0x000fe400078e0006 */
[----:B------:R-:W-:Y:S02]  /*4a50*/  IMAD.MOV.U32 R21, RZ, RZ, R7 ;  /* 0x000000ffff157224 */ /* 0x000fe400078e0007 */
[----:B------:R-:W-:-:S02]  /*4a60*/  IMAD.MOV.U32 R29, RZ, RZ, R4 ;  /* 0x000000ffff1d7224 */ /* 0x000fc400078e0004 */
        /* <DEDUP_REMOVED lines=16> */
.L_x_436:
[----:B------:R-:W-:Y:S05]  /*4b70*/  BSYNC.RECONVERGENT B2 ;  /* 0x0000000000027941 */ /* 0x000fea0003800200 */
.L_x_435:
[----:B-----5:R-:W-:Y:S01]  /*4b80*/  DSETP.GEU.AND P0, PT, R20, R16, PT ;  /* 0x000000101400722a */ /* 0x020fe20003f0e000 */
[----:B------:R-:W-:Y:S01]  /*4b90*/  BSSY.RECONVERGENT B2, `(.L_x_437) ;  /* 0x0000014000027945 */ /* 0x000fe20003800200 */
[----:B------:R-:W-:Y:S02]  /*4ba0*/  IMAD.MOV.U32 R4, RZ, RZ, R16 ;  /* 0x000000ffff047224 */ /* 0x000fe400078e0010 */
[----:B------:R-:W-:Y:S02]  /*4bb0*/  IMAD.MOV.U32 R5, RZ, RZ, R17 ;  /* 0x000000ffff057224 */ /* 0x000fe400078e0011 */
[----:B------:R-:W-:Y:S02]  /*4bc0*/  IMAD.MOV.U32 R2, RZ, RZ, R18 ;  /* 0x000000ffff027224 */ /* 0x000fe400078e0012 */
[----:B------:R-:W-:-:S06]  /*4bd0*/  IMAD.MOV.U32 R3, RZ, RZ, R19 ;  /* 0x000000ffff037224 */ /* 0x000fcc00078e0013 */
        /* <DEDUP_REMOVED lines=15> */
.L_x_438:
[----:B------:R-:W-:Y:S05]  /*4cd0*/  BSYNC.RECONVERGENT B2 ;  /* 0x0000000000027941 */ /* 0x000fea0003800200 */
.L_x_437:
[----:B------:R-:W-:Y:S01]  /*4ce0*/  VIADD R12, R12, 0x400 ;  /* 0x000004000c0c7836 */ /* 0x000fe20000000000 */
[----:B------:R-:W-:Y:S01]  /*4cf0*/  IADD3 R14, P1, PT, R8, 0x4000, RZ ;  /* 0x00004000080e7810 */ /* 0x000fe20007f3e0ff */
[----:B------:R-:W-:-:S03]  /*4d00*/  VIADD R15, R15, 0x400 ;  /* 0x000004000f0f7836 */ /* 0x000fc60000000000 */
[----:B------:R-:W-:Y:S01]  /*4d10*/  ISETP.GE.AND P0, PT, R12, R13, PT ;  /* 0x0000000d0c00720c */ /* 0x000fe20003f06270 */
[----:B------:R-:W-:-:S12]  /*4d20*/  IMAD.X R17, RZ, RZ, R9, P1 ;  /* 0x000000ffff117224 */ /* 0x000fd800008e0609 */
[----:B------:R-:W-:Y:S05]  /*4d30*/  @!P0 BRA `(.L_x_439) ;  /* 0xfffffff8005c8947 */ /* 0x000fea000383ffff */
.L_x_425:
[----:B------:R-:W-:Y:S05]  /*4d40*/  BSYNC.RECONVERGENT B1 ;  /* 0x0000000000017941 */ /* 0x000fea0003800200 */
.L_x_424:
        /* <DEDUP_REMOVED lines=32> */
.L_x_441:
[----:B------:R-:W-:Y:S05]  /*4f50*/  BSYNC.RECONVERGENT B1 ;  /* 0x0000000000017941 */ /* 0x000fea0003800200 */
.L_x_440:
        /* <DEDUP_REMOVED lines=12> */
[----:B---3--:R-:W-:Y:S01]  /*5020*/  IMAD.MOV.U32 R8, RZ, RZ, R14 ;  /* 0x000000ffff087224 */ /* 0x008fe200078e000e */
        /* <DEDUP_REMOVED lines=18> */
.L_x_443:
[----:B------:R-:W-:Y:S05]  /*5150*/  BSYNC.RECONVERGENT B1 ;  /* 0x0000000000017941 */ /* 0x000fea0003800200 */
.L_x_442:
[----:B------:R-:W-:Y:S01]  /*5160*/  ISETP.GT.AND P0, PT, R10, 0x1b, PT ;  /* 0x0000001b0a00780c */ /* 0x000fe20003f04270 */
[----:B0-----:R0:W0:Y:S01]  /*5170*/  SHFL.DOWN PT, R6, R2, 0x4, 0x1f ;  /* 0x08801f0002067f89 */ /* 0x00102200000e0000 */
[----:B------:R-:W-:Y:S01]  /*5180*/  BSSY.RECONVERGENT B1, `(.L_x_444) ;  /* 0x000001d000017945 */ /* 0x000fe20003800200 */
[----:B------:R-:W-:Y:S02]  /*5190*/  IMAD.MOV.U32 R11, RZ, RZ, R8 ;  /* 0x000000ffff0b7224 */ /* 0x000fe400078e0008 */
[----:B------:R0:W0:Y:S01]  /*51a0*/  SHFL.DOWN PT, R7, R3, 0x4, 0x1f ;  /* 0x08801f0003077f89 */ /* 0x00002200000e0000 */
[----:B------:R-:W-:Y:S02]  /*51b0*/  IMAD.MOV.U32 R12, RZ, RZ, R9 ;  /* 0x000000ffff0c7224 */ /* 0x000fe400078e0009 */
[----:B-1----:R-:W-:Y:S01]  /*51c0*/  IMAD.MOV.U32 R4, RZ, RZ, R2 ;  /* 0x000000ffff047224 */ /* 0x002fe200078e0002 */
[----:B----4-:R1:W4:Y:S01]  /*51d0*/  SHFL.DOWN PT, R13, R8, 0x4, 0x1f ;  /* 0x08801f00080d7f89 */ /* 0x01032200000e0000 */
[----:B--2---:R-:W-:-:S03]  /*51e0*/  IMAD.MOV.U32 R5, RZ, RZ, R3 ;  /* 0x000000ffff057224 */ /* 0x004fc600078e0003 */
[----:B---3--:R1:W2:Y:S01]  /*51f0*/  SHFL.DOWN PT, R14, R9, 0x4, 0x1f ;  /* 0x08801f00090e7f89 */ /* 0x0082a200000e0000 */
[----:B------:R-:W-:Y:S05]  /*5200*/  @P0 BRA `(.L_x_445) ;  /* 0x0000000000500947 */ /* 0x000fea0003800000 */
[----:B0-----:R-:W-:Y:S01]  /*5210*/  DSETP.GEU.AND P0, PT, R2, R6, PT ;  /* 0x000000060200722a */ /* 0x001fe20003f0e000 */
[----:B----4-:R-:W-:Y:S02]  /*5220*/  IMAD.MOV.U32 R11, RZ, RZ, R13 ;  /* 0x000000ffff0b7224 */ /* 0x010fe400078e000d */
[----:B--2---:R-:W-:Y:S02]  /*5230*/  IMAD.MOV.U32 R12, RZ, RZ, R14 ;  /* 0x000000ffff0c7224 */ /* 0x004fe400078e000e */
        /* <DEDUP_REMOVED lines=17> */
.L_x_445:
[----:B------:R-:W-:Y:S05]  /*5350*/  BSYNC.RECONVERGENT B1 ;  /* 0x0000000000017941 */ /* 0x000fea0003800200 */
.L_x_444:
[----:B------:R-:W-:Y:S01]  /*5360*/  ISETP.GT.AND P0, PT, R10, 0x17, PT ;  /* 0x000000170a00780c */ /* 0x000fe20003f04270 */
[----:B0-----:R0:W3:Y:S01]  /*5370*/  SHFL.DOWN PT, R2, R4, 0x8, 0x1f ;  /* 0x09001f0004027f89 */ /* 0x0010e200000e0000 */
[----:B------:R-:W-:Y:S01]  /*5380*/  BSSY.RECONVERGENT B1, `(.L_x_446) ;  /* 0x000001d000017945 */ /* 0x000fe20003800200 */
[----:B-1----:R-:W-:Y:S02]  /*5390*/  IMAD.MOV.U32 R8, RZ, RZ, R11 ;  /* 0x000000ffff087224 */ /* 0x002fe400078e000b */
[----:B------:R0:W1:Y:S01]  /*53a0*/  SHFL.DOWN PT, R3, R5, 0x8, 0x1f ;  /* 0x09001f0005037f89 */ /* 0x00006200000e0000 */
[----:B------:R-:W-:Y:S02]  /*53b0*/  IMAD.MOV.U32 R9, RZ, RZ, R12 ;  /* 0x000000ffff097224 */ /* 0x000fe400078e000c */
[----:B------:R-:W-:Y:S01]  /*53c0*/  IMAD.MOV.U32 R6, RZ, RZ, R4 ;  /* 0x000000ffff067224 */ /* 0x000fe200078e0004 */
[----:B--2---:R0:W2:Y:S01]  /*53d0*/  SHFL.DOWN PT, R14, R11, 0x8, 0x1f ;  /* 0x09001f000b0e7f89 */ /* 0x0040a200000e0000 */
[----:B------:R-:W-:-:S03]  /*53e0*/  IMAD.MOV.U32 R7, RZ, RZ, R5 ;  /* 0x000000ffff077224 */ /* 0x000fc600078e0005 */
[----:B----4-:R0:W4:Y:S01]  /*53f0*/  SHFL.DOWN PT, R13, R12, 0x8, 0x1f ;  /* 0x09001f000c0d7f89 */ /* 0x01012200000e0000 */
        /* <DEDUP_REMOVED lines=21> */
.L_x_447:
[----:B------:R-:W-:Y:S05]  /*5550*/  BSYNC.RECONVERGENT B1 ;  /* 0x0000000000017941 */ /* 0x000fea0003800200 */
.L_x_446:
[----:B------:R-:W-:Y:S01]  /*5560*/  ISETP.GT.AND P0, PT, R10, 0xf, PT ;  /* 0x0000000f0a00780c */ /* 0x000fe20003f04270 */
[----:B0-----:R0:W0:Y:S01]  /*5570*/  SHFL.DOWN PT, R4, R6, 0x10, 0x1f ;  /* 0x0a001f0006047f89 */ /* 0x00102200000e0000 */
[----:B------:R-:W-:Y:S01]  /*5580*/  BSSY.RECONVERGENT B1, `(.L_x_448) ;  /* 0x000001d000017945 */ /* 0x000fe20003800200 */
[----:B--2---:R-:W-:Y:S02]  /*5590*/  IMAD.MOV.U32 R14, RZ, RZ, R8 ;  /* 0x000000ffff0e7224 */ /* 0x004fe400078e0008 */
[----:B------:R2:W0:Y:S01]  /*55a0*/  SHFL.DOWN PT, R5, R7, 0x10, 0x1f ;  /* 0x0a001f0007057f89 */ /* 0x00042200000e0000 */
[----:B------:R-:W-:Y:S02]  /*55b0*/  IMAD.MOV.U32 R15, RZ, RZ, R9 ;  /* 0x000000ffff0f7224 */ /* 0x000fe400078e0009 */
[----:B---3--:R-:W-:Y:S01]  /*55c0*/  IMAD.MOV.U32 R2, RZ, RZ, R6 ;  /* 0x000000ffff027224 */ /* 0x008fe200078e0006 */
[----:B------:R2:W3:Y:S01]  /*55d0*/  SHFL.DOWN PT, R11, R8, 0x10, 0x1f ;  /* 0x0a001f00080b7f89 */ /* 0x0004e200000e0000 */
[----:B-1----:R-:W-:-:S03]  /*55e0*/  IMAD.MOV.U32 R3, RZ, RZ, R7 ;  /* 0x000000ffff037224 */ /* 0x002fc600078e0007 */
[----:B------:R2:W1:Y:S01]  /*55f0*/  SHFL.DOWN PT, R12, R9, 0x10, 0x1f ;  /* 0x0a001f00090c7f89 */ /* 0x00046200000e0000 */
[----:B------:R-:W-:Y:S05]  /*5600*/  @P0 BRA `(.L_x_449) ;  /* 0x0000000000500947 */ /* 0x000fea0003800000 */
[----:B0-----:R-:W-:Y:S01]  /*5610*/  DSETP.GEU.AND P0, PT, R6, R4, PT ;  /* 0x000000040600722a */ /* 0x001fe20003f0e000 */
[----:B---3--:R-:W-:Y:S02]  /*5620*/  IMAD.MOV.U32 R14, RZ, RZ, R11 ;  /* 0x000000ffff0e7224 */ /* 0x008fe400078e000b */
        /* <DEDUP_REMOVED lines=18> */
.L_x_449:
[----:B------:R-:W-:Y:S05]  /*5750*/  BSYNC.RECONVERGENT B1 ;  /* 0x0000000000017941 */ /* 0x000fea0003800200 */
.L_x_448:
        /* <DEDUP_REMOVED lines=11> */
.L_x_451:
[----:B------:R-:W-:Y:S05]  /*5810*/  BSYNC.RECONVERGENT B1 ;  /* 0x0000000000017941 */ /* 0x000fea0003800200 */
.L_x_450:
        /* <DEDUP_REMOVED lines=8> */
[----:B--2---:R-:W2:Y:S04]  /*58a0*/  LDS.128 R4, [R0+0x20] ;  /* 0x0000200000047984 */ /* 0x004ea80000000c00 */
[----:B-1--4-:R1:W4:Y:S04]  /*58b0*/  LDS.64 R12, [R0+0x80] ;  /* 0x00008000000c7984 */ /* 0x0123280000000a00 */
[----:B---3--:R1:W3:Y:S01]  /*58c0*/  LDS.128 R8, [R0+0x30] ;  /* 0x0000300000087984 */ /* 0x0082e20000000c00 */
[----:B0-----:R-:W-:Y:S01]  /*58d0*/  DSETP.GEU.AND P0, PT, R2, R16, PT ;  /* 0x000000100200722a */ /* 0x001fe20003f0e000 */
[----:B------:R-:W-:-:S02]  /*58e0*/  IMAD.MOV.U32 R24, RZ, RZ, R16 ;  /* 0x000000ffff187224 */ /* 0x000fc400078e0010 */
[----:B------:R-:W-:Y:S02]  /*58f0*/  IMAD.MOV.U32 R25, RZ, RZ, R17 ;  /* 0x000000ffff197224 */ /* 0x000fe400078e0011 */
[----:B--2---:R-:W-:Y:S02]  /*5900*/  IMAD.MOV.U32 R27, RZ, RZ, R4 ;  /* 0x000000ffff1b7224 */ /* 0x004fe400078e0004 */
[----:B------:R-:W-:-:S07]  /*5910*/  IMAD.MOV.U32 R29, RZ, RZ, R5 ;  /* 0x000000ffff1d7224 */ /* 0x000fce00078e0005 */
[----:B-1-34-:R-:W-:Y:S05]  /*5920*/  @!P0 BRA `(.L_x_453) ;  /* 0x0000000000388947 */ /* 0x01afea0003800000 */
        /* <DEDUP_REMOVED lines=14> */
.L_x_453:
[----:B------:R-:W-:Y:S05]  /*5a10*/  BSYNC.RECONVERGENT B1 ;  /* 0x0000000000017941 */ /* 0x000fea0003800200 */
.L_x_452:
        /* <DEDUP_REMOVED lines=23> */
.L_x_455:
[----:B------:R-:W-:Y:S05]  /*5b90*/  BSYNC.RECONVERGENT B1 ;  /* 0x0000000000017941 */ /* 0x000fea0003800200 */
.L_x_454:
        /* <DEDUP_REMOVED lines=21> */
.L_x_457:
[----:B------:R-:W-:Y:S05]  /*5cf0*/  BSYNC.RECONVERGENT B1 ;  /* 0x0000000000017941 */ /* 0x000fea0003800200 */
.L_x_456:
        /* <DEDUP_REMOVED lines=23> */
.L_x_459:
[----:B------:R-:W-:Y:S05]  /*5e70*/  BSYNC.RECONVERGENT B1 ;  /* 0x0000000000017941 */ /* 0x000fea0003800200 */
.L_x_458:
[----:B------:R-:W-:Y:S01]  /*5e80*/  DSETP.GEU.AND P0, PT, R14, R22, PT ;  /* 0x000000160e00722a */ /* 0x000fe20003f0e000 */
[----:B------:R-:W-:Y:S01]  /*5e90*/  BSSY.RECONVERGENT B1, `(.L_x_460) ;  /* 0x0000014000017945 */ /* 0x000fe20003800200 */
[----:B------:R-:W-:Y:S01]  /*5ea0*/  MOV R2, R22 ;  /* 0x0000001600027202 */ /* 0x000fe20000000f00 */
[----:B------:R-:W-:Y:S02]  /*5eb0*/  IMAD.MOV.U32 R3, RZ, RZ, R23 ;  /* 0x000000ffff037224 */ /* 0x000fe400078e0017 */
[----:B-1----:R-:W-:Y:S02]  /*5ec0*/  IMAD.MOV.U32 R19, RZ, RZ, R8 ;  /* 0x000000ffff137224 */ /* 0x002fe400078e0008 */
        /* <DEDUP_REMOVED lines=16> */
.L_x_461:
[----:B------:R-:W-:Y:S05]  /*5fd0*/  BSYNC.RECONVERGENT B1 ;  /* 0x0000000000017941 */ /* 0x000fea0003800200 */
.L_x_460:
        /* <DEDUP_REMOVED lines=21> */
.L_x_463:
[----:B------:R-:W-:Y:S05]  /*6130*/  BSYNC.RECONVERGENT B1 ;  /* 0x0000000000017941 */ /* 0x000fea0003800200 */
.L_x_462:
        /* <DEDUP_REMOVED lines=20> */
.L_x_385:
[----:B------:R-:W-:Y:S05]  /*6280*/  BSYNC.RECONVERGENT B0 ;  /* 0x0000000000007941 */ /* 0x000fea0003800200 */
.L_x_352:
[----:B------:R-:W-:Y:S05]  /*6290*/  @P1 EXIT ;  /* 0x000000000000194d */ /* 0x000fea0003800000 */
[----:B01----:R-:W0:Y:S02]  /*62a0*/  LDC.64 R4, c[0x0][0x388] ;  /* 0x0000e200ff047b82 */ /* 0x003e240000000a00 */
[----:B0-----:R-:W-:Y:S04]  /*62b0*/  STG.E.64 desc[UR6][R4.64], R2 ;  /* 0x0000000204007986 */ /* 0x001fe8000c101b06 */
[----:B------:R-:W-:Y:S01]  /*62c0*/  STG.E.64 desc[UR6][R4.64+0x8], R14 ;  /* 0x0000080e04007986 */ /* 0x000fe2000c101b06 */
[----:B------:R-:W-:Y:S05]  /*62d0*/  EXIT ;  /* 0x000000000000794d */ /* 0x000fea0003800000 */
.L_x_464:
        /* <DEDUP_REMOVED lines=10> */
.L_x_726:


//--------------------- .text._ZN6thrust24THRUST_300001_SM_1000_NS8cuda_cub4core6detail13_kernel_agentINS1_8__reduce10DrainAgentIiEEJN3cub18CUB_300001_SM_10009GridQueueIjEEiEEEvDpT0_ --------------------------
	.section	.text._ZN6thrust24THRUST_300001_SM_1000_NS8cuda_cub4core6detail13_kernel_agentINS1_8__reduce10DrainAgentIiEEJN3cub18CUB_300001_SM_10009GridQueueIjEEiEEEvDpT0_,"ax",@progbits
	.align	128
        .global         _ZN6thrust24THRUST_300001_SM_1000_NS8cuda_cub4core6detail13_kernel_agentINS1_8__reduce10DrainAgentIiEEJN3cub18CUB_300001_SM_10009GridQueueIjEEiEEEvDpT0_
        .type           _ZN6thrust24THRUST_300001_SM_1000_NS8cuda_cub4core6detail13_kernel_agentINS1_8__reduce10DrainAgentIiEEJN3cub18CUB_300001_SM_10009GridQueueIjEEiEEEvDpT0_,@function
        .size           _ZN6thrust24THRUST_300001_SM_1000_NS8cuda_cub4core6detail13_kernel_agentINS1_8__reduce10DrainAgentIiEEJN3cub18CUB_300001_SM_10009GridQueueIjEEiEEEvDpT0_,(.L_x_727 - _ZN6thrust24THRUST_300001_SM_1000_NS8cuda_cub4core6detail13_kernel_agentINS1_8__reduce10DrainAgentIiEEJN3cub18CUB_300001_SM_10009GridQueueIjEEiEEEvDpT0_)
        .other          _ZN6thrust24THRUST_300001_SM_1000_NS8cuda_cub4core6detail13_kernel_agentINS1_8__reduce10DrainAgentIiEEJN3cub18CUB_300001_SM_10009GridQueueIjEEiEEEvDpT0_,@"STO_CUDA_ENTRY STV_DEFAULT"
_ZN6thrust24THRUST_300001_SM_1000_NS8cuda_cub4core6detail13_kernel_agentINS1_8__reduce10DrainAgentIiEEJN3cub18CUB_300001_SM_10009GridQueueIjEEiEEEvDpT0_:
.text._ZN6thrust24THRUST_300001_SM_1000_NS8cuda_cub4core6detail13_kernel_agentINS1_8__reduce10DrainAgentIiEEJN3cub18CUB_300001_SM_10009GridQueueIjEEiEEEvDpT0_:
[----:B------:R-:W-:Y:S08]  /*0000*/  LDC R1, c[0x0][0x37c] ;  /* 0x0000df00ff017b82 */ /* 0x000ff00000000800 */
[----:B------:R-:W0:Y:S01]  /*0010*/  LDC.64 R2, c[0x0][0x380] ;  /* 0x0000e000ff027b82 */ /* 0x000e220000000a00 */
[----:B------:R-:W0:Y:S07]  /*0020*/  LDCU.64 UR4, c[0x0][0x358] ;  /* 0x00006b00ff0477ac */ /* 0x000e2e0008000a00 */
[----:B------:R-:W1:Y:S01]  /*0030*/  LDC R5, c[0x0][0x388] ;  /* 0x0000e200ff057b82 */ /* 0x000e620000000800 */
[----:B0-----:R-:W-:Y:S04]  /*0040*/  STG.E desc[UR4][R2.64+0x4], RZ ;  /* 0x000004ff02007986 */ /* 0x001fe8000c101904 */
[----:B-1----:R-:W-:Y:S01]  /*0050*/  STG.E desc[UR4][R2.64], R5 ;  /* 0x0000000502007986 */ /* 0x002fe2000c101904 */
[----:B------:R-:W-:Y:S05]  /*0060*/  EXIT ;  /* 0x000000000000794d */ /* 0x000fea0003800000 */
.L_x_465:
        /* <DEDUP_REMOVED lines=9> */
.L_x_727:


//--------------------- .text._ZN6thrust24THRUST_300001_SM_1000_NS8cuda_cub4core6detail13_kernel_agentINS1_8__reduce11ReduceAgentINS0_12zip_iteratorIN4cuda3std3__45tupleIJNS0_10device_ptrIdEENS0_17counting_iteratorIlNS0_11use_defaultESF_SF_EEEEEEEPNSB_IJdlEEESJ_iNS1_9__extrema9arg_max_fIdlNSA_4lessIdEEEEEEJSI_SK_iN3cub18CUB_300001_SM_100013GridEvenShareIiEENSS_9GridQueueIjEESP_EEEvDpT0_ --------------------------
	.section	.text._ZN6thrust24THRUST_300001_SM_1000_NS8cuda_cub4core6detail13_kernel_agentINS1_8__reduce11ReduceAgentINS0_12zip_iteratorIN4cuda3std3__45tupleIJNS0_10device_ptrIdEENS0_17counting_iteratorIlNS0_11use_defaultESF_SF_EEEEEEEPNSB_IJdlEEESJ_iNS1_9__extrema9arg_max_fIdlNSA_4lessIdEEEEEEJSI_SK_iN3cub18CUB_300001_SM_100013GridEvenShareIiEENSS_9GridQueueIjEESP_EEEvDpT0_,"ax",@progbits
	.align	128
        .global         _ZN6thrust24THRUST_300001_SM_1000_NS8cuda_cub4core6detail13_kernel_agentINS1_8__reduce11ReduceAgentINS0_12zip_iteratorIN4cuda3std3__45tupleIJNS0_10device_ptrIdEENS0_17counting_iteratorIlNS0_11use_defaultESF_SF_EEEEEEEPNSB_IJdlEEESJ_iNS1_9__extrema9arg_max_fIdlNSA_4lessIdEEEEEEJSI_SK_iN3cub18CUB_300001_SM_100013GridEvenShareIiEENSS_9GridQueueIjEESP_EEEvDpT0_
        .type           _ZN6thrust24THRUST_300001_SM_1000_NS8cuda_cub4core6detail13_kernel_agentINS1_8__reduce11ReduceAgentINS0_12zip_iteratorIN4cuda3std3__45tupleIJNS0_10device_ptrIdEENS0_17counting_iteratorIlNS0_11use_defaultESF_SF_EEEEEEEPNSB_IJdlEEESJ_iNS1_9__extrema9arg_max_fIdlNSA_4lessIdEEEEEEJSI_SK_iN3cub18CUB_300001_SM_100013GridEvenShareIiEENSS_9GridQueueIjEESP_EEEvDpT0_,@function
        .size           _ZN6thrust24THRUST_300001_SM_1000_NS8cuda_cub4core6detail13_kernel_agentINS1_8__reduce11ReduceAgentINS0_12zip_iteratorIN4cuda3std3__45tupleIJNS0_10device_ptrIdEENS0_17counting_iteratorIlNS0_11use_defaultESF_SF_EEEEEEEPNSB_IJdlEEESJ_iNS1_9__extrema9arg_max_fIdlNSA_4lessIdEEEEEEJSI_SK_iN3cub18CUB_300001_SM_100013GridEvenShareIiEENSS_9GridQueueIjEESP_EEEvDpT0_,(.L_x_728 - _ZN6thrust24THRUST_300001_SM_1000_NS8cuda_cub4core6detail13_kernel_agentINS1_8__reduce11ReduceAgentINS0_12zip_iteratorIN4cuda3std3__45tupleIJNS0_10device_ptrIdEENS0_17counting_iteratorIlNS0_11use_defaultESF_SF_EEEEEEEPNSB_IJdlEEESJ_iNS1_9__extrema9arg_max_fIdlNSA_4lessIdEEEEEEJSI_SK_iN3cub18CUB_300001_SM_100013GridEvenShareIiEENSS_9GridQueueIjEESP_EEEvDpT0_)
        .other          _ZN6thrust24THRUST_300001_SM_1000_NS8cuda_cub4core6detail13_kernel_agentINS1_8__reduce11ReduceAgentINS0_12zip_iteratorIN4cuda3std3__45tupleIJNS0_10device_ptrIdEENS0_17counting_iteratorIlNS0_11use_defaultESF_SF_EEEEEEEPNSB_IJdlEEESJ_iNS1_9__extrema9arg_max_fIdlNSA_4lessIdEEEEEEJSI_SK_iN3cub18CUB_300001_SM_100013GridEvenShareIiEENSS_9GridQueueIjEESP_EEEvDpT0_,@"STO_CUDA_ENTRY STV_DEFAULT"
_ZN6thrust24THRUST_300001_SM_1000_NS8cuda_cub4core6detail13_kernel_agentINS1_8__reduce11ReduceAgentINS0_12zip_iteratorIN4cuda3std3__45tupleIJNS0_10device_ptrIdEENS0_17counting_iteratorIlNS0_11use_defaultESF_SF_EEEEEEEPNSB_IJdlEEESJ_iNS1_9__extrema9arg_max_fIdlNSA_4lessIdEEEEEEJSI_SK_iN3cub18CUB_300001_SM_100013GridEvenShareIiEENSS_9GridQueueIjEESP_EEEvDpT0_:
.text._ZN6thrust24THRUST_300001_SM_1000_NS8cuda_cub4core6detail13_kernel_agentINS1_8__reduce11ReduceAgentINS0_12zip_iteratorIN4cuda3std3__45tupleIJNS0_10device_ptrIdEENS0_17counting_iteratorIlNS0_11use_defaultESF_SF_EEEEEEEPNSB_IJdlEEESJ_iNS1_9__extrema9arg_max_fIdlNSA_4lessIdEEEEEEJSI_SK_iN3cub18CUB_300001_SM_100013GridEvenShareIiEENSS_9GridQueueIjEESP_EEEvDpT0_:
[----:B------:R-:W-:Y:S01]  /*0000*/  LDC R1, c[0x0][0x37c] ;  /* 0x0000df00ff017b82 */ /* 0x000fe20000000800 */
[----:B------:R-:W0:Y:S01]  /*0010*/  S2R R0, SR_CTAID.X ;  /* 0x0000000000007919 */ /* 0x000e220000002500 */
[----:B------:R-:W1:Y:S01]  /*0020*/  LDCU UR4, c[0x0][0x398] ;  /* 0x00007300ff0477ac */ /* 0x000e620008000800 */
[----:B------:R-:W-:Y:S01]  /*0030*/  BSSY.RECONVERGENT B0, `(.L_x_466) ;  /* 0x000066e000007945 */ /* 0x000fe20003800200 */
[----:B------:R-:W2:Y:S01]  /*0040*/  LDCU UR6, c[0x0][0x370] ;  /* 0x00006e00ff0677ac */ /* 0x000ea20008000800 */
[----:B------:R-:W3:Y:S01]  /*0050*/  LDCU.64 UR10, c[0x0][0x358] ;  /* 0x00006b00ff0a77ac */ /* 0x000ee20008000a00 */
[----:B-1----:R-:W-:Y:S01]  /*0060*/  IMAD.U32 R7, RZ, RZ, UR4 ;  /* 0x00000004ff077e24 */ /* 0x002fe2000f8e00ff */
[----:B--2---:R-:W-:Y:S01]  /*0070*/  UIMAD UR6, UR6, 0x500, URZ ;  /* 0x00000500060678a4 */ /* 0x004fe2000f8e02ff */
[----:B0-----:R-:W-:-:S04]  /*0080*/  IMAD R6, R0, 0x500, RZ ;  /* 0x0000050000067824 */ /* 0x001fc800078e02ff */
[----:B------:R-:W-:-:S05]  /*0090*/  VIADD R2, R6, 0x500 ;  /* 0x0000050006027836 */ /* 0x000fca0000000000 */
[----:B------:R-:W-:-:S13]  /*00a0*/  ISETP.GT.AND P0, PT, R2, R7, PT ;  /* 0x000000070200720c */ /* 0x000fda0003f04270 */
[----:B---3--:R-:W-:Y:S05]  /*00b0*/  @!P0 BRA `(.L_x_467) ;  /* 0x0000003800cc8947 */ /* 0x008fea0003800000 */
[----:B------:R-:W0:Y:S01]  /*00c0*/  S2R R5, SR_TID.X ;  /* 0x0000000000057919 */ /* 0x000e220000002100 */
[----:B------:R-:W-:Y:S01]  /*00d0*/  IMAD.IADD R4, R7, 0x1, -R6 ;  /* 0x0000000107047824 */ /* 0x000fe200078e0a06 */
[----:B------:R-:W1:Y:S01]  /*00e0*/  LDCU.64 UR6, c[0x0][0x388] ;  /* 0x00007100ff0677ac */ /* 0x000e620008000a00 */
[----:B------:R-:W-:Y:S01]  /*00f0*/  BSSY.RECONVERGENT B1, `(.L_x_468) ;  /* 0x000000f000017945 */ /* 0x000fe20003800200 */
[----:B------:R-:W-:Y:S02]  /*0100*/  CS2R R8, SRZ ;  /* 0x0000000000087805 */ /* 0x000fe4000001ff00 */
[----:B------:R-:W-:Y:S01]  /*0110*/  CS2R R2, SRZ ;  /* 0x0000000000027805 */ /* 0x000fe2000001ff00 */
[----:B------:R-:W2:Y:S01]  /*0120*/  LDCU.64 UR8, c[0x0][0x388] ;  /* 0x00007100ff0877ac */ /* 0x000ea20008000a00 */
[----:B0-----:R-:W-:Y:S01]  /*0130*/  ISETP.GE.AND P0, PT, R5, R4, PT ;  /* 0x000000040500720c */ /* 0x001fe20003f06270 */
[----:B------:R-:W-:-:S12]  /*0140*/  IMAD.MOV.U32 R11, RZ, RZ, R5 ;  /* 0x000000ffff0b7224 */ /* 0x000fd800078e0005 */
[----:B-12---:R-:W-:Y:S05]  /*0150*/  @P0 BRA `(.L_x_469) ;  /* 0x0000000000200947 */ /* 0x006fea0003800000 */
[----:B------:R-:W0:Y:S01]  /*0160*/  LDC.64 R2, c[0x0][0x380] ;  /* 0x0000e000ff027b82 */ /* 0x000e220000000a00 */
[----:B------:R-:W-:Y:S01]  /*0170*/  IMAD.IADD R13, R6, 0x1, R5 ;  /* 0x00000001060d7824 */ /* 0x000fe200078e0205 */
[----:B------:R-:W1:Y:S03]  /*0180*/  LDCU.64 UR4, c[0x0][0x388] ;  /* 0x00007100ff0477ac */ /* 0x000e660008000a00 */
[----:B0-----:R-:W-:-:S06]  /*0190*/  IMAD.WIDE R2, R13, 0x8, R2 ;  /* 0x000000080d027825 */ /* 0x001fcc00078e0202 */
[----:B------:R-:W5:Y:S01]  /*01a0*/  LDG.E.64 R2, desc[UR10][R2.64] ;  /* 0x0000000a02027981 */ /* 0x000f62000c1e1b00 */
[----:B-1----:R-:W-:Y:S01]  /*01b0*/  IADD3 R9, P0, PT, R13, UR4, RZ ;  /* 0x000000040d097c10 */ /* 0x002fe2000ff1e0ff */
[----:B------:R-:W-:-:S03]  /*01c0*/  VIADD R11, R5, 0x100 ;  /* 0x00000100050b7836 */ /* 0x000fc60000000000 */
[----:B------:R-:W-:-:S09]  /*01d0*/  LEA.HI.X.SX32 R8, R13, UR5, 0x1, P0 ;  /* 0x000000050d087c11 */ /* 0x000fd200080f0eff */
.L_x_469:
[----:B------:R-:W-:Y:S05]  /*01e0*/  BSYNC.RECONVERGENT B1 ;  /* 0x0000000000017941 */ /* 0x000fea0003800200 */
.L_x_468:
        /* <DEDUP_REMOVED lines=9> */
[----:B------:R-:W0:Y:S01]  /*0280*/  LDC.64 R12, c[0x0][0x380] ;  /* 0x0000e000ff0c7b82 */ /* 0x000e220000000a00 */
[----:B------:R-:W-:Y:S01]  /*0290*/  LEA.HI R7, R10, 0x1, RZ, 0x18 ;  /* 0x000000010a077811 */ /* 0x000fe200078fc0ff */
[----:B------:R-:W-:-:S03]  /*02a0*/  IMAD.IADD R19, R6, 0x1, R11 ;  /* 0x0000000106137824 */ /* 0x000fc600078e020b */
[----:B------:R-:W-:-:S05]  /*02b0*/  LOP3.LUT R7, R7, 0x3, RZ, 0xc0, !PT ;  /* 0x0000000307077812 */ /* 0x000fca00078ec0ff */
[----:B------:R-:W-:-:S07]  /*02c0*/  IMAD.MOV R7, RZ, RZ, -R7 ;  /* 0x000000ffff077224 */ /* 0x000fce00078e0a07 */
.L_x_476:
[----:B0-----:R-:W-:-:S06]  /*02d0*/  IMAD.WIDE R14, R19, 0x8, R12 ;  /* 0x00000008130e7825 */ /* 0x001fcc00078e020c */
[----:B------:R-:W2:Y:S01]  /*02e0*/  LDG.E.64 R14, desc[UR10][R14.64] ;  /* 0x0000000a0e0e7981 */ /* 0x000ea2000c1e1b00 */
[----:B------:R-:W-:Y:S01]  /*02f0*/  IADD3 R21, P1, PT, R19, UR6, RZ ;  /* 0x0000000613157c10 */ /* 0x000fe2000ff3e0ff */
[----:B------:R-:W-:Y:S01]  /*0300*/  VIADD R7, R7, 0x1 ;  /* 0x0000000107077836 */ /* 0x000fe20000000000 */
[----:B------:R-:W-:Y:S01]  /*0310*/  BSSY.RECONVERGENT B3, `(.L_x_474) ;  /* 0x000001b000037945 */ /* 0x000fe20003800200 */
[----:B------:R-:W-:Y:S01]  /*0320*/  IMAD.MOV.U32 R18, RZ, RZ, R9 ;  /* 0x000000ffff127224 */ /* 0x000fe200078e0009 */
[----:B------:R-:W-:Y:S01]  /*0330*/  LEA.HI.X.SX32 R23, R19, UR7, 0x1, P1 ;  /* 0x0000000713177c11 */ /* 0x000fe200088f0eff */
[----:B------:R-:W-:Y:S01]  /*0340*/  IMAD.MOV.U32 R20, RZ, RZ, R8 ;  /* 0x000000ffff147224 */ /* 0x000fe200078e0008 */
[----:B------:R-:W-:Y:S01]  /*0350*/  ISETP.NE.AND P2, PT, R7, RZ, PT ;  /* 0x000000ff0700720c */ /* 0x000fe20003f45270 */
[----:B-----5:R-:W-:Y:S02]  /*0360*/  IMAD.MOV.U32 R16, RZ, RZ, R2 ;  /* 0x000000ffff107224 */ /* 0x020fe400078e0002 */
[----:B------:R-:W-:-:S02]  /*0370*/  IMAD.MOV.U32 R17, RZ, RZ, R3 ;  /* 0x000000ffff117224 */ /* 0x000fc400078e0003 */
[----:B------:R-:W-:Y:S02]  /*0380*/  IMAD.MOV.U32 R9, RZ, RZ, R21 ;  /* 0x000000ffff097224 */ /* 0x000fe400078e0015 */
        /* <DEDUP_REMOVED lines=19> */
.L_x_475:
[----:B------:R-:W-:Y:S05]  /*04c0*/  BSYNC.RECONVERGENT B3 ;  /* 0x0000000000037941 */ /* 0x000fea0003800200 */
.L_x_474:
[----:B------:R-:W-:Y:S02]  /*04d0*/  VIADD R11, R11, 0x100 ;  /* 0x000001000b0b7836 */ /* 0x000fe40000000000 */
[----:B------:R-:W-:Y:S01]  /*04e0*/  VIADD R19, R19, 0x100 ;  /* 0x0000010013137836 */ /* 0x000fe20000000000 */
[----:B------:R-:W-:Y:S06]  /*04f0*/  @P2 BRA `(.L_x_476) ;  /* 0xfffffffc00742947 */ /* 0x000fec000383ffff */
.L_x_473:
[----:B------:R-:W-:Y:S05]  /*0500*/  BSYNC.RECONVERGENT B2 ;  /* 0x0000000000027941 */ /* 0x000fea0003800200 */
.L_x_472:
[----:B------:R-:W-:-:S13]  /*0510*/  ISETP.GE.U32.AND P0, PT, R10, 0x300, PT ;  /* 0x000003000a00780c */ /* 0x000fda0003f06070 */
[----:B------:R-:W-:Y:S05]  /*0520*/  @!P0 BRA `(.L_x_471) ;  /* 0x0000000400cc8947 */ /* 0x000fea0003800000 */
[----:B------:R-:W0:Y:S01]  /*0530*/  LDC.64 R12, c[0x0][0x380] ;  /* 0x0000e000ff0c7b82 */ /* 0x000e220000000a00 */
[----:B------:R-:W-:-:S04]  /*0540*/  IMAD.IADD R23, R6, 0x1, R11 ;  /* 0x0000000106177824 */ /* 0x000fc800078e020b */
[C---:B------:R-:W-:Y:S02]  /*0550*/  VIADD R27, R23.reuse, 0x100 ;  /* 0x00000100171b7836 */ /* 0x040fe40000000000 */
[C---:B------:R-:W-:Y:S02]  /*0560*/  VIADD R26, R23.reuse, 0x200 ;  /* 0x00000200171a7836 */ /* 0x040fe40000000000 */
[----:B------:R-:W-:Y:S01]  /*0570*/  VIADD R22, R23, 0x300 ;  /* 0x0000030017167836 */ /* 0x000fe20000000000 */
[----:B0-----:R-:W-:-:S05]  /*0580*/  IADD3 R6, P0, PT, R12, 0x1000, RZ ;  /* 0x000010000c067810 */ /* 0x001fca0007f1e0ff */
[----:B------:R-:W-:-:S08]  /*0590*/  IMAD.X R7, RZ, RZ, R13, P0 ;  /* 0x000000ffff077224 */ /* 0x000fd000000e060d */
.L_x_485:
[----:B------:R-:W-:-:S05]  /*05a0*/  IMAD.WIDE R24, R23, 0x8, R6 ;  /* 0x0000000817187825 */ /* 0x000fca00078e0206 */
[----:B------:R-:W2:Y:S04]  /*05b0*/  LDG.E.64 R20, desc[UR10][R24.64+-0x1000] ;  /* 0xfff0000a18147981 */ /* 0x000ea8000c1e1b00 */
[----:B-----5:R0:W5:Y:S04]  /*05c0*/  LDG.E.64 R16, desc[UR10][R24.64+-0x800] ;  /* 0xfff8000a18107981 */ /* 0x020168000c1e1b00 */
[----:B------:R0:W5:Y:S04]  /*05d0*/  LDG.E.64 R14, desc[UR10][R24.64] ;  /* 0x0000000a180e7981 */ /* 0x000168000c1e1b00 */
[----:B------:R0:W5:Y:S01]  /*05e0*/  LDG.E.64 R12, desc[UR10][R24.64+0x800] ;  /* 0x0008000a180c7981 */ /* 0x000162000c1e1b00 */
[C---:B------:R-:W-:Y:S01]  /*05f0*/  IADD3 R30, P1, PT, R23.reuse, UR8, RZ ;  /* 0x00000008171e7c10 */ /* 0x040fe2000ff3e0ff */
[----:B------:R-:W-:Y:S03]  /*0600*/  BSSY.RECONVERGENT B2, `(.L_x_477) ;  /* 0x0000016000027945 */ /* 0x000fe60003800200 */
[----:B------:R-:W-:Y:S01]  /*0610*/  LEA.HI.X.SX32 R29, R23, UR9, 0x1, P1 ;  /* 0x00000009171d7c11 */ /* 0x000fe200088f0eff */
        /* <DEDUP_REMOVED lines=20> */
.L_x_478:
[----:B------:R-:W-:Y:S05]  /*0760*/  BSYNC.RECONVERGENT B2 ;  /* 0x0000000000027941 */ /* 0x000fea0003800200 */
.L_x_477:
[----:B-----5:R-:W-:Y:S01]  /*0770*/  DSETP.GEU.AND P0, PT, R18, R16, PT ;  /* 0x000000101200722a */ /* 0x020fe20003f0e000 */
[C---:B------:R-:W-:Y:S01]  /*0780*/  IADD3 R21, P1, PT, R27.reuse, UR8, RZ ;  /* 0x000000081b157c10 */ /* 0x040fe2000ff3e0ff */
[----:B------:R-:W-:Y:S01]  /*0790*/  BSSY.RECONVERGENT B2, `(.L_x_479) ;  /* 0x0000015000027945 */ /* 0x000fe20003800200 */
[----:B------:R-:W-:Y:S01]  /*07a0*/  IMAD.MOV.U32 R2, RZ, RZ, R16 ;  /* 0x000000ffff027224 */ /* 0x000fe200078e0010 */
[----:B------:R-:W-:Y:S02]  /*07b0*/  MOV R3, R17 ;  /* 0x0000001100037202 */ /* 0x000fe40000000f00 */
[----:B------:R-:W-:Y:S01]  /*07c0*/  LEA.HI.X.SX32 R25, R27, UR9, 0x1, P1 ;  /* 0x000000091b197c11 */ /* 0x000fe200088f0eff */
[----:B------:R-:W-:-:S04]  /*07d0*/  IMAD.MOV.U32 R8, RZ, RZ, R21 ;  /* 0x000000ffff087224 */ /* 0x000fc800078e0015 */
[----:B------:R-:W-:-:S03]  /*07e0*/  IMAD.MOV.U32 R9, RZ, RZ, R25 ;  /* 0x000000ffff097224 */ /* 0x000fc600078e0019 */
        /* <DEDUP_REMOVED lines=15> */
.L_x_480:
[----:B------:R-:W-:Y:S05]  /*08e0*/  BSYNC.RECONVERGENT B2 ;  /* 0x0000000000027941 */ /* 0x000fea0003800200 */
.L_x_479:
[----:B------:R-:W-:Y:S01]  /*08f0*/  DSETP.GEU.AND P0, PT, R2, R14, PT ;  /* 0x0000000e0200722a */ /* 0x000fe20003f0e000 */
[----:B------:R-:W-:Y:S01]  /*0900*/  IADD3 R19, P1, PT, R26, UR8, RZ ;  /* 0x000000081a137c10 */ /* 0x000fe2000ff3e0ff */
[----:B------:R-:W-:Y:S01]  /*0910*/  BSSY.RECONVERGENT B2, `(.L_x_481) ;  /* 0x0000016000027945 */ /* 0x000fe20003800200 */
[----:B------:R-:W-:Y:S01]  /*0920*/  IADD3 R21, P2, PT, R22, UR8, RZ ;  /* 0x0000000816157c10 */ /* 0x000fe2000ff5e0ff */
[----:B------:R-:W-:Y:S01]  /*0930*/  IMAD.MOV.U32 R16, RZ, RZ, R14 ;  /* 0x000000ffff107224 */ /* 0x000fe200078e000e */
[----:B------:R-:W-:Y:S01]  /*0940*/  LEA.HI.X.SX32 R20, R26, UR9, 0x1, P1 ;  /* 0x000000091a147c11 */ /* 0x000fe200088f0eff */
[----:B------:R-:W-:Y:S02]  /*0950*/  IMAD.MOV.U32 R10, RZ, RZ, R19 ;  /* 0x000000ffff0a7224 */ /* 0x000fe400078e0013 */
[----:B------:R-:W-:Y:S02]  /*0960*/  IMAD.MOV.U32 R17, RZ, RZ, R15 ;  /* 0x000000ffff117224 */ /* 0x000fe400078e000f */
[----:B------:R-:W-:-:S04]  /*0970*/  IMAD.MOV.U32 R18, RZ, RZ, R20 ;  /* 0x000000ffff127224 */ /* 0x000fc800078e0014 */
        /* <DEDUP_REMOVED lines=15> */
.L_x_482:
[----:B------:R-:W-:Y:S05]  /*0a70*/  BSYNC.RECONVERGENT B2 ;  /* 0x0000000000027941 */ /* 0x000fea0003800200 */
.L_x_481:
[----:B------:R-:W-:Y:S01]  /*0a80*/  DSETP.GEU.AND P0, PT, R16, R12, PT ;  /* 0x0000000c1000722a */ /* 0x000fe20003f0e000 */
[----:B------:R-:W-:Y:S01]  /*0a90*/  LEA.HI.X.SX32 R15, R22, UR9, 0x1, P2 ;  /* 0x00000009160f7c11 */ /* 0x000fe200090f0eff */
        /* <DEDUP_REMOVED lines=20> */
.L_x_484:
[----:B------:R-:W-:Y:S05]  /*0be0*/  BSYNC.RECONVERGENT B2 ;  /* 0x0000000000027941 */ /* 0x000fea0003800200 */
.L_x_483:
[----:B------:R-:W-:Y:S02]  /*0bf0*/  VIADD R11, R11, 0x400 ;  /* 0x000004000b0b7836 */ /* 0x000fe40000000000 */
[----:B------:R-:W-:Y:S02]  /*0c00*/  VIADD R27, R27, 0x400 ;  /* 0x000004001b1b7836 */ /* 0x000fe40000000000 */
[----:B------:R-:W-:Y:S01]  /*0c10*/  VIADD R26, R26, 0x400 ;  /* 0x000004001a1a7836 */ /* 0x000fe20000000000 */
[----:B------:R-:W-:Y:S01]  /*0c20*/  ISETP.GE.AND P0, PT, R11, R4, PT ;  /* 0x000000040b00720c */ /* 0x000fe20003f06270 */
[----:B------:R-:W-:Y:S02]  /*0c30*/  VIADD R22, R22, 0x400 ;  /* 0x0000040016167836 */ /* 0x000fe40000000000 */
[----:B------:R-:W-:-:S10]  /*0c40*/  VIADD R23, R23, 0x400 ;  /* 0x0000040017177836 */ /* 0x000fd40000000000 */
[----:B------:R-:W-:Y:S05]  /*0c50*/  @!P0 BRA `(.L_x_485) ;  /* 0xfffffff800508947 */ /* 0x000fea000383ffff */
.L_x_471:
[----:B------:R-:W-:Y:S05]  /*0c60*/  BSYNC.RECONVERGENT B1 ;  /* 0x0000000000017941 */ /* 0x000fea0003800200 */
.L_x_470:
        /* <DEDUP_REMOVED lines=34> */
.L_x_488:
[----:B------:R-:W-:Y:S05]  /*0e90*/  BSYNC.RECONVERGENT B1 ;  /* 0x0000000000017941 */ /* 0x000fea0003800200 */
.L_x_487:
        /* <DEDUP_REMOVED lines=31> */
.L_x_490:
[----:B------:R-:W-:Y:S05]  /*1090*/  BSYNC.RECONVERGENT B1 ;  /* 0x0000000000017941 */ /* 0x000fea0003800200 */
.L_x_489:
[----:B------:R-:W-:Y:S01]  /*10a0*/  ISETP.GT.AND P0, PT, R14, 0x1b, PT ;  /* 0x0000001b0e00780c */ /* 0x000fe20003f04270 */
[----:B-1----:R1:W1:Y:S01]  /*10b0*/  SHFL.DOWN PT, R8, R2, 0x4, 0x1f ;  /* 0x08801f0002087f89 */ /* 0x00226200000e0000 */
[----:B------:R-:W-:Y:S01]  /*10c0*/  BSSY.RECONVERGENT B1, `(.L_x_491) ;  /* 0x000001d000017945 */ /* 0x000fe20003800200 */
[----:B---3--:R-:W-:Y:S02]  /*10d0*/  IMAD.MOV.U32 R11, RZ, RZ, R4 ;  /* 0x000000ffff0b7224 */ /* 0x008fe400078e0004 */
[----:B--2---:R2:W3:Y:S01]  /*10e0*/  SHFL.DOWN PT, R9, R3, 0x4, 0x1f ;  /* 0x08801f0003097f89 */ /* 0x0044e200000e0000 */
[----:B0-----:R-:W-:Y:S02]  /*10f0*/  IMAD.MOV.U32 R12, RZ, RZ, R10 ;  /* 0x000000ffff0c7224 */ /* 0x001fe400078e000a */
[----:B------:R-:W-:Y:S01]  /*1100*/  IMAD.MOV.U32 R6, RZ, RZ, R2 ;  /* 0x000000ffff067224 */ /* 0x000fe200078e0002 */
[----:B------:R2:W0:Y:S01]  /*1110*/  SHFL.DOWN PT, R13, R4, 0x4, 0x1f ;  /* 0x08801f00040d7f89 */ /* 0x00042200000e0000 */
[----:B------:R-:W-:-:S03]  /*1120*/  IMAD.MOV.U32 R7, RZ, RZ, R3 ;  /* 0x000000ffff077224 */ /* 0x000fc600078e0003 */
[----:B------:R2:W0:Y:S01]  /*1130*/  SHFL.DOWN PT, R15, R10, 0x4, 0x1f ;  /* 0x08801f000a0f7f89 */ /* 0x00042200000e0000 */
[----:B------:R-:W-:Y:S05]  /*1140*/  @P0 BRA `(.L_x_492) ;  /* 0x0000000000500947 */ /* 0x000fea0003800000 */
[----:B-1-3--:R-:W-:Y:S01]  /*1150*/  DSETP.GEU.AND P0, PT, R2, R8, PT ;  /* 0x000000080200722a */ /* 0x00afe20003f0e000 */
        /* <DEDUP_REMOVED lines=19> */
.L_x_492:
[----:B------:R-:W-:Y:S05]  /*1290*/  BSYNC.RECONVERGENT B1 ;  /* 0x0000000000017941 */ /* 0x000fea0003800200 */
.L_x_491:
[----:B------:R-:W-:Y:S01]  /*12a0*/  ISETP.GT.AND P0, PT, R14, 0x17, PT ;  /* 0x000000170e00780c */ /* 0x000fe20003f04270 */
[----:B-1----:R1:W1:Y:S01]  /*12b0*/  SHFL.DOWN PT, R8, R6, 0x8, 0x1f ;  /* 0x09001f0006087f89 */ /* 0x00226200000e0000 */
[----:B------:R-:W-:Y:S01]  /*12c0*/  BSSY.RECONVERGENT B1, `(.L_x_493) ;  /* 0x000001d000017945 */ /* 0x000fe20003800200 */
[----:B--2---:R-:W-:Y:S02]  /*12d0*/  IMAD.MOV.U32 R4, RZ, RZ, R11 ;  /* 0x000000ffff047224 */ /* 0x004fe400078e000b */
[----:B---3--:R2:W3:Y:S01]  /*12e0*/  SHFL.DOWN PT, R9, R7, 0x8, 0x1f ;  /* 0x09001f0007097f89 */ /* 0x0084e200000e0000 */
[----:B------:R-:W-:Y:S02]  /*12f0*/  IMAD.MOV.U32 R10, RZ, RZ, R12 ;  /* 0x000000ffff0a7224 */ /* 0x000fe400078e000c */
[----:B------:R-:W-:Y:S01]  /*1300*/  IMAD.MOV.U32 R2, RZ, RZ, R6 ;  /* 0x000000ffff027224 */ /* 0x000fe200078e0006 */
[----:B----4-:R2:W4:Y:S01]  /*1310*/  SHFL.DOWN PT, R16, R11, 0x8, 0x1f ;  /* 0x09001f000b107f89 */ /* 0x01052200000e0000 */
[----:B------:R-:W-:-:S03]  /*1320*/  IMAD.MOV.U32 R3, RZ, RZ, R7 ;  /* 0x000000ffff037224 */ /* 0x000fc600078e0007 */
[----:B0-----:R2:W0:Y:S01]  /*1330*/  SHFL.DOWN PT, R13, R12, 0x8, 0x1f ;  /* 0x09001f000c0d7f89 */ /* 0x00142200000e0000 */
[----:B------:R-:W-:Y:S05]  /*1340*/  @P0 BRA `(.L_x_494) ;  /* 0x0000000000500947 */ /* 0x000fea0003800000 */
[----:B-1-3--:R-:W-:Y:S01]  /*1350*/  DSETP.GEU.AND P0, PT, R6, R8, PT ;  /* 0x000000080600722a */ /* 0x00afe20003f0e000 */
        /* <DEDUP_REMOVED lines=19> */
.L_x_494:
[----:B------:R-:W-:Y:S05]  /*1490*/  BSYNC.RECONVERGENT B1 ;  /* 0x0000000000017941 */ /* 0x000fea0003800200 */
.L_x_493:
[----:B------:R-:W-:Y:S01]  /*14a0*/  ISETP.GT.AND P0, PT, R14, 0xf, PT ;  /* 0x0000000f0e00780c */ /* 0x000fe20003f04270 */
[----:B-1----:R1:W1:Y:S01]  /*14b0*/  SHFL.DOWN PT, R6, R2, 0x10, 0x1f ;  /* 0x0a001f0002067f89 */ /* 0x00226200000e0000 */
[----:B------:R-:W-:Y:S01]  /*14c0*/  BSSY.RECONVERGENT B1, `(.L_x_495) ;  /* 0x000001d000017945 */ /* 0x000fe20003800200 */
[----:B------:R-:W-:Y:S01]  /*14d0*/  MOV R17, R4 ;  /* 0x0000000400117202 */ /* 0x000fe20000000f00 */
[----:B------:R-:W-:Y:S01]  /*14e0*/  IMAD.MOV.U32 R19, RZ, RZ, R10 ;  /* 0x000000ffff137224 */ /* 0x000fe200078e000a */
[----:B--2---:R2:W1:Y:S01]  /*14f0*/  SHFL.DOWN PT, R7, R3, 0x10, 0x1f ;  /* 0x0a001f0003077f89 */ /* 0x00446200000e0000 */
[----:B------:R-:W-:Y:S02]  /*1500*/  IMAD.MOV.U32 R12, RZ, RZ, R2 ;  /* 0x000000ffff0c7224 */ /* 0x000fe400078e0002 */
[----:B0-----:R-:W-:Y:S01]  /*1510*/  IMAD.MOV.U32 R13, RZ, RZ, R3 ;  /* 0x000000ffff0d7224 */ /* 0x001fe200078e0003 */
[----:B---3--:R2:W0:Y:S04]  /*1520*/  SHFL.DOWN PT, R9, R4, 0x10, 0x1f ;  /* 0x0a001f0004097f89 */ /* 0x00842800000e0000 */
[----:B------:R2:W3:Y:S01]  /*1530*/  SHFL.DOWN PT, R11, R10, 0x10, 0x1f ;  /* 0x0a001f000a0b7f89 */ /* 0x0004e200000e0000 */
        /* <DEDUP_REMOVED lines=21> */
.L_x_496:
[----:B------:R-:W-:Y:S05]  /*1690*/  BSYNC.RECONVERGENT B1 ;  /* 0x0000000000017941 */ /* 0x000fea0003800200 */
.L_x_495:
[----:B------:R-:W-:Y:S01]  /*16a0*/  ISETP.NE.AND P0, PT, R14, RZ, PT ;  /* 0x000000ff0e00720c */ /* 0x000fe20003f05270 */
[----:B------:R-:W-:-:S12]  /*16b0*/  BSSY.RECONVERGENT B1, `(.L_x_497) ;  /* 0x000000b000017945 */ /* 0x000fd80003800200 */
[----:B------:R-:W-:Y:S05]  /*16c0*/  @P0 BRA `(.L_x_498) ;  /* 0x0000000000240947 */ /* 0x000fea0003800000 */
[----:B--2---:R-:W2:Y:S01]  /*16d0*/  S2R R4, SR_CgaCtaId ;  /* 0x0000000000047919 */ /* 0x004ea20000008800 */
[----:B------:R-:W-:Y:S01]  /*16e0*/  MOV R3, 0x400 ;  /* 0x0000040000037802 */ /* 0x000fe20000000f00 */
[----:B------:R-:W-:Y:S01]  /*16f0*/  IMAD.MOV.U32 R18, RZ, RZ, R17 ;  /* 0x000000ffff127224 */ /* 0x000fe200078e0011 */
[----:B-1----:R-:W-:-:S04]  /*1700*/  SHF.R.U32.HI R2, RZ, 0x1, R5 ;  /* 0x00000001ff027819 */ /* 0x002fc80000011605 */
[----:B------:R-:W-:Y:S02]  /*1710*/  LOP3.LUT R2, R2, 0x1f0, RZ, 0xc0, !PT ;  /* 0x000001f002027812 */ /* 0x000fe400078ec0ff */
[----:B--2---:R-:W-:-:S05]  /*1720*/  LEA R3, R4, R3, 0x18 ;  /* 0x0000000304037211 */ /* 0x004fca00078ec0ff */
[----:B------:R-:W-:-:S05]  /*1730*/  IMAD.IADD R3, R2, 0x1, R3 ;  /* 0x0000000102037824 */ /* 0x000fca00078e0203 */
[----:B------:R1:W-:Y:S04]  /*1740*/  STS.64 [R3+0x10], R18 ;  /* 0x0000101203007388 */ /* 0x0003e80000000a00 */
[----:B------:R1:W-:Y:S02]  /*1750*/  STS.64 [R3+0x8], R12 ;  /* 0x0000080c03007388 */ /* 0x0003e40000000a00 */
.L_x_498:
[----:B------:R-:W-:Y:S05]  /*1760*/  BSYNC.RECONVERGENT B1 ;  /* 0x0000000000017941 */ /* 0x000fea0003800200 */
.L_x_497:
        /* <DEDUP_REMOVED lines=8> */
[----:B0--3--:R-:W0:Y:S04]  /*17f0*/  LDS.128 R8, [R32+0x20] ;  /* 0x0000200020087984 */ /* 0x009e280000000c00 */
[----:B------:R2:W3:Y:S04]  /*1800*/  LDS.64 R2, [R32+0x80] ;  /* 0x0000800020027984 */ /* 0x0004e80000000a00 */
[----:B------:R2:W2:Y:S01]  /*1810*/  LDS.128 R4, [R32+0x30] ;  /* 0x0000300020047984 */ /* 0x0004a20000000c00 */
[----:B-1----:R-:W-:Y:S01]  /*1820*/  DSETP.GEU.AND P0, PT, R12, R14, PT ;  /* 0x0000000e0c00722a */ /* 0x002fe20003f0e000 */
[----:B------:R-:W-:-:S02]  /*1830*/  IMAD.MOV.U32 R28, RZ, RZ, R14 ;  /* 0x000000ffff1c7224 */ /* 0x000fc400078e000e */
[----:B------:R-:W-:Y:S02]  /*1840*/  IMAD.MOV.U32 R29, RZ, RZ, R15 ;  /* 0x000000ffff1d7224 */ /* 0x000fe400078e000f */
[----:B0-----:R-:W-:Y:S02]  /*1850*/  IMAD.MOV.U32 R30, RZ, RZ, R8 ;  /* 0x000000ffff1e7224 */ /* 0x001fe400078e0008 */
[----:B------:R-:W-:-:S07]  /*1860*/  IMAD.MOV.U32 R31, RZ, RZ, R9 ;  /* 0x000000ffff1f7224 */ /* 0x000fce00078e0009 */
[----:B--23--:R-:W-:Y:S05]  /*1870*/  @!P0 BRA `(.L_x_501) ;  /* 0x0000000000388947 */ /* 0x00cfea0003800000 */
        /* <DEDUP_REMOVED lines=14> */
.L_x_501:
[----:B------:R-:W-:Y:S05]  /*1960*/  BSYNC.RECONVERGENT B1 ;  /* 0x0000000000017941 */ /* 0x000fea0003800200 */
.L_x_500:
[----:B------:R0:W1:Y:S01]  /*1970*/  LDS.128 R12, [R32+0x40] ;  /* 0x00004000200c7984 */ /* 0x0000620000000c00 */
[----:B------:R-:W-:Y:S01]  /*1980*/  DSETP.GEU.AND P0, PT, R28, R10, PT ;  /* 0x0000000a1c00722a */ /* 0x000fe20003f0e000 */
[----:B------:R-:W-:Y:S01]  /*1990*/  BSSY.RECONVERGENT B1, `(.L_x_502) ;  /* 0x0000017000017945 */ /* 0x000fe20003800200 */
[----:B------:R-:W-:Y:S01]  /*19a0*/  IMAD.MOV.U32 R33, RZ, RZ, R4 ;  /* 0x000000ffff217224 */ /* 0x000fe200078e0004 */
[----:B----4-:R0:W2:Y:S01]  /*19b0*/  LDS.128 R16, [R32+0x50] ;  /* 0x0000500020107984 */ /* 0x0100a20000000c00 */
[----:B------:R-:W-:Y:S02]  /*19c0*/  IMAD.MOV.U32 R35, RZ, RZ, R5 ;  /* 0x000000ffff237224 */ /* 0x000fe400078e0005 */
[----:B------:R-:W-:Y:S01]  /*19d0*/  IMAD.MOV.U32 R8, RZ, RZ, R10 ;  /* 0x000000ffff087224 */ /* 0x000fe200078e000a */
[----:B------:R0:W3:Y:S01]  /*19e0*/  LDS.128 R20, [R32+0x60] ;  /* 0x0000600020147984 */ /* 0x0000e20000000c00 */
[----:B------:R-:W-:-:S03]  /*19f0*/  IMAD.MOV.U32 R9, RZ, RZ, R11 ;  /* 0x000000ffff097224 */ /* 0x000fc600078e000b */
[----:B------:R0:W4:Y:S03]  /*1a00*/  LDS.128 R24, [R32+0x70] ;  /* 0x0000700020187984 */ /* 0x0001260000000c00 */
[----:B------:R-:W-:Y:S05]  /*1a10*/  @!P0 BRA `(.L_x_503) ;  /* 0x0000000000388947 */ /* 0x000fea0003800000 */
        /* <DEDUP_REMOVED lines=14> */
.L_x_503:
[----:B------:R-:W-:Y:S05]  /*1b00*/  BSYNC.RECONVERGENT B1 ;  /* 0x0000000000017941 */ /* 0x000fea0003800200 */
.L_x_502:
        /* <DEDUP_REMOVED lines=21> */
.L_x_505:
[----:B------:R-:W-:Y:S05]  /*1c60*/  BSYNC.RECONVERGENT B1 ;  /* 0x0000000000017941 */ /* 0x000fea0003800200 */
.L_x_504:
[----:B------:R-:W-:Y:S01]  /*1c70*/  DSETP.GEU.AND P0, PT, R4, R14, PT ;  /* 0x0000000e0400722a */ /* 0x000fe20003f0e000 */
[----:B------:R-:W-:Y:S01]  /*1c80*/  BSSY.RECONVERGENT B1, `(.L_x_506) ;  /* 0x0000014000017945 */ /* 0x000fe20003800200 */
[----:B------:R-:W-:Y:S02]  /*1c90*/  IMAD.MOV.U32 R6, RZ, RZ, R14 ;  /* 0x000000ffff067224 */ /* 0x000fe400078e000e */
[----:B------:R-:W-:Y:S02]  /*1ca0*/  IMAD.MOV.U32 R7, RZ, RZ, R15 ;  /* 0x000000ffff077224 */ /* 0x000fe400078e000f */
[----:B--2---:R-:W-:Y:S02]  /*1cb0*/  IMAD.MOV.U32 R9, RZ, RZ, R16 ;  /* 0x000000ffff097224 */ /* 0x004fe400078e0010 */
        /* <DEDUP_REMOVED lines=16> */
.L_x_507:
[----:B------:R-:W-:Y:S05]  /*1dc0*/  BSYNC.RECONVERGENT B1 ;  /* 0x0000000000017941 */ /* 0x000fea0003800200 */
.L_x_506:
        /* <DEDUP_REMOVED lines=21> */
.L_x_509:
[----:B------:R-:W-:Y:S05]  /*1f20*/  BSYNC.RECONVERGENT B1 ;  /* 0x0000000000017941 */ /* 0x000fea0003800200 */
.L_x_508:
[----:B------:R-:W-:Y:S01]  /*1f30*/  DSETP.GEU.AND P0, PT, R4, R22, PT ;  /* 0x000000160400722a */ /* 0x000fe20003f0e000 */
[----:B------:R-:W-:Y:S01]  /*1f40*/  BSSY.RECONVERGENT B1, `(.L_x_510) ;  /* 0x0000014000017945 */ /* 0x000fe20003800200 */
[----:B------:R-:W-:Y:S02]  /*1f50*/  IMAD.MOV.U32 R6, RZ, RZ, R22 ;  /* 0x000000ffff067224 */ /* 0x000fe400078e0016 */
[----:B------:R-:W-:Y:S02]  /*1f60*/  IMAD.MOV.U32 R7, RZ, RZ, R23 ;  /* 0x000000ffff077224 */ /* 0x000fe400078e0017 */
[----:B----4-:R-:W-:Y:S02]  /*1f70*/  IMAD.MOV.U32 R9, RZ, RZ, R24 ;  /* 0x000000ffff097224 */ /* 0x010fe400078e0018 */
        /* <DEDUP_REMOVED lines=16> */
.L_x_511:
[----:B------:R-:W-:Y:S05]  /*2080*/  BSYNC.RECONVERGENT B1 ;  /* 0x0000000000017941 */ /* 0x000fea0003800200 */
.L_x_510:
        /* <DEDUP_REMOVED lines=21> */
.L_x_486:
[----:B------:R-:W0:Y:S01]  /*21e0*/  S2R R6, SR_LANEID ;  /* 0x0000000000067919 */ /* 0x000e220000000000 */
[----:B------:R-:W-:Y:S01]  /*21f0*/  LOP3.LUT R7, R5, 0x3e0, RZ, 0xc0, !PT ;  /* 0x000003e005077812 */ /* 0x000fe200078ec0ff */
[----:B------:R-:W-:Y:S01]  /*2200*/  BSSY.RECONVERGENT B1, `(.L_x_512) ;  /* 0x0000024000017945 */ /* 0x000fe20003800200 */
[----:B------:R-:W-:Y:S01]  /*2210*/  IMAD.MOV.U32 R18, RZ, RZ, R9 ;  /* 0x000000ffff127224 */ /* 0x000fe200078e0009 */
[----:B-----5:R-:W-:Y:S01]  /*2220*/  MOV R10, R2 ;  /* 0x00000002000a7202 */ /* 0x020fe20000000f00 */
[----:B------:R-:W-:Y:S02]  /*2230*/  IMAD.MOV.U32 R20, RZ, RZ, R8 ;  /* 0x000000ffff147224 */ /* 0x000fe400078e0008 */
[----:B------:R-:W-:Y:S01]  /*2240*/  VIADD R11, R7, 0x20 ;  /* 0x00000020070b7836 */ /* 0x000fe20000000000 */
[----:B------:R-:W-:-:S04]  /*2250*/  LOP3.LUT R7, RZ, R7, RZ, 0x33, !PT ;  /* 0x00000007ff077212 */ /* 0x000fc800078e33ff */
[----:B------:R-:W-:Y:S01]  /*2260*/  ISETP.GT.AND P0, PT, R11, R4, PT ;  /* 0x000000040b00720c */ /* 0x000fe20003f04270 */
[----:B------:R-:W-:Y:S02]  /*2270*/  IMAD.IADD R7, R4, 0x1, R7 ;  /* 0x0000000104077824 */ /* 0x000fe400078e0207 */
        /* <DEDUP_REMOVED lines=28> */
.L_x_513:
[----:B------:R-:W-:Y:S05]  /*2440*/  BSYNC.RECONVERGENT B1 ;  /* 0x0000000000017941 */ /* 0x000fea0003800200 */
.L_x_512:
[----:B------:R-:W-:Y:S01]  /*2450*/  VIADD R2, R6, 0x2 ;  /* 0x0000000206027836 */ /* 0x000fe20000000000 */
[----:B------:R1:W1:Y:S01]  /*2460*/  SHFL.DOWN PT, R8, R10, 0x2, R7 ;  /* 0x084000000a087989 */ /* 0x00026200000e0007 */
[----:B------:R-:W-:Y:S01]  /*2470*/  BSSY.RECONVERGENT B1, `(.L_x_514) ;  /* 0x000001e000017945 */ /* 0x000fe20003800200 */
[----:B----4-:R-:W-:Y:S02]  /*2480*/  IMAD.MOV.U32 R14, RZ, RZ, R18 ;  /* 0x000000ffff0e7224 */ /* 0x010fe400078e0012 */
[----:B------:R-:W-:Y:S01]  /*2490*/  ISETP.GT.AND P0, PT, R2, R7, PT ;  /* 0x000000070200720c */ /* 0x000fe20003f04270 */
[----:B------:R4:W1:Y:S01]  /*24a0*/  SHFL.DOWN PT, R9, R11, 0x2, R7 ;  /* 0x084000000b097989 */ /* 0x00086200000e0007 */
[----:B------:R-:W-:Y:S02]  /*24b0*/  IMAD.MOV.U32 R16, RZ, RZ, R20 ;  /* 0x000000ffff107224 */ /* 0x000fe400078e0014 */
[----:B------:R-:W-:Y:S01]  /*24c0*/  IMAD.MOV.U32 R2, RZ, RZ, R10 ;  /* 0x000000ffff027224 */ /* 0x000fe200078e000a */
[----:B---3--:R4:W3:Y:S01]  /*24d0*/  SHFL.DOWN PT, R13, R18, 0x2, R7 ;  /* 0x08400000120d7989 */ /* 0x0088e200000e0007 */
[----:B------:R-:W-:-:S03]  /*24e0*/  IMAD.MOV.U32 R3, RZ, RZ, R11 ;  /* 0x000000ffff037224 */ /* 0x000fc600078e000b */
[----:B0-----:R4:W0:Y:S04]  /*24f0*/  SHFL.DOWN PT, R15, R20, 0x2, R7 ;  /* 0x08400000140f7989 */ /* 0x00182800000e0007 */
        /* <DEDUP_REMOVED lines=21> */
.L_x_515:
[----:B------:R-:W-:Y:S05]  /*2650*/  BSYNC.RECONVERGENT B1 ;  /* 0x0000000000017941 */ /* 0x000fea0003800200 */
.L_x_514:
        /* <DEDUP_REMOVED lines=32> */
.L_x_517:
[----:B------:R-:W-:Y:S05]  /*2860*/  BSYNC.RECONVERGENT B1 ;  /* 0x0000000000017941 */ /* 0x000fea0003800200 */
.L_x_516:
[----:B-1----:R-:W-:Y:S01]  /*2870*/  VIADD R2, R6, 0x8 ;  /* 0x0000000806027836 */ /* 0x002fe20000000000 */
[----:B------:R1:W1:Y:S01]  /*2880*/  SHFL.DOWN PT, R10, R8, 0x8, R7 ;  /* 0x09000000080a7989 */ /* 0x00026200000e0007 */
[----:B------:R-:W-:Y:S01]  /*2890*/  BSSY.RECONVERGENT B1, `(.L_x_518) ;  /* 0x000001e000017945 */ /* 0x000fe20003800200 */
[----:B--2---:R-:W-:Y:S01]  /*28a0*/  MOV R14, R12 ;  /* 0x0000000c000e7202 */ /* 0x004fe20000000f00 */
[----:B------:R-:W-:Y:S01]  /*28b0*/  IMAD.MOV.U32 R16, RZ, RZ, R18 ;  /* 0x000000ffff107224 */ /* 0x000fe200078e0012 */
[----:B------:R-:W-:Y:S01]  /*28c0*/  ISETP.GT.AND P0, PT, R2, R7, PT ;  /* 0x000000070200720c */ /* 0x000fe20003f04270 */
[----:B----4-:R2:W4:Y:S01]  /*28d0*/  SHFL.DOWN PT, R11, R9, 0x8, R7 ;  /* 0x09000000090b7989 */ /* 0x01052200000e0007 */
[----:B------:R-:W-:Y:S02]  /*28e0*/  IMAD.MOV.U32 R2, RZ, RZ, R8 ;  /* 0x000000ffff027224 */ /* 0x000fe400078e0008 */
[----:B------:R-:W-:Y:S01]  /*28f0*/  IMAD.MOV.U32 R3, RZ, RZ, R9 ;  /* 0x000000ffff037224 */ /* 0x000fe200078e0009 */
[----:B---3--:R2:W3:Y:S04]  /*2900*/  SHFL.DOWN PT, R13, R12, 0x8, R7 ;  /* 0x090000000c0d7989 */ /* 0x0084e800000e0007 */
        /* <DEDUP_REMOVED lines=22> */
.L_x_519:
[----:B------:R-:W-:Y:S05]  /*2a70*/  BSYNC.RECONVERGENT B1 ;  /* 0x0000000000017941 */ /* 0x000fea0003800200 */
.L_x_518:
[----:B-1----:R-:W-:Y:S01]  /*2a80*/  VIADD R10, R6, 0x10 ;  /* 0x00000010060a7836 */ /* 0x002fe20000000000 */
[----:B------:R1:W1:Y:S01]  /*2a90*/  SHFL.DOWN PT, R8, R2, 0x10, R7 ;  /* 0x0a00000002087989 */ /* 0x00026200000e0007 */
[----:B------:R-:W-:Y:S01]  /*2aa0*/  BSSY.RECONVERGENT B1, `(.L_x_520) ;  /* 0x000001e000017945 */ /* 0x000fe20003800200 */
[----:B------:R-:W-:Y:S02]  /*2ab0*/  IMAD.MOV.U32 R17, RZ, RZ, R14 ;  /* 0x000000ffff117224 */ /* 0x000fe400078e000e */
[----:B------:R-:W-:Y:S01]  /*2ac0*/  ISETP.GT.AND P0, PT, R10, R7, PT ;  /* 0x000000070a00720c */ /* 0x000fe20003f04270 */
[----:B--2---:R2:W1:Y:S01]  /*2ad0*/  SHFL.DOWN PT, R9, R3, 0x10, R7 ;  /* 0x0a00000003097989 */ /* 0x00446200000e0007 */
[----:B------:R-:W-:Y:S02]  /*2ae0*/  IMAD.MOV.U32 R19, RZ, RZ, R16 ;  /* 0x000000ffff137224 */ /* 0x000fe400078e0010 */
[----:B------:R-:W-:Y:S01]  /*2af0*/  IMAD.MOV.U32 R12, RZ, RZ, R2 ;  /* 0x000000ffff0c7224 */ /* 0x000fe200078e0002 */
[----:B----4-:R2:W4:Y:S01]  /*2b00*/  SHFL.DOWN PT, R11, R14, 0x10, R7 ;  /* 0x0a0000000e0b7989 */ /* 0x01052200000e0007 */
[----:B---3--:R-:W-:-:S03]  /*2b10*/  IMAD.MOV.U32 R13, RZ, RZ, R3 ;  /* 0x000000ffff0d7224 */ /* 0x008fc600078e0003 */
[----:B0-----:R2:W0:Y:S04]  /*2b20*/  SHFL.DOWN PT, R15, R16, 0x10, R7 ;  /* 0x0a000000100f7989 */ /* 0x00142800000e0007 */
        /* <DEDUP_REMOVED lines=21> */
.L_x_521:
[----:B------:R-:W-:Y:S05]  /*2c80*/  BSYNC.RECONVERGENT B1 ;  /* 0x0000000000017941 */ /* 0x000fea0003800200 */
.L_x_520:
[----:B------:R-:W-:Y:S01]  /*2c90*/  ISETP.NE.AND P0, PT, R6, RZ, PT ;  /* 0x000000ff0600720c */ /* 0x000fe20003f05270 */
[----:B------:R-:W-:-:S12]  /*2ca0*/  BSSY.RECONVERGENT B1, `(.L_x_522) ;  /* 0x000000b000017945 */ /* 0x000fd80003800200 */
[----:B------:R-:W-:Y:S05]  /*2cb0*/  @P0 BRA `(.L_x_523) ;  /* 0x0000000000240947 */ /* 0x000fea0003800000 */
[----:B------:R-:W3:Y:S01]  /*2cc0*/  S2R R6, SR_CgaCtaId ;  /* 0x0000000000067919 */ /* 0x000ee20000008800 */
[----:B--2---:R-:W-:Y:S01]  /*2cd0*/  MOV R3, 0x400 ;  /* 0x0000040000037802 */ /* 0x004fe20000000f00 */
[----:B------:R-:W-:Y:S01]  /*2ce0*/  IMAD.MOV.U32 R18, RZ, RZ, R17 ;  /* 0x000000ffff127224 */ /* 0x000fe200078e0011 */
[----:B-1----:R-:W-:-:S04]  /*2cf0*/  SHF.R.U32.HI R2, RZ, 0x1, R5 ;  /* 0x00000001ff027819 */ /* 0x002fc80000011605 */
[----:B------:R-:W-:Y:S02]  /*2d00*/  LOP3.LUT R2, R2, 0x1f0, RZ, 0xc0, !PT ;  /* 0x000001f002027812 */ /* 0x000fe400078ec0ff */
[----:B---3--:R-:W-:-:S05]  /*2d10*/  LEA R3, R6, R3, 0x18 ;  /* 0x0000000306037211 */ /* 0x008fca00078ec0ff */
[----:B------:R-:W-:-:S05]  /*2d20*/  IMAD.IADD R3, R2, 0x1, R3 ;  /* 0x0000000102037824 */ /* 0x000fca00078e0203 */
[----:B------:R3:W-:Y:S04]  /*2d30*/  STS.64 [R3+0x10], R18 ;  /* 0x0000101203007388 */ /* 0x0007e80000000a00 */
[----:B------:R3:W-:Y:S02]  /*2d40*/  STS.64 [R3+0x8], R12 ;  /* 0x0000080c03007388 */ /* 0x0007e40000000a00 */
.L_x_523:
[----:B------:R-:W-:Y:S05]  /*2d50*/  BSYNC.RECONVERGENT B1 ;  /* 0x0000000000017941 */ /* 0x000fea0003800200 */
.L_x_522:
[----:B------:R-:W-:Y:S01]  /*2d60*/  BAR.SYNC.DEFER_BLOCKING 0x0 ;  /* 0x0000000000007b1d */ /* 0x000fe20000010000 */
[----:B------:R-:W-:-:S13]  /*2d70*/  ISETP.NE.AND P1, PT, R5, RZ, PT ;  /* 0x000000ff0500720c */ /* 0x000fda0003f25270 */
[----:B------:R-:W-:Y:S05]  /*2d80*/  @P1 BRA `(.L_x_499) ;  /* 0x0000003800601947 */ /* 0x000fea0003800000 */
[----:B------:R-:W-:Y:S01]  /*2d90*/  ISETP.GE.AND P0, PT, R4, 0x21, PT ;  /* 0x000000210400780c */ /* 0x000fe20003f06270 */
[----:B----4-:R-:W-:Y:S02]  /*2da0*/  IMAD.MOV.U32 R11, RZ, RZ, R17 ;  /* 0x000000ffff0b7224 */ /* 0x010fe400078e0011 */
[----:B--2---:R-:W-:Y:S02]  /*2db0*/  IMAD.MOV.U32 R14, RZ, RZ, R19 ;  /* 0x000000ffff0e7224 */ /* 0x004fe400078e0013 */
[----:B-1----:R-:W-:Y:S02]  /*2dc0*/  IMAD.MOV.U32 R2, RZ, RZ, R12 ;  /* 0x000000ffff027224 */ /* 0x002fe400078e000c */
[----:B---3--:R-:W-:-:S06]  /*2dd0*/  IMAD.MOV.U32 R3, RZ, RZ, R13 ;  /* 0x000000ffff037224 */ /* 0x008fcc00078e000d */
[----:B------:R-:W-:Y:S05]  /*2de0*/  @!P0 BRA `(.L_x_524) ;  /* 0x00000000006c8947 */ /* 0x000fea0003800000 */
[----:B------:R-:W1:Y:S01]  /*2df0*/  S2UR UR5, SR_CgaCtaId ;  /* 0x00000000000579c3 */ /* 0x000e620000008800 */
[----:B------:R-:W-:Y:S01]  /*2e00*/  UMOV UR4, 0x400 ;  /* 0x0000040000047882 */ /* 0x000fe20000000000 */
[----:B------:R-:W-:Y:S01]  /*2e10*/  BSSY.RECONVERGENT B1, `(.L_x_524) ;  /* 0x0000018000017945 */ /* 0x000fe20003800200 */
[----:B-1----:R-:W-:-:S09]  /*2e20*/  ULEA UR4, UR5, UR4, 0x18 ;  /* 0x0000000405047291 */ /* 0x002fd2000f8ec0ff */
[----:B------:R-:W1:Y:S04]  /*2e30*/  LDS.64 R6, [UR4+0x18] ;  /* 0x00001804ff067984 */ /* 0x000e680008000a00 */
[----:B------:R-:W2:Y:S01]  /*2e40*/  LDS.64 R8, [UR4+0x20] ;  /* 0x00002004ff087984 */ /* 0x000ea20008000a00 */
[----:B-1----:R-:W-:Y:S01]  /*2e50*/  DSETP.GEU.AND P0, PT, R12, R6, PT ;  /* 0x000000060c00722a */ /* 0x002fe20003f0e000 */
[----:B------:R-:W-:Y:S02]  /*2e60*/  IMAD.MOV.U32 R2, RZ, RZ, R6 ;  /* 0x000000ffff027224 */ /* 0x000fe400078e0006 */
[----:B------:R-:W-:Y:S02]  /*2e70*/  IMAD.MOV.U32 R3, RZ, RZ, R7 ;  /* 0x000000ffff037224 */ /* 0x000fe400078e0007 */
[----:B--2---:R-:W-:-:S02]  /*2e80*/  IMAD.MOV.U32 R11, RZ, RZ, R8 ;  /* 0x000000ffff0b7224 */ /* 0x004fc400078e0008 */
        /* <DEDUP_REMOVED lines=16> */
.L_x_525:
[----:B------:R-:W-:Y:S05]  /*2f90*/  BSYNC.RECONVERGENT B1 ;  /* 0x0000000000017941 */ /* 0x000fea0003800200 */
.L_x_524:
[----:B------:R-:W-:Y:S01]  /*2fa0*/  ISETP.GE.AND P0, PT, R4, 0x41, PT ;  /* 0x000000410400780c */ /* 0x000fe20003f06270 */
[----:B------:R-:W-:Y:S02]  /*2fb0*/  IMAD.MOV.U32 R5, RZ, RZ, R11 ;  /* 0x000000ffff057224 */ /* 0x000fe400078e000b */
[----:B------:R-:W-:Y:S02]  /*2fc0*/  IMAD.MOV.U32 R10, RZ, RZ, R14 ;  /* 0x000000ffff0a7224 */ /* 0x000fe400078e000e */
[----:B------:R-:W-:Y:S02]  /*2fd0*/  IMAD.MOV.U32 R6, RZ, RZ, R2 ;  /* 0x000000ffff067224 */ /* 0x000fe400078e0002 */
[----:B------:R-:W-:-:S06]  /*2fe0*/  IMAD.MOV.U32 R7, RZ, RZ, R3 ;  /* 0x000000ffff077224 */ /* 0x000fcc00078e0003 */
        /* <DEDUP_REMOVED lines=27> */
.L_x_527:
[----:B------:R-:W-:Y:S05]  /*31a0*/  BSYNC.RECONVERGENT B1 ;  /* 0x0000000000017941 */ /* 0x000fea0003800200 */
.L_x_526:
        /* <DEDUP_REMOVED lines=11> */
[----:B0-----:R-:W0:Y:S01]  /*3260*/  LDS.64 R14, [UR4+0x40] ;  /* 0x00004004ff0e7984 */ /* 0x001e220008000a00 */
[----:B-1----:R-:W-:Y:S01]  /*3270*/  DSETP.GEU.AND P0, PT, R6, R8, PT ;  /* 0x000000080600722a */ /* 0x002fe20003f0e000 */
[----:B------:R-:W-:Y:S02]  /*3280*/  IMAD.MOV.U32 R2, RZ, RZ, R8 ;  /* 0x000000ffff027224 */ /* 0x000fe400078e0008 */
[----:B------:R-:W-:Y:S02]  /*3290*/  IMAD.MOV.U32 R3, RZ, RZ, R9 ;  /* 0x000000ffff037224 */ /* 0x000fe400078e0009 */
[----:B0-----:R-:W-:-:S02]  /*32a0*/  IMAD.MOV.U32 R11, RZ, RZ, R14 ;  /* 0x000000ffff0b7224 */ /* 0x001fc400078e000e */
        /* <DEDUP_REMOVED lines=16> */
.L_x_529:
[----:B------:R-:W-:Y:S05]  /*33b0*/  BSYNC.RECONVERGENT B1 ;  /* 0x0000000000017941 */ /* 0x000fea0003800200 */
.L_x_528:
        /* <DEDUP_REMOVED lines=32> */
.L_x_531:
[----:B------:R-:W-:Y:S05]  /*35c0*/  BSYNC.RECONVERGENT B1 ;  /* 0x0000000000017941 */ /* 0x000fea0003800200 */
.L_x_530:
        /* <DEDUP_REMOVED lines=32> */
.L_x_533:
[----:B------:R-:W-:Y:S05]  /*37d0*/  BSYNC.RECONVERGENT B1 ;  /* 0x0000000000017941 */ /* 0x000fea0003800200 */
.L_x_532:
        /* <DEDUP_REMOVED lines=32> */
.L_x_535:
[----:B------:R-:W-:Y:S05]  /*39e0*/  BSYNC.RECONVERGENT B1 ;  /* 0x0000000000017941 */ /* 0x000fea0003800200 */
.L_x_534:
[----:B------:R-:W-:Y:S01]  /*39f0*/  ISETP.GE.AND P0, PT, R4, 0xe1, PT ;  /* 0x000000e10400780c */ /* 0x000fe20003f06270 */
[----:B------:R-:W-:Y:S02]  /*3a00*/  IMAD.MOV.U32 R17, RZ, RZ, R5 ;  /* 0x000000ffff117224 */ /* 0x000fe400078e0005 */
[----:B------:R-:W-:Y:S02]  /*3a10*/  IMAD.MOV.U32 R19, RZ, RZ, R10 ;  /* 0x000000ffff137224 */ /* 0x000fe400078e000a */
[----:B------:R-:W-:Y:S02]  /*3a20*/  IMAD.MOV.U32 R12, RZ, RZ, R6 ;  /* 0x000000ffff0c7224 */ /* 0x000fe400078e0006 */
[----:B------:R-:W-:-:S06]  /*3a30*/  IMAD.MOV.U32 R13, RZ, RZ, R7 ;  /* 0x000000ffff0d7224 */ /* 0x000fcc00078e0007 */
[----:B------:R-:W-:Y:S05]  /*3a40*/  @!P0 BRA `(.L_x_499) ;  /* 0x0000002c00308947 */ /* 0x000fea0003800000 */
[----:B------:R-:W1:Y:S01]  /*3a50*/  S2UR UR5, SR_CgaCtaId ;  /* 0x00000000000579c3 */ /* 0x000e620000008800 */
[----:B------:R-:W-:Y:S02]  /*3a60*/  UMOV UR4, 0x400 ;  /* 0x0000040000047882 */ /* 0x000fe40000000000 */
        /* <DEDUP_REMOVED lines=24> */
.L_x_467:
[----:B------:R-:W0:Y:S01]  /*3bf0*/  S2R R4, SR_TID.X ;  /* 0x0000000000047919 */ /* 0x000e220000002100 */
[----:B------:R-:W1:Y:S01]  /*3c00*/  LDCU.128 UR12, c[0x0][0x380] ;  /* 0x00007000ff0c77ac */ /* 0x000e620008000c00 */
[----:B------:R-:W-:Y:S02]  /*3c10*/  SHF.R.S32.HI R5, RZ, 0x1f, R6 ;  /* 0x0000001fff057819 */ /* 0x000fe40000011406 */
[----:B0-----:R-:W-:-:S04]  /*3c20*/  IADD3 R2, P0, PT, R6, R4, RZ ;  /* 0x0000000406027210 */ /* 0x001fc80007f1e0ff */
[----:B-1----:R-:W-:Y:S02]  /*3c30*/  LEA R8, P1, R2, UR12, 0x3 ;  /* 0x0000000c02087c11 */ /* 0x002fe4000f8218ff */
[----:B------:R-:W-:-:S04]  /*3c40*/  IADD3.X R3, PT, PT, RZ, R5, RZ, P0, !PT ;  /* 0x00000005ff037210 */ /* 0x000fc800007fe4ff */
[----:B------:R-:W-:-:S05]  /*3c50*/  LEA.HI.X R9, R2, UR13, R3, 0x3, P1 ;  /* 0x0000000d02097c11 */ /* 0x000fca00088f1c03 */
[----:B------:R-:W2:Y:S04]  /*3c60*/  LDG.E.64 R10, desc[UR10][R8.64] ;  /* 0x0000000a080a7981 */ /* 0x000ea8000c1e1b00 */
[----:B------:R-:W2:Y:S04]  /*3c70*/  LDG.E.64 R12, desc[UR10][R8.64+0x800] ;  /* 0x0008000a080c7981 */ /* 0x000ea8000c1e1b00 */
[----:B------:R-:W3:Y:S04]  /*3c80*/  LDG.E.64 R14, desc[UR10][R8.64+0x1000] ;  /* 0x0010000a080e7981 */ /* 0x000ee8000c1e1b00 */
[----:B------:R-:W4:Y:S04]  /*3c90*/  LDG.E.64 R16, desc[UR10][R8.64+0x1800] ;  /* 0x0018000a08107981 */ /* 0x000f28000c1e1b00 */
[----:B------:R0:W5:Y:S01]  /*3ca0*/  LDG.E.64 R2, desc[UR10][R8.64+0x2000] ;  /* 0x0020000a08027981 */ /* 0x000162000c1e1b00 */
[----:B------:R-:W-:Y:S01]  /*3cb0*/  BSSY.RECONVERGENT B1, `(.L_x_536) ;  /* 0x000001f000017945 */ /* 0x000fe20003800200 */
[----:B------:R-:W-:-:S02]  /*3cc0*/  ISETP.LE.AND P1, PT, R7, UR6, PT ;  /* 0x0000000607007c0c */ /* 0x000fc4000bf23270 */
[C---:B0-----:R-:W-:Y:S01]  /*3cd0*/  LOP3.LUT R8, R4.reuse, 0x400, RZ, 0xfc, !PT ;  /* 0x0000040004087812 */ /* 0x041fe200078efcff */
[----:B------:R-:W-:Y:S01]  /*3ce0*/  VIADD R9, R4, 0x200 ;  /* 0x0000020004097836 */ /* 0x000fe20000000000 */
[----:B--2---:R-:W-:-:S06]  /*3cf0*/  DSETP.GEU.AND P3, PT, R10, R12, PT ;  /* 0x0000000c0a00722a */ /* 0x004fcc0003f6e000 */
[----:B------:R-:W-:Y:S02]  /*3d00*/  FSEL R10, R10, R12, P3 ;  /* 0x0000000c0a0a7208 */ /* 0x000fe40001800000 */
[----:B------:R-:W-:Y:S02]  /*3d10*/  FSEL R11, R11, R13, P3 ;  /* 0x0000000d0b0b7208 */ /* 0x000fe40001800000 */
[----:B------:R-:W-:-:S04]  /*3d20*/  IADD3 R12, P5, PT, R6, UR14, RZ ;  /* 0x0000000e060c7c10 */ /* 0x000fc8000ffbe0ff */
[----:B---3--:R-:W-:Y:S01]  /*3d30*/  DSETP.GEU.AND P4, PT, R10, R14, PT ;  /* 0x0000000e0a00722a */ /* 0x008fe20003f8e000 */
[----:B------:R-:W-:Y:S02]  /*3d40*/  IADD3.X R13, PT, PT, R5, UR15, RZ, P5, !PT ;  /* 0x0000000f050d7c10 */ /* 0x000fe4000affe4ff */
[----:B------:R-:W-:-:S03]  /*3d50*/  IADD3 R6, P5, PT, R8, R12, RZ ;  /* 0x0000000c08067210 */ /* 0x000fc60007fbe0ff */
[----:B------:R-:W-:Y:S02]  /*3d60*/  FSEL R10, R10, R14, P4 ;  /* 0x0000000e0a0a7208 */ /* 0x000fe40002000000 */
[----:B------:R-:W-:Y:S01]  /*3d70*/  FSEL R11, R11, R15, P4 ;  /* 0x0000000f0b0b7208 */ /* 0x000fe20002000000 */
[----:B------:R-:W-:Y:S02]  /*3d80*/  VIADD R15, R4, 0x100 ;  /* 0x00000100040f7836 */ /* 0x000fe40000000000 */
[----:B------:R-:W-:-:S03]  /*3d90*/  IMAD.X R5, RZ, RZ, R13, P5 ;  /* 0x000000ffff057224 */ /* 0x000fc600028e060d */
[----:B----4-:R-:W-:Y:S01]  /*3da0*/  DSETP.GEU.AND P2, PT, R10, R16, PT ;  /* 0x000000100a00722a */ /* 0x010fe20003f4e000 */
[----:B------:R-:W-:-:S05]  /*3db0*/  @P4 SEL R9, R4, R15, P3 ;  /* 0x0000000f04094207 */ /* 0x000fca0001800000 */
[----:B------:R-:W-:Y:S02]  /*3dc0*/  FSEL R10, R10, R16, P2 ;  /* 0x000000100a0a7208 */ /* 0x000fe40001000000 */
[----:B------:R-:W-:-:S06]  /*3dd0*/  FSEL R11, R11, R17, P2 ;  /* 0x000000110b0b7208 */ /* 0x000fcc0001000000 */
[----:B-----5:R-:W-:Y:S01]  /*3de0*/  DSETP.GEU.AND P0, PT, R10, R2, PT ;  /* 0x000000020a00722a */ /* 0x020fe20003f0e000 */
[----:B------:R-:W-:-:S13]  /*3df0*/  @!P2 VIADD R9, R4, 0x300 ;  /* 0x000003000409a836 */ /* 0x000fda0000000000 */
        /* <DEDUP_REMOVED lines=10> */
.L_x_537:
[----:B------:R-:W-:Y:S05]  /*3ea0*/  BSYNC.RECONVERGENT B1 ;  /* 0x0000000000017941 */ /* 0x000fea0003800200 */
.L_x_536:
        /* <DEDUP_REMOVED lines=12> */
[----:B------:R-:W-:-:S05]  /*3f70*/  IMAD.MOV.U32 R11, RZ, RZ, 0x500 ;  /* 0x00000500ff0b7424 */ /* 0x000fca00078e00ff */
[----:B------:R-:W2:Y:S01]  /*3f80*/  ATOMG.E.ADD.STRONG.GPU PT, R10, desc[UR10][R8.64], R11 ;  /* 0x8000000b080a79a8 */ /* 0x000ea200081ef10a */
[----:B------:R-:W0:Y:S01]  /*3f90*/  S2UR UR5, SR_CgaCtaId ;  /* 0x00000000000579c3 */ /* 0x000e220000008800 */
[----:B------:R-:W-:Y:S02]  /*3fa0*/  UMOV UR4, 0x400 ;  /* 0x0000040000047882 */ /* 0x000fe40000000000 */
[----:B0-----:R-:W-:Y:S01]  /*3fb0*/  ULEA UR4, UR5, UR4, 0x18 ;  /* 0x0000000405047291 */ /* 0x001fe2000f8ec0ff */
[----:B--2---:R-:W-:-:S08]  /*3fc0*/  VIADD R10, R10, UR6 ;  /* 0x000000060a0a7c36 */ /* 0x004fd00008000000 */
[----:B------:R0:W-:Y:S03]  /*3fd0*/  STS [UR4+0x98], R10 ;  /* 0x0000980aff007988 */ /* 0x0001e60008000804 */
.L_x_540:
[----:B------:R-:W-:Y:S05]  /*3fe0*/  BSYNC.RECONVERGENT B1 ;  /* 0x0000000000017941 */ /* 0x000fea0003800200 */
.L_x_539:
[----:B------:R-:W1:Y:S08]  /*3ff0*/  S2UR UR5, SR_CgaCtaId ;  /* 0x00000000000579c3 */ /* 0x000e700000008800 */
[----:B------:R-:W-:Y:S06]  /*4000*/  BAR.SYNC.DEFER_BLOCKING 0x0 ;  /* 0x0000000000007b1d */ /* 0x000fec0000010000 */
[----:B------:R-:W-:-:S02]  /*4010*/  UMOV UR4, 0x400 ;  /* 0x0000040000047882 */ /* 0x000fc40000000000 */
[----:B-1----:R-:W-:-:S06]  /*4020*/  ULEA UR4, UR5, UR4, 0x18 ;  /* 0x0000000405047291 */ /* 0x002fcc000f8ec0ff */
[----:B------:R-:W-:-:S05]  /*4030*/  IMAD.U32 R11, RZ, RZ, UR4 ;  /* 0x00000004ff0b7e24 */ /* 0x000fca000f8e00ff */
[----:B0-----:R-:W0:Y:S02]  /*4040*/  LDS R10, [R11+0x98] ;  /* 0x000098000b0a7984 */ /* 0x001e240000000800 */
[----:B0-----:R-:W-:-:S05]  /*4050*/  VIADD R12, R10, 0x500 ;  /* 0x000005000a0c7836 */ /* 0x001fca0000000000 */
[----:B------:R-:W-:-:S13]  /*4060*/  ISETP.GT.AND P0, PT, R12, R7, PT ;  /* 0x000000070c00720c */ /* 0x000fda0003f04270 */
[----:B------:R-:W-:Y:S05]  /*4070*/  @P0 BRA `(.L_x_541) ;  /* 0x0000000400980947 */ /* 0x000fea0003800000 */
[----:B------:R-:W-:Y:S01]  /*4080*/  BSSY.RECONVERGENT B1, `(.L_x_541) ;  /* 0x0000065000017945 */ /* 0x000fe20003800200 */
[----:B------:R-:W-:Y:S01]  /*4090*/  IMAD.MOV.U32 R20, RZ, RZ, R2 ;  /* 0x000000ffff147224 */ /* 0x000fe200078e0002 */
[----:B------:R-:W0:Y:S01]  /*40a0*/  LDCU UR7, c[0x0][0x398] ;  /* 0x00007300ff0777ac */ /* 0x000e220008000800 */
[----:B------:R-:W-:Y:S01]  /*40b0*/  IMAD.MOV.U32 R21, RZ, RZ, R3 ;  /* 0x000000ffff157224 */ /* 0x000fe200078e0003 */
[----:B------:R-:W1:Y:S06]  /*40c0*/  LDCU.128 UR12, c[0x0][0x380] ;  /* 0x00007000ff0c77ac */ /* 0x000e6c0008000c00 */
.L_x_544:
[----:B------:R-:W-:Y:S02]  /*40d0*/  SHF.R.S32.HI R2, RZ, 0x1f, R10 ;  /* 0x0000001fff027819 */ /* 0x000fe4000001140a */
[----:B------:R-:W-:-:S05]  /*40e0*/  IADD3 R7, P0, PT, R4, R10, RZ ;  /* 0x0000000a04077210 */ /* 0x000fca0007f1e0ff */
[----:B------:R-:W-:Y:S01]  /*40f0*/  IMAD.X R24, RZ, RZ, R2, P0 ;  /* 0x000000ffff187224 */ /* 0x000fe200000e0602 */
[----:B-1----:R-:W-:-:S04]  /*4100*/  LEA R22, P0, R7, UR12, 0x3 ;  /* 0x0000000c07167c11 */ /* 0x002fc8000f8018ff */
[----:B------:R-:W-:-:S05]  /*4110*/  LEA.HI.X R23, R7, UR13, R24, 0x3, P0 ;  /* 0x0000000d07177c11 */ /* 0x000fca00080f1c18 */
[----:B------:R-:W2:Y:S04]  /*4120*/  LDG.E.64 R18, desc[UR10][R22.64] ;  /* 0x0000000a16127981 */ /* 0x000ea8000c1e1b00 */
[----:B------:R-:W3:Y:S04]  /*4130*/  LDG.E.64 R16, desc[UR10][R22.64+0x800] ;  /* 0x0008000a16107981 */ /* 0x000ee8000c1e1b00 */
[----:B------:R-:W4:Y:S04]  /*4140*/  LDG.E.64 R14, desc[UR10][R22.64+0x1000] ;  /* 0x0010000a160e7981 */ /* 0x000f28000c1e1b00 */
[----:B------:R-:W4:Y:S01]  /*4150*/  LDG.E.64 R12, desc[UR10][R22.64+0x1800] ;  /* 0x0018000a160c7981 */ /* 0x000f22000c1e1b00 */
[----:B------:R-:W-:Y:S01]  /*4160*/  IADD3 R25, P0, PT, R7, UR14, RZ ;  /* 0x0000000e07197c10 */ /* 0x000fe2000ff1e0ff */
[----:B------:R-:W-:Y:S02]  /*4170*/  BSSY.RECONVERGENT B2, `(.L_x_542) ;  /* 0x000003d000027945 */ /* 0x000fe40003800200 */
[----:B------:R1:W5:Y:S01]  /*4180*/  LDG.E.64 R2, desc[UR10][R22.64+0x2000] ;  /* 0x0020000a16027981 */ /* 0x000362000c1e1b00 */
[----:B------:R-:W-:Y:S01]  /*4190*/  IADD3.X R24, PT, PT, R24, UR15, RZ, P0, !PT ;  /* 0x0000000f18187c10 */ /* 0x000fe200087fe4ff */
[----:B------:R-:W-:Y:S06]  /*41a0*/  BAR.SYNC.DEFER_BLOCKING 0x0 ;  /* 0x0000000000007b1d */ /* 0x000fec0000010000 */
[----:B--2---:R-:W-:-:S14]  /*41b0*/  DSETP.GEU.AND P1, PT, R20, R18, PT ;  /* 0x000000121400722a */ /* 0x004fdc0003f2e000 */
[----:B------:R-:W-:-:S04]  /*41c0*/  @P1 ISETP.GE.U32.AND P0, PT, R6, R25, PT ;  /* 0x000000190600120c */ /* 0x000fc80003f06070 */
[----:B------:R-:W-:-:S13]  /*41d0*/  @P1 ISETP.GE.AND.EX P0, PT, R5, R24, PT, P0 ;  /* 0x000000180500120c */ /* 0x000fda0003f06300 */
[----:B------:R-:W-:-:S06]  /*41e0*/  @P1 DSETP.LT.OR P0, PT, R18, R20, !P0 ;  /* 0x000000141200122a */ /* 0x000fcc0004701400 */
[----:B------:R-:W-:Y:S02]  /*41f0*/  @P1 FSEL R7, R20, R18, P0 ;  /* 0x0000001214071208 */ /* 0x000fe40000000000 */
[----:B------:R-:W-:Y:S01]  /*4200*/  @P1 FSEL R20, R21, R19, P0 ;  /* 0x0000001315141208 */ /* 0x000fe20000000000 */
[----:B------:R-:W-:Y:S01]  /*4210*/  IMAD.MOV.U32 R21, RZ, RZ, R24 ;  /* 0x000000ffff157224 */ /* 0x000fe200078e0018 */
[----:B------:R-:W-:Y:S01]  /*4220*/  @P1 SEL R21, R5, R24, P0 ;  /* 0x0000001805151207 */ /* 0x000fe20000000000 */
[----:B------:R-:W-:Y:S01]  /*4230*/  @P1 IMAD.MOV.U32 R18, RZ, RZ, R7 ;  /* 0x000000ffff121224 */ /* 0x000fe200078e0007 */
[----:B------:R-:W-:Y:S01]  /*4240*/  IADD3 R7, P3, PT, R25, 0x100, RZ ;  /* 0x0000010019077810 */ /* 0x000fe20007f7e0ff */
[----:B------:R-:W-:Y:S02]  /*4250*/  @P1 IMAD.MOV.U32 R19, RZ, RZ, R20 ;  /* 0x000000ffff131224 */ /* 0x000fe400078e0014 */
[----:B------:R-:W-:Y:S01]  /*4260*/  IMAD.MOV.U32 R20, RZ, RZ, R25 ;  /* 0x000000ffff147224 */ /* 0x000fe200078e0019 */
[----:B------:R-:W-:Y:S01]  /*4270*/  @P1 SEL R20, R6, R25, P0 ;  /* 0x0000001906141207 */ /* 0x000fe20000000000 */
[----:B------:R-:W-:-:S02]  /*4280*/  IMAD.X R6, RZ, RZ, R24, P3 ;  /* 0x000000ffff067224 */ /* 0x000fc400018e0618 */
[----:B---3--:R-:W-:-:S14]  /*4290*/  DSETP.GEU.AND P2, PT, R18, R16, PT ;  /* 0x000000101200722a */ /* 0x008fdc0003f4e000 */
        /* <DEDUP_REMOVED lines=9> */
[----:B------:R-:W-:Y:S02]  /*4330*/  IADD3 R18, P3, PT, R25, 0x200, RZ ;  /* 0x0000020019127810 */ /* 0x000fe40007f7e0ff */
[----:B------:R-:W-:-:S03]  /*4340*/  SHF.R.S32.HI R21, RZ, 0x1f, R10 ;  /* 0x0000001fff157819 */ /* 0x000fc6000001140a */
[----:B----4-:R-:W-:Y:S01]  /*4350*/  DSETP.GEU.AND P1, PT, R16, R14, PT ;  /* 0x0000000e1000722a */ /* 0x010fe20003f2e000 */
[----:B------:R-:W-:Y:S01]  /*4360*/  IMAD.X R19, RZ, RZ, R24, P3 ;  /* 0x000000ffff137224 */ /* 0x000fe200018e0618 */
[----:B------:R-:W-:-:S04]  /*4370*/  IADD3 R20, P3, P4, R4, UR14, R10 ;  /* 0x0000000e04147c10 */ /* 0x000fc8000fc7e00a */
[----:B------:R-:W-:-:S08]  /*4380*/  IADD3.X R21, PT, PT, RZ, UR15, R21, P3, P4 ;  /* 0x0000000fff157c10 */ /* 0x000fd00009fe8415 */
[----:B------:R-:W-:-:S04]  /*4390*/  @P1 ISETP.GE.U32.AND P0, PT, R7, R18, PT ;  /* 0x000000120700120c */ /* 0x000fc80003f06070 */
[----:B------:R-:W-:-:S13]  /*43a0*/  @P1 ISETP.GE.AND.EX P0, PT, R6, R19, PT, P0 ;  /* 0x000000130600120c */ /* 0x000fda0003f06300 */
[----:B------:R-:W-:-:S06]  /*43b0*/  @P1 DSETP.LT.OR P0, PT, R14, R16, !P0 ;  /* 0x000000100e00122a */ /* 0x000fcc0004701400 */
[----:B------:R-:W-:Y:S02]  /*43c0*/  @P1 FSEL R5, R16, R14, P0 ;  /* 0x0000000e10051208 */ /* 0x000fe40000000000 */
[----:B------:R-:W-:Y:S02]  /*43d0*/  @P1 FSEL R16, R17, R15, P0 ;  /* 0x0000000f11101208 */ /* 0x000fe40000000000 */
[----:B------:R-:W-:Y:S01]  /*43e0*/  IADD3 R17, P3, PT, R20, 0x300, RZ ;  /* 0x0000030014117810 */ /* 0x000fe20007f7e0ff */
[----:B------:R-:W-:Y:S01]  /*43f0*/  @P1 IMAD.MOV.U32 R14, RZ, RZ, R5 ;  /* 0x000000ffff0e1224 */ /* 0x000fe200078e0005 */
[----:B------:R-:W-:Y:S01]  /*4400*/  @P1 SEL R18, R7, R18, P0 ;  /* 0x0000001207121207 */ /* 0x000fe20000000000 */
[----:B------:R-:W-:Y:S01]  /*4410*/  @P1 IMAD.MOV.U32 R15, RZ, RZ, R16 ;  /* 0x000000ffff0f1224 */ /* 0x000fe200078e0010 */
[----:B------:R-:W-:Y:S01]  /*4420*/  @P1 SEL R19, R6, R19, P0 ;  /* 0x0000001306131207 */ /* 0x000fe20000000000 */
[----:B------:R-:W-:Y:S01]  /*4430*/  IMAD.X R16, RZ, RZ, R21, P3 ;  /* 0x000000ffff107224 */ /* 0x000fe200018e0615 */
[----:B------:R-:W-:-:S03]  /*4440*/  ISETP.NE.AND P1, PT, R4, RZ, PT ;  /* 0x000000ff0400720c */ /* 0x000fc60003f25270 */
[----:B------:R-:W-:-:S14]  /*4450*/  DSETP.GEU.AND P2, PT, R14, R12, PT ;  /* 0x0000000c0e00722a */ /* 0x000fdc0003f4e000 */
[----:B------:R-:W-:-:S04]  /*4460*/  @P2 ISETP.GE.U32.AND P0, PT, R18, R17, PT ;  /* 0x000000111200220c */ /* 0x000fc80003f06070 */
[----:B------:R-:W-:-:S13]  /*4470*/  @P2 ISETP.GE.AND.EX P0, PT, R19, R16, PT, P0 ;  /* 0x000000101300220c */ /* 0x000fda0003f06300 */
[----:B------:R-:W-:-:S06]  /*4480*/  @P2 DSETP.LT.OR P0, PT, R12, R14, !P0 ;  /* 0x0000000e0c00222a */ /* 0x000fcc0004701400 */
[----:B------:R-:W-:Y:S02]  /*4490*/  @P2 FSEL R7, R14, R12, P0 ;  /* 0x0000000c0e072208 */ /* 0x000fe40000000000 */
[----:B------:R-:W-:Y:S01]  /*44a0*/  @P2 FSEL R14, R15, R13, P0 ;  /* 0x0000000d0f0e2208 */ /* 0x000fe20000000000 */
[----:B-1----:R-:W-:Y:S06]  /*44b0*/  @P1 BRA `(.L_x_543) ;  /* 0x0000000000201947 */ /* 0x002fec0003800000 */
[----:B------:R-:W-:-:S06]  /*44c0*/  IMAD.MOV.U32 R5, RZ, RZ, 0x500 ;  /* 0x00000500ff057424 */ /* 0x000fcc00078e00ff */
[----:B------:R-:W2:Y:S01]  /*44d0*/  ATOMG.E.ADD.STRONG.GPU PT, R5, desc[UR10][R8.64], R5 ;  /* 0x80000005080579a8 */ /* 0x000ea200081ef10a */
[----:B------:R-:W1:Y:S01]  /*44e0*/  S2UR UR5, SR_CgaCtaId ;  /* 0x00000000000579c3 */ /* 0x000e620000008800 */
[----:B------:R-:W-:Y:S02]  /*44f0*/  UMOV UR4, 0x400 ;  /* 0x0000040000047882 */ /* 0x000fe40000000000 */
[----:B-1----:R-:W-:-:S06]  /*4500*/  ULEA UR4, UR5, UR4, 0x18 ;  /* 0x0000000405047291 */ /* 0x002fcc000f8ec0ff */
[----:B------:R-:W-:Y:S02]  /*4510*/  IMAD.U32 R11, RZ, RZ, UR4 ;  /* 0x00000004ff0b7e24 */ /* 0x000fe4000f8e00ff */
[----:B--2---:R-:W-:-:S05]  /*4520*/  VIADD R6, R5, UR6 ;  /* 0x0000000605067c36 */ /* 0x004fca0008000000 */
[----:B------:R1:W-:Y:S02]  /*4530*/  STS [R11+0x98], R6 ;  /* 0x000098060b007388 */ /* 0x0003e40000000800 */
.L_x_543:
[----:B0-----:R-:W-:Y:S05]  /*4540*/  BSYNC.RECONVERGENT B2 ;  /* 0x0000000000027941 */ /* 0x001fea0003800200 */
.L_x_542:
[----:B------:R-:W-:Y:S01]  /*4550*/  BAR.SYNC.DEFER_BLOCKING 0x0 ;  /* 0x0000000000007b1d */ /* 0x000fe20000010000 */
[----:B------:R-:W-:Y:S01]  /*4560*/  @P2 IMAD.MOV.U32 R12, RZ, RZ, R7 ;  /* 0x000000ffff0c2224 */ /* 0x000fe200078e0007 */
[----:B-1----:R-:W-:Y:S01]  /*4570*/  IADD3 R6, P3, PT, R20, 0x400, RZ ;  /* 0x0000040014067810 */ /* 0x002fe20007f7e0ff */
[----:B------:R-:W-:Y:S01]  /*4580*/  @P2 IMAD.MOV.U32 R13, RZ, RZ, R14 ;  /* 0x000000ffff0d2224 */ /* 0x000fe200078e000e */
[----:B------:R-:W-:Y:S01]  /*4590*/  @P2 SEL R17, R18, R17, P0 ;  /* 0x0000001112112207 */ /* 0x000fe20000000000 */
[----:B------:R-:W-:Y:S01]  /*45a0*/  IMAD.U32 R7, RZ, RZ, UR7 ;  /* 0x00000007ff077e24 */ /* 0x000fe2000f8e00ff */
[----:B------:R-:W-:Y:S01]  /*45b0*/  @P2 SEL R16, R19, R16, P0 ;  /* 0x0000001013102207 */ /* 0x000fe20000000000 */
[----:B------:R-:W-:Y:S02]  /*45c0*/  IMAD.X R5, RZ, RZ, R21, P3 ;  /* 0x000000ffff057224 */ /* 0x000fe400018e0615 */
[----:B-----5:R-:W-:-:S14]  /*45d0*/  DSETP.GEU.AND P1, PT, R12, R2, PT ;  /* 0x000000020c00722a */ /* 0x020fdc0003f2e000 */
[----:B------:R-:W-:Y:S01]  /*45e0*/  @P1 ISETP.GE.U32.AND P0, PT, R17, R6, PT ;  /* 0x000000061100120c */ /* 0x000fe20003f06070 */
[----:B------:R-:W0:Y:S03]  /*45f0*/  LDS R10, [R11+0x98] ;  /* 0x000098000b0a7984 */ /* 0x000e260000000800 */
[----:B------:R-:W-:-:S13]  /*4600*/  @P1 ISETP.GE.AND.EX P0, PT, R16, R5, PT, P0 ;  /* 0x000000051000120c */ /* 0x000fda0003f06300 */
[----:B------:R-:W-:-:S06]  /*4610*/  @P1 DSETP.LT.OR P0, PT, R2, R12, !P0 ;  /* 0x0000000c0200122a */ /* 0x000fcc0004701400 */
[----:B------:R-:W-:Y:S02]  /*4620*/  @P1 FSEL R14, R12, R2, P0 ;  /* 0x000000020c0e1208 */ /* 0x000fe40000000000 */
[----:B------:R-:W-:Y:S02]  /*4630*/  @P1 FSEL R13, R13, R3, P0 ;  /* 0x000000030d0d1208 */ /* 0x000fe40000000000 */
[----:B------:R-:W-:Y:S01]  /*4640*/  @P1 SEL R6, R17, R6, P0 ;  /* 0x0000000611061207 */ /* 0x000fe20000000000 */
[----:B------:R-:W-:Y:S01]  /*4650*/  @P1 IMAD.MOV.U32 R2, RZ, RZ, R14 ;  /* 0x000000ffff021224 */ /* 0x000fe200078e000e */
[----:B------:R-:W-:Y:S01]  /*4660*/  @P1 SEL R5, R16, R5, P0 ;  /* 0x0000000510051207 */ /* 0x000fe20000000000 */
[----:B------:R-:W-:-:S03]  /*4670*/  @P1 IMAD.MOV.U32 R3, RZ, RZ, R13 ;  /* 0x000000ffff031224 */ /* 0x000fc600078e000d */
[----:B------:R-:W-:Y:S01]  /*4680*/  MOV R20, R2 ;  /* 0x0000000200147202 */ /* 0x000fe20000000f00 */
[----:B------:R-:W-:Y:S02]  /*4690*/  IMAD.MOV.U32 R21, RZ, RZ, R3 ;  /* 0x000000ffff157224 */ /* 0x000fe400078e0003 */
[----:B0-----:R-:W-:-:S05]  /*46a0*/  VIADD R12, R10, 0x500 ;  /* 0x000005000a0c7836 */ /* 0x001fca0000000000 */
[----:B------:R-:W-:-:S13]  /*46b0*/  ISETP.GT.AND P0, PT, R12, R7, PT ;  /* 0x000000070c00720c */ /* 0x000fda0003f04270 */
[----:B------:R-:W-:Y:S05]  /*46c0*/  @!P0 BRA `(.L_x_544) ;  /* 0xfffffff800808947 */ /* 0x000fea000383ffff */
[----:B------:R-:W-:Y:S05]  /*46d0*/  BSYNC.RECONVERGENT B1 ;  /* 0x0000000000017941 */ /* 0x000fea0003800200 */
.L_x_541:
[----:B------:R-:W-:Y:S01]  /*46e0*/  ISETP.GE.AND P0, PT, R10, R7, PT ;  /* 0x000000070a00720c */ /* 0x000fe20003f06270 */
[----:B------:R-:W0:Y:S01]  /*46f0*/  LDCU.64 UR6, c[0x0][0x388] ;  /* 0x00007100ff0677ac */ /* 0x000e220008000a00 */
[----:B------:R-:W-:Y:S01]  /*4700*/  BSSY.RECONVERGENT B1, `(.L_x_538) ;  /* 0x00000ac000017945 */ /* 0x000fe20003800200 */
[----:B------:R-:W1:Y:S10]  /*4710*/  LDCU.64 UR4, c[0x0][0x388] ;  /* 0x00007100ff0477ac */ /* 0x000e740008000a00 */
        /* <DEDUP_REMOVED lines=11> */
[----:B------:R-:W2:Y:S01]  /*47d0*/  LDC.64 R12, c[0x0][0x380] ;  /* 0x0000e000ff0c7b82 */ /* 0x000ea20000000a00 */
[----:B------:R-:W-:Y:S01]  /*47e0*/  LEA.HI R7, R18, 0x1, RZ, 0x18 ;  /* 0x0000000112077811 */ /* 0x000fe200078fc0ff */
[----:B------:R-:W-:-:S03]  /*47f0*/  IMAD.IADD R11, R4, 0x1, R10 ;  /* 0x00000001040b7824 */ /* 0x000fc600078e020a */
[----:B------:R-:W-:Y:S01]  /*4800*/  LOP3.LUT R8, R7, 0x3, RZ, 0xc0, !PT ;  /* 0x0000000307087812 */ /* 0x000fe200078ec0ff */
[----:B------:R-:W-:-:S04]  /*4810*/  IMAD.MOV.U32 R7, RZ, RZ, R4 ;  /* 0x000000ffff077224 */ /* 0x000fc800078e0004 */
[----:B------:R-:W-:-:S07]  /*4820*/  IMAD.MOV R8, RZ, RZ, -R8 ;  /* 0x000000ffff087224 */ /* 0x000fce00078e0a08 */
.L_x_550:
[----:B--2---:R-:W-:-:S06]  /*4830*/  IMAD.WIDE R14, R11, 0x8, R12 ;  /* 0x000000080b0e7825 */ /* 0x004fcc00078e020c */
[----:B------:R-:W2:Y:S01]  /*4840*/  LDG.E.64 R14, desc[UR10][R14.64] ;  /* 0x0000000a0e0e7981 */ /* 0x000ea2000c1e1b00 */
[C---:B-1----:R-:W-:Y:S01]  /*4850*/  IADD3 R19, P1, PT, R11.reuse, UR4, RZ ;  /* 0x000000040b137c10 */ /* 0x042fe2000ff3e0ff */
[----:B------:R-:W-:Y:S01]  /*4860*/  VIADD R8, R8, 0x1 ;  /* 0x0000000108087836 */ /* 0x000fe20000000000 */
[----:B------:R-:W-:Y:S01]  /*4870*/  BSSY.RECONVERGENT B3, `(.L_x_548) ;  /* 0x000001b000037945 */ /* 0x000fe20003800200 */
[----:B------:R-:W-:Y:S01]  /*4880*/  IMAD.MOV.U32 R22, RZ, RZ, R6 ;  /* 0x000000ffff167224 */ /* 0x000fe200078e0006 */
[----:B------:R-:W-:Y:S01]  /*4890*/  LEA.HI.X.SX32 R20, R11, UR5, 0x1, P1 ;  /* 0x000000050b147c11 */ /* 0x000fe200088f0eff */
[----:B------:R-:W-:Y:S01]  /*48a0*/  IMAD.MOV.U32 R21, RZ, RZ, R5 ;  /* 0x000000ffff157224 */ /* 0x000fe200078e0005 */
[----:B------:R-:W-:Y:S01]  /*48b0*/  ISETP.NE.AND P2, PT, R8, RZ, PT ;  /* 0x000000ff0800720c */ /* 0x000fe20003f45270 */
[----:B------:R-:W-:Y:S02]  /*48c0*/  IMAD.MOV.U32 R16, RZ, RZ, R2 ;  /* 0x000000ffff107224 */ /* 0x000fe400078e0002 */
        /* <DEDUP_REMOVED lines=21> */
.L_x_549:
[----:B0-----:R-:W-:Y:S05]  /*4a20*/  BSYNC.RECONVERGENT B3 ;  /* 0x0000000000037941 */ /* 0x001fea0003800200 */
.L_x_548:
[----:B------:R-:W-:Y:S02]  /*4a30*/  VIADD R7, R7, 0x100 ;  /* 0x0000010007077836 */ /* 0x000fe40000000000 */
[----:B------:R-:W-:Y:S01]  /*4a40*/  VIADD R11, R11, 0x100 ;  /* 0x000001000b0b7836 */ /* 0x000fe20000000000 */
[----:B------:R-:W-:Y:S06]  /*4a50*/  @P2 BRA `(.L_x_550) ;  /* 0xfffffffc00742947 */ /* 0x000fec000383ffff */
.L_x_547:
[----:B01----:R-:W-:Y:S05]  /*4a60*/  BSYNC.RECONVERGENT B2 ;  /* 0x0000000000027941 */ /* 0x003fea0003800200 */
.L_x_546:
        /* <DEDUP_REMOVED lines=9> */
.L_x_559:
[----:B------:R-:W-:-:S05]  /*4b00*/  IMAD.WIDE R24, R23, 0x8, R10 ;  /* 0x0000000817187825 */ /* 0x000fca00078e020a */
[----:B------:R-:W2:Y:S04]  /*4b10*/  LDG.E.64 R20, desc[UR10][R24.64+-0x1000] ;  /* 0xfff0000a18147981 */ /* 0x000ea8000c1e1b00 */
[----:B------:R0:W5:Y:S04]  /*4b20*/  LDG.E.64 R16, desc[UR10][R24.64+-0x800] ;  /* 0xfff8000a18107981 */ /* 0x000168000c1e1b00 */
        /* <DEDUP_REMOVED lines=25> */
.L_x_552:
[----:B------:R-:W-:Y:S05]  /*4cc0*/  BSYNC.RECONVERGENT B2 ;  /* 0x0000000000027941 */ /* 0x000fea0003800200 */
.L_x_551:
[----:B-----5:R-:W-:Y:S01]  /*4cd0*/  DSETP.GEU.AND P0, PT, R18, R16, PT ;  /* 0x000000101200722a */ /* 0x020fe20003f0e000 */
[C---:B------:R-:W-:Y:S01]  /*4ce0*/  IADD3 R21, P1, PT, R27.reuse, UR6, RZ ;  /* 0x000000061b157c10 */ /* 0x040fe2000ff3e0ff */
[----:B------:R-:W-:Y:S01]  /*4cf0*/  BSSY.RECONVERGENT B2, `(.L_x_553) ;  /* 0x0000015000027945 */ /* 0x000fe20003800200 */
[----:B------:R-:W-:Y:S01]  /*4d00*/  MOV R2, R16 ;  /* 0x0000001000027202 */ /* 0x000fe20000000f00 */
[----:B------:R-:W-:Y:S01]  /*4d10*/  IMAD.MOV.U32 R3, RZ, RZ, R17 ;  /* 0x000000ffff037224 */ /* 0x000fe200078e0011 */
[----:B------:R-:W-:Y:S01]  /*4d20*/  LEA.HI.X.SX32 R25, R27, UR7, 0x1, P1 ;  /* 0x000000071b197c11 */ /* 0x000fe200088f0eff */
[----:B------:R-:W-:-:S04]  /*4d30*/  IMAD.MOV.U32 R5, RZ, RZ, R21 ;  /* 0x000000ffff057224 */ /* 0x000fc800078e0015 */
        /* <DEDUP_REMOVED lines=16> */
.L_x_554:
[----:B------:R-:W-:Y:S05]  /*4e40*/  BSYNC.RECONVERGENT B2 ;  /* 0x0000000000027941 */ /* 0x000fea0003800200 */
.L_x_553:
        /* <DEDUP_REMOVED lines=24> */
.L_x_556:
[----:B------:R-:W-:Y:S05]  /*4fd0*/  BSYNC.RECONVERGENT B2 ;  /* 0x0000000000027941 */ /* 0x000fea0003800200 */
.L_x_555:
        /* <DEDUP_REMOVED lines=22> */
.L_x_558:
[----:B------:R-:W-:Y:S05]  /*5140*/  BSYNC.RECONVERGENT B2 ;  /* 0x0000000000027941 */ /* 0x000fea0003800200 */
.L_x_557:
[----:B------:R-:W-:Y:S02]  /*5150*/  VIADD R7, R7, 0x400 ;  /* 0x0000040007077836 */ /* 0x000fe40000000000 */
[----:B------:R-:W-:Y:S02]  /*5160*/  VIADD R27, R27, 0x400 ;  /* 0x000004001b1b7836 */ /* 0x000fe40000000000 */
[----:B------:R-:W-:Y:S01]  /*5170*/  VIADD R26, R26, 0x400 ;  /* 0x000004001a1a7836 */ /* 0x000fe20000000000 */
[----:B------:R-:W-:Y:S01]  /*5180*/  ISETP.GE.AND P0, PT, R7, R9, PT ;  /* 0x000000090700720c */ /* 0x000fe20003f06270 */
[----:B------:R-:W-:Y:S02]  /*5190*/  VIADD R22, R22, 0x400 ;  /* 0x0000040016167836 */ /* 0x000fe40000000000 */
[----:B------:R-:W-:-:S10]  /*51a0*/  VIADD R23, R23, 0x400 ;  /* 0x0000040017177836 */ /* 0x000fd40000000000 */
[----:B------:R-:W-:Y:S05]  /*51b0*/  @!P0 BRA `(.L_x_559) ;  /* 0xfffffff800508947 */ /* 0x000fea000383ffff */
.L_x_545:
[----:B01----:R-:W-:Y:S05]  /*51c0*/  BSYNC.RECONVERGENT B1 ;  /* 0x0000000000017941 */ /* 0x003fea0003800200 */
.L_x_538:
        /* <DEDUP_REMOVED lines=32> */
.L_x_561:
[----:B------:R-:W-:Y:S05]  /*53d0*/  BSYNC.RECONVERGENT B1 ;  /* 0x0000000000017941 */ /* 0x000fea0003800200 */
.L_x_560:
        /* <DEDUP_REMOVED lines=31> */
.L_x_563:
[----:B------:R-:W-:Y:S05]  /*55d0*/  BSYNC.RECONVERGENT B1 ;  /* 0x0000000000017941 */ /* 0x000fea0003800200 */
.L_x_562:
[----:B------:R-:W-:Y:S01]  /*55e0*/  ISETP.GT.AND P0, PT, R14, 0x1b, PT ;  /* 0x0000001b0e00780c */ /* 0x000fe20003f04270 */
[----:B0-----:R0:W0:Y:S01]  /*55f0*/  SHFL.DOWN PT, R8, R2, 0x4, 0x1f ;  /* 0x08801f0002087f89 */ /* 0x00102200000e0000 */
[----:B------:R-:W-:Y:S01]  /*5600*/  BSSY.RECONVERGENT B1, `(.L_x_564) ;  /* 0x000001d000017945 */ /* 0x000fe20003800200 */
[----:B---3--:R-:W-:Y:S02]  /*5610*/  IMAD.MOV.U32 R11, RZ, RZ, R5 ;  /* 0x000000ffff0b7224 */ /* 0x008fe400078e0005 */
[----:B------:R3:W0:Y:S01]  /*5620*/  SHFL.DOWN PT, R9, R3, 0x4, 0x1f ;  /* 0x08801f0003097f89 */ /* 0x00062200000e0000 */
[----:B------:R-:W-:Y:S02]  /*5630*/  IMAD.MOV.U32 R12, RZ, RZ, R10 ;  /* 0x000000ffff0c7224 */ /* 0x000fe400078e000a */
[----:B-1----:R-:W-:Y:S01]  /*5640*/  IMAD.MOV.U32 R6, RZ, RZ, R2 ;  /* 0x000000ffff067224 */ /* 0x002fe200078e0002 */
[----:B----4-:R3:W1:Y:S01]  /*5650*/  SHFL.DOWN PT, R16, R5, 0x4, 0x1f ;  /* 0x08801f0005107f89 */ /* 0x01066200000e0000 */
[----:B--2---:R-:W-:-:S03]  /*5660*/  IMAD.MOV.U32 R7, RZ, RZ, R3 ;  /* 0x000000ffff077224 */ /* 0x004fc600078e0003 */
[----:B------:R3:W2:Y:S01]  /*5670*/  SHFL.DOWN PT, R13, R10, 0x4, 0x1f ;  /* 0x08801f000a0d7f89 */ /* 0x0006a200000e0000 */
[----:B------:R-:W-:Y:S05]  /*5680*/  @P0 BRA `(.L_x_565) ;  /* 0x0000000000500947 */ /* 0x000fea0003800000 */
[----:B0-----:R-:W-:Y:S01]  /*5690*/  DSETP.GEU.AND P0, PT, R2, R8, PT ;  /* 0x000000080200722a */ /* 0x001fe20003f0e000 */
[----:B-1----:R-:W-:Y:S02]  /*56a0*/  IMAD.MOV.U32 R11, RZ, RZ, R16 ;  /* 0x000000ffff0b7224 */ /* 0x002fe400078e0010 */
        /* <DEDUP_REMOVED lines=18> */
.L_x_565:
[----:B------:R-:W-:Y:S05]  /*57d0*/  BSYNC.RECONVERGENT B1 ;  /* 0x0000000000017941 */ /* 0x000fea0003800200 */
.L_x_564:
[----:B------:R-:W-:Y:S01]  /*57e0*/  ISETP.GT.AND P0, PT, R14, 0x17, PT ;  /* 0x000000170e00780c */ /* 0x000fe20003f04270 */
[----:B0-----:R0:W4:Y:S01]  /*57f0*/  SHFL.DOWN PT, R8, R6, 0x8, 0x1f ;  /* 0x09001f0006087f89 */ /* 0x00112200000e0000 */
[----:B------:R-:W-:Y:S01]  /*5800*/  BSSY.RECONVERGENT B1, `(.L_x_566) ;  /* 0x000001d000017945 */ /* 0x000fe20003800200 */
[----:B---3--:R-:W-:Y:S02]  /*5810*/  IMAD.MOV.U32 R5, RZ, RZ, R11 ;  /* 0x000000ffff057224 */ /* 0x008fe400078e000b */
[----:B------:R0:W3:Y:S01]  /*5820*/  SHFL.DOWN PT, R9, R7, 0x8, 0x1f ;  /* 0x09001f0007097f89 */ /* 0x0000e200000e0000 */
[----:B------:R-:W-:Y:S02]  /*5830*/  IMAD.MOV.U32 R10, RZ, RZ, R12 ;  /* 0x000000ffff0a7224 */ /* 0x000fe400078e000c */
[----:B------:R-:W-:Y:S01]  /*5840*/  IMAD.MOV.U32 R2, RZ, RZ, R6 ;  /* 0x000000ffff027224 */ /* 0x000fe200078e0006 */
[----:B-1----:R0:W1:Y:S01]  /*5850*/  SHFL.DOWN PT, R16, R11, 0x8, 0x1f ;  /* 0x09001f000b107f89 */ /* 0x00206200000e0000 */
[----:B------:R-:W-:-:S03]  /*5860*/  IMAD.MOV.U32 R3, RZ, RZ, R7 ;  /* 0x000000ffff037224 */ /* 0x000fc600078e0007 */
[----:B--2---:R0:W2:Y:S01]  /*5870*/  SHFL.DOWN PT, R13, R12, 0x8, 0x1f ;  /* 0x09001f000c0d7f89 */ /* 0x0040a200000e0000 */
[----:B------:R-:W-:Y:S05]  /*5880*/  @P0 BRA `(.L_x_567) ;  /* 0x0000000000500947 */ /* 0x000fea0003800000 */
[----:B---34-:R-:W-:Y:S01]  /*5890*/  DSETP.GEU.AND P0, PT, R6, R8, PT ;  /* 0x000000080600722a */ /* 0x018fe20003f0e000 */
[----:B-1----:R-:W-:Y:S02]  /*58a0*/  IMAD.MOV.U32 R5, RZ, RZ, R16 ;  /* 0x000000ffff057224 */ /* 0x002fe400078e0010 */
[----:B--2---:R-:W-:Y:S02]  /*58b0*/  IMAD.MOV.U32 R10, RZ, RZ, R13 ;  /* 0x000000ffff0a7224 */ /* 0x004fe400078e000d */
        /* <DEDUP_REMOVED lines=17> */
.L_x_567:
[----:B------:R-:W-:Y:S05]  /*59d0*/  BSYNC.RECONVERGENT B1 ;  /* 0x0000000000017941 */ /* 0x000fea0003800200 */
.L_x_566:
[----:B------:R-:W-:Y:S01]  /*59e0*/  ISETP.GT.AND P0, PT, R14, 0xf, PT ;  /* 0x0000000f0e00780c */ /* 0x000fe20003f04270 */
[----:B0-----:R0:W0:Y:S01]  /*59f0*/  SHFL.DOWN PT, R6, R2, 0x10, 0x1f ;  /* 0x0a001f0002067f89 */ /* 0x00102200000e0000 */
[----:B------:R-:W-:Y:S01]  /*5a00*/  BSSY.RECONVERGENT B1, `(.L_x_568) ;  /* 0x000001d000017945 */ /* 0x000fe20003800200 */
[----:B------:R-:W-:Y:S02]  /*5a10*/  IMAD.MOV.U32 R17, RZ, RZ, R5 ;  /* 0x000000ffff117224 */ /* 0x000fe400078e0005 */
[----:B------:R0:W0:Y:S01]  /*5a20*/  SHFL.DOWN PT, R7, R3, 0x10, 0x1f ;  /* 0x0a001f0003077f89 */ /* 0x00002200000e0000 */
[----:B------:R-:W-:Y:S02]  /*5a30*/  IMAD.MOV.U32 R19, RZ, RZ, R10 ;  /* 0x000000ffff137224 */ /* 0x000fe400078e000a */
[----:B------:R-:W-:Y:S01]  /*5a40*/  IMAD.MOV.U32 R12, RZ, RZ, R2 ;  /* 0x000000ffff0c7224 */ /* 0x000fe200078e0002 */
[----:B----4-:R4:W0:Y:S01]  /*5a50*/  SHFL.DOWN PT, R8, R5, 0x10, 0x1f ;  /* 0x0a001f0005087f89 */ /* 0x01082200000e0000 */
[----:B--2---:R-:W-:-:S03]  /*5a60*/  IMAD.MOV.U32 R13, RZ, RZ, R3 ;  /* 0x000000ffff0d7224 */ /* 0x004fc600078e0003 */
[----:B---3--:R4:W2:Y:S01]  /*5a70*/  SHFL.DOWN PT, R9, R10, 0x10, 0x1f ;  /* 0x0a001f000a097f89 */ /* 0x0088a200000e0000 */
[----:B------:R-:W-:Y:S05]  /*5a80*/  @P0 BRA `(.L_x_569) ;  /* 0x0000000000500947 */ /* 0x000fea0003800000 */
[----:B0-----:R-:W-:Y:S01]  /*5a90*/  DSETP.GEU.AND P0, PT, R2, R6, PT ;  /* 0x000000060200722a */ /* 0x001fe20003f0e000 */
[----:B------:R-:W-:Y:S02]  /*5aa0*/  IMAD.MOV.U32 R17, RZ, RZ, R8 ;  /* 0x000000ffff117224 */ /* 0x000fe400078e0008 */
        /* <DEDUP_REMOVED lines=18> */
.L_x_569:
[----:B------:R-:W-:Y:S05]  /*5bd0*/  BSYNC.RECONVERGENT B1 ;  /* 0x0000000000017941 */ /* 0x000fea0003800200 */
.L_x_568:
[----:B------:R-:W-:Y:S01]  /*5be0*/  ISETP.NE.AND P0, PT, R14, RZ, PT ;  /* 0x000000ff0e00720c */ /* 0x000fe20003f05270 */
[----:B------:R-:W-:-:S12]  /*5bf0*/  BSSY.RECONVERGENT B1, `(.L_x_570) ;  /* 0x000000b000017945 */ /* 0x000fd80003800200 */
[----:B------:R-:W-:Y:S05]  /*5c00*/  @P0 BRA `(.L_x_571) ;  /* 0x0000000000240947 */ /* 0x000fea0003800000 */
[----:B0-----:R-:W0:Y:S01]  /*5c10*/  S2R R6, SR_CgaCtaId ;  /* 0x0000000000067919 */ /* 0x001e220000008800 */
[----:B------:R-:W-:Y:S01]  /*5c20*/  MOV R3, 0x400 ;  /* 0x0000040000037802 */ /* 0x000fe20000000f00 */
[----:B------:R-:W-:Y:S01]  /*5c30*/  IMAD.MOV.U32 R18, RZ, RZ, R17 ;  /* 0x000000ffff127224 */ /* 0x000fe200078e0011 */
[----:B------:R-:W-:-:S04]  /*5c40*/  SHF.R.U32.HI R2, RZ, 0x1, R4 ;  /* 0x00000001ff027819 */ /* 0x000fc80000011604 */
[----:B------:R-:W-:Y:S02]  /*5c50*/  LOP3.LUT R2, R2, 0x1f0, RZ, 0xc0, !PT ;  /* 0x000001f002027812 */ /* 0x000fe400078ec0ff */
[----:B0-----:R-:W-:-:S05]  /*5c60*/  LEA R3, R6, R3, 0x18 ;  /* 0x0000000306037211 */ /* 0x001fca00078ec0ff */
[----:B------:R-:W-:-:S05]  /*5c70*/  IMAD.IADD R3, R2, 0x1, R3 ;  /* 0x0000000102037824 */ /* 0x000fca00078e0203 */
[----:B------:R3:W-:Y:S04]  /*5c80*/  STS.64 [R3+0x10], R18 ;  /* 0x0000101203007388 */ /* 0x0007e80000000a00 */
[----:B------:R3:W-:Y:S02]  /*5c90*/  STS.64 [R3+0x8], R12 ;  /* 0x0000080c03007388 */ /* 0x0007e40000000a00 */
.L_x_571:
[----:B------:R-:W-:Y:S05]  /*5ca0*/  BSYNC.RECONVERGENT B1 ;  /* 0x0000000000017941 */ /* 0x000fea0003800200 */
.L_x_570:
[----:B------:R-:W-:Y:S01]  /*5cb0*/  BAR.SYNC.DEFER_BLOCKING 0x0 ;  /* 0x0000000000007b1d */ /* 0x000fe20000010000 */
[----:B------:R-:W-:-:S13]  /*5cc0*/  ISETP.NE.AND P1, PT, R4, RZ, PT ;  /* 0x000000ff0400720c */ /* 0x000fda0003f25270 */
[----:B------:R-:W-:Y:S05]  /*5cd0*/  @P1 BRA `(.L_x_499) ;  /* 0x00000008008c1947 */ /* 0x000fea0003800000 */
[----:B0--3--:R-:W0:Y:S01]  /*5ce0*/  S2R R3, SR_CgaCtaId ;  /* 0x0000000000037919 */ /* 0x009e220000008800 */
[----:B------:R-:W-:Y:S01]  /*5cf0*/  MOV R2, 0x400 ;  /* 0x0000040000027802 */ /* 0x000fe20000000f00 */
[----:B------:R-:W-:Y:S03]  /*5d00*/  BSSY.RECONVERGENT B1, `(.L_x_572) ;  /* 0x000001a000017945 */ /* 0x000fe60003800200 */
[----:B0-----:R-:W-:-:S05]  /*5d10*/  LEA R30, R3, R2, 0x18 ;  /* 0x00000002031e7211 */ /* 0x001fca00078ec0ff */
[----:B------:R-:W0:Y:S04]  /*5d20*/  LDS.64 R14, [R30+0x18] ;  /* 0x000018001e0e7984 */ /* 0x000e280000000a00 */
[----:B----4-:R-:W3:Y:S04]  /*5d30*/  LDS.128 R4, [R30+0x20] ;  /* 0x000020001e047984 */ /* 0x010ee80000000c00 */
[----:B------:R4:W1:Y:S04]  /*5d40*/  LDS.64 R28, [R30+0x80] ;  /* 0x000080001e1c7984 */ /* 0x0008680000000a00 */
[----:B--2---:R4:W2:Y:S01]  /*5d50*/  LDS.128 R8, [R30+0x30] ;  /* 0x000030001e087984 */ /* 0x0048a20000000c00 */
[----:B0-----:R-:W-:Y:S01]  /*5d60*/  DSETP.GEU.AND P0, PT, R12, R14, PT ;  /* 0x0000000e0c00722a */ /* 0x001fe20003f0e000 */
[----:B------:R-:W-:-:S02]  /*5d70*/  IMAD.MOV.U32 R2, RZ, RZ, R14 ;  /* 0x000000ffff027224 */ /* 0x000fc400078e000e */
[----:B------:R-:W-:Y:S02]  /*5d80*/  IMAD.MOV.U32 R3, RZ, RZ, R15 ;  /* 0x000000ffff037224 */ /* 0x000fe400078e000f */
[----:B---3--:R-:W-:Y:S02]  /*5d90*/  IMAD.MOV.U32 R31, RZ, RZ, R4 ;  /* 0x000000ffff1f7224 */ /* 0x008fe400078e0004 */
[----:B------:R-:W-:-:S07]  /*5da0*/  IMAD.MOV.U32 R33, RZ, RZ, R5 ;  /* 0x000000ffff217224 */ /* 0x000fce00078e0005 */
[----:B-12-4-:R-:W-:Y:S05]  /*5db0*/  @!P0 BRA `(.L_x_573) ;  /* 0x0000000000388947 */ /* 0x016fea0003800000 */
        /* <DEDUP_REMOVED lines=14> */
.L_x_573:
[----:B------:R-:W-:Y:S05]  /*5ea0*/  BSYNC.RECONVERGENT B1 ;  /* 0x0000000000017941 */ /* 0x000fea0003800200 */
.L_x_572:
[----:B------:R0:W1:Y:S01]  /*5eb0*/  LDS.128 R16, [R30+0x40] ;  /* 0x000040001e107984 */ /* 0x0000620000000c00 */
[----:B------:R-:W-:Y:S01]  /*5ec0*/  DSETP.GEU.AND P0, PT, R2, R6, PT ;  /* 0x000000060200722a */ /* 0x000fe20003f0e000 */
[----:B------:R-:W-:Y:S01]  /*5ed0*/  BSSY.RECONVERGENT B1, `(.L_x_574) ;  /* 0x0000017000017945 */ /* 0x000fe20003800200 */
[----:B------:R-:W-:Y:S01]  /*5ee0*/  IMAD.MOV.U32 R35, RZ, RZ, R8 ;  /* 0x000000ffff237224 */ /* 0x000fe200078e0008 */
[----:B------:R0:W2:Y:S01]  /*5ef0*/  LDS.128 R20, [R30+0x50] ;  /* 0x000050001e147984 */ /* 0x0000a20000000c00 */
        /* <DEDUP_REMOVED lines=20> */
.L_x_575:
[----:B------:R-:W-:Y:S05]  /*6040*/  BSYNC.RECONVERGENT B1 ;  /* 0x0000000000017941 */ /* 0x000fea0003800200 */
.L_x_574:
        /* <DEDUP_REMOVED lines=21> */
.L_x_577:
[----:B------:R-:W-:Y:S05]  /*61a0*/  BSYNC.RECONVERGENT B1 ;  /* 0x0000000000017941 */ /* 0x000fea0003800200 */
.L_x_576:
        /* <DEDUP_REMOVED lines=21> */
.L_x_579:
[----:B------:R-:W-:Y:S05]  /*6300*/  BSYNC.RECONVERGENT B1 ;  /* 0x0000000000017941 */ /* 0x000fea0003800200 */
.L_x_578:
        /* <DEDUP_REMOVED lines=21> */
.L_x_581:
[----:B------:R-:W-:Y:S05]  /*6460*/  BSYNC.RECONVERGENT B1 ;  /* 0x0000000000017941 */ /* 0x000fea0003800200 */
.L_x_580:
        /* <DEDUP_REMOVED lines=21> */
.L_x_583:
[----:B------:R-:W-:Y:S05]  /*65c0*/  BSYNC.RECONVERGENT B1 ;  /* 0x0000000000017941 */ /* 0x000fea0003800200 */
.L_x_582:
        /* <DEDUP_REMOVED lines=20> */
.L_x_499:
[----:B------:R-:W-:Y:S05]  /*6710*/  BSYNC.RECONVERGENT B0 ;  /* 0x0000000000007941 */ /* 0x000fea0003800200 */
.L_x_466:
[----:B------:R-:W-:Y:S05]  /*6720*/  @P1 EXIT ;  /* 0x000000000000194d */ /* 0x000fea0003800000 */
[----:B0123--:R-:W0:Y:S01]  /*6730*/  LDC.64 R2, c[0x0][0x390] ;  /* 0x0000e400ff027b82 */ /* 0x00fe220000000a00 */
[----:B------:R-:W-:Y:S02]  /*6740*/  IMAD.MOV.U32 R18, RZ, RZ, R17 ;  /* 0x000000ffff127224 */ /* 0x000fe400078e0011 */
[----:B0-----:R-:W-:-:S05]  /*6750*/  IMAD.WIDE.U32 R2, R0, 0x10, R2 ;  /* 0x0000001000027825 */ /* 0x001fca00078e0002 */
[----:B------:R-:W-:Y:S04]  /*6760*/  STG.E.64 desc[UR10][R2.64], R12 ;  /* 0x0000000c02007986 */ /* 0x000fe8000c101b0a */
[----:B------:R-:W-:Y:S01]  /*6770*/  STG.E.64 desc[UR10][R2.64+0x8], R18 ;  /* 0x0000081202007986 */ /* 0x000fe2000c101b0a */
[----:B------:R-:W-:Y:S05]  /*6780*/  EXIT ;  /* 0x000000000000794d */ /* 0x000fea0003800000 */
.L_x_584:
        /* <DEDUP_REMOVED lines=15> */
.L_x_728:


//--------------------- .text._ZN6thrust24THRUST_300001_SM_1000_NS8cuda_cub4core6detail13_kernel_agentINS1_8__reduce11ReduceAgentINS0_12zip_iteratorIN4cuda3std3__45tupleIJNS0_10device_ptrIdEENS0_17counting_iteratorIlNS0_11use_defaultESF_SF_EEEEEEEPNSB_IJdlEEESJ_iNS1_9__extrema9arg_max_fIdlNSA_4lessIdEEEEEEJSI_SK_iSP_EEEvDpT0_ --------------------------
	.section	.text._ZN6thrust24THRUST_300001_SM_1000_NS8cuda_cub4core6detail13_kernel_agentINS1_8__reduce11ReduceAgentINS0_12zip_iteratorIN4cuda3std3__45tupleIJNS0_10device_ptrIdEENS0_17counting_iteratorIlNS0_11use_defaultESF_SF_EEEEEEEPNSB_IJdlEEESJ_iNS1_9__extrema9arg_max_fIdlNSA_4lessIdEEEEEEJSI_SK_iSP_EEEvDpT0_,"ax",@progbits
	.align	128
        .global         _ZN6thrust24THRUST_300001_SM_1000_NS8cuda_cub4core6detail13_kernel_agentINS1_8__reduce11ReduceAgentINS0_12zip_iteratorIN4cuda3std3__45tupleIJNS0_10device_ptrIdEENS0_17counting_iteratorIlNS0_11use_defaultESF_SF_EEEEEEEPNSB_IJdlEEESJ_iNS1_9__extrema9arg_max_fIdlNSA_4lessIdEEEEEEJSI_SK_iSP_EEEvDpT0_
        .type           _ZN6thrust24THRUST_300001_SM_1000_NS8cuda_cub4core6detail13_kernel_agentINS1_8__reduce11ReduceAgentINS0_12zip_iteratorIN4cuda3std3__45tupleIJNS0_10device_ptrIdEENS0_17counting_iteratorIlNS0_11use_defaultESF_SF_EEEEEEEPNSB_IJdlEEESJ_iNS1_9__extrema9arg_max_fIdlNSA_4lessIdEEEEEEJSI_SK_iSP_EEEvDpT0_,@function
        .size           _ZN6thrust24THRUST_300001_SM_1000_NS8cuda_cub4core6detail13_kernel_agentINS1_8__reduce11ReduceAgentINS0_12zip_iteratorIN4cuda3std3__45tupleIJNS0_10device_ptrIdEENS0_17counting_iteratorIlNS0_11use_defaultESF_SF_EEEEEEEPNSB_IJdlEEESJ_iNS1_9__extrema9arg_max_fIdlNSA_4lessIdEEEEEEJSI_SK_iSP_EEEvDpT0_,(.L_x_729 - _ZN6thrust24THRUST_300001_SM_1000_NS8cuda_cub4core6detail13_kernel_agentINS1_8__reduce11ReduceAgentINS0_12zip_iteratorIN4cuda3std3__45tupleIJNS0_10device_ptrIdEENS0_17counting_iteratorIlNS0_11use_defaultESF_SF_EEEEEEEPNSB_IJdlEEESJ_iNS1_9__extrema9arg_max_fIdlNSA_4lessIdEEEEEEJSI_SK_iSP_EEEvDpT0_)
        .other          _ZN6thrust24THRUST_300001_SM_1000_NS8cuda_cub4core6detail13_kernel_agentINS1_8__reduce11ReduceAgentINS0_12zip_iteratorIN4cuda3std3__45tupleIJNS0_10device_ptrIdEENS0_17counting_iteratorIlNS0_11use_defaultESF_SF_EEEEEEEPNSB_IJdlEEESJ_iNS1_9__extrema9arg_max_fIdlNSA_4lessIdEEEEEEJSI_SK_iSP_EEEvDpT0_,@"STO_CUDA_ENTRY STV_DEFAULT"
_ZN6thrust24THRUST_300001_SM_1000_NS8cuda_cub4core6detail13_kernel_agentINS1_8__reduce11ReduceAgentINS0_12zip_iteratorIN4cuda3std3__45tupleIJNS0_10device_ptrIdEENS0_17counting_iteratorIlNS0_11use_defaultESF_SF_EEEEEEEPNSB_IJdlEEESJ_iNS1_9__extrema9arg_max_fIdlNSA_4lessIdEEEEEEJSI_SK_iSP_EEEvDpT0_:
.text._ZN6thrust24THRUST_300001_SM_1000_NS8cuda_cub4core6detail13_kernel_agentINS1_8__reduce11ReduceAgentINS0_12zip_iteratorIN4cuda3std3__45tupleIJNS0_10device_ptrIdEENS0_17counting_iteratorIlNS0_11use_defaultESF_SF_EEEEEEEPNSB_IJdlEEESJ_iNS1_9__extrema9arg_max_fIdlNSA_4lessIdEEEEEEJSI_SK_iSP_EEEvDpT0_:
        /* <DEDUP_REMOVED lines=23> */
.L_x_588:
[----:B0-----:R-:W-:Y:S05]  /*0170*/  BSYNC.RECONVERGENT B1 ;  /* 0x0000000000017941 */ /* 0x001fea0003800200 */
.L_x_587:
        /* <DEDUP_REMOVED lines=19> */
.L_x_595:
        /* <DEDUP_REMOVED lines=31> */
.L_x_594:
[----:B------:R-:W-:Y:S05]  /*04a0*/  BSYNC.RECONVERGENT B3 ;  /* 0x0000000000037941 */ /* 0x000fea0003800200 */
.L_x_593:
[----:B------:R-:W-:Y:S01]  /*04b0*/  IADD3 R14, P0, PT, R14, 0x100, RZ ;  /* 0x000001000e0e7810 */ /* 0x000fe20007f1e0ff */
[----:B------:R-:W-:Y:S02]  /*04c0*/  VIADD R10, R10, 0x100 ;  /* 0x000001000a0a7836 */ /* 0x000fe40000000000 */
[----:B------:R-:W-:Y:S01]  /*04d0*/  IMAD.X R13, RZ, RZ, R13, P3 ;  /* 0x000000ffff0d7224 */ /* 0x000fe200018e060d */
[----:B------:R-:W-:Y:S01]  /*04e0*/  IADD3.X R15, PT, PT, RZ, R15, RZ, P0, !PT ;  /* 0x0000000fff0f7210 */ /* 0x000fe200007fe4ff */
[----:B------:R-:W-:Y:S08]  /*04f0*/  @P2 BRA `(.L_x_595) ;  /* 0xfffffffc006c2947 */ /* 0x000ff0000383ffff */
.L_x_592:
[----:B------:R-:W-:Y:S05]  /*0500*/  BSYNC.RECONVERGENT B2 ;  /* 0x0000000000027941 */ /* 0x000fea0003800200 */
.L_x_591:
[----:B------:R-:W-:-:S13]  /*0510*/  ISETP.GE.U32.AND P0, PT, R16, 0x300, PT ;  /* 0x000003001000780c */ /* 0x000fda0003f06070 */
[----:B------:R-:W-:Y:S05]  /*0520*/  @!P0 BRA `(.L_x_590) ;  /* 0x0000000400bc8947 */ /* 0x000fea0003800000 */
[----:B------:R-:W0:Y:S01]  /*0530*/  LDC.64 R4, c[0x0][0x380] ;  /* 0x0000e000ff047b82 */ /* 0x000e220000000a00 */
[----:B------:R-:W-:-:S07]  /*0540*/  VIADD R20, R10, 0x200 ;  /* 0x000002000a147836 */ /* 0x000fce0000000000 */
[----:B------:R-:W1:Y:S02]  /*0550*/  LDC.64 R6, c[0x0][0x388] ;  /* 0x0000e200ff067b82 */ /* 0x000e640000000a00 */
.L_x_604:
        /* <DEDUP_REMOVED lines=30> */
.L_x_597:
[----:B------:R-:W-:Y:S05]  /*0740*/  BSYNC.RECONVERGENT B2 ;  /* 0x0000000000027941 */ /* 0x000fea0003800200 */
.L_x_596:
        /* <DEDUP_REMOVED lines=23> */
.L_x_599:
[----:B------:R-:W-:Y:S05]  /*08c0*/  BSYNC.RECONVERGENT B2 ;  /* 0x0000000000027941 */ /* 0x000fea0003800200 */
.L_x_598:
        /* <DEDUP_REMOVED lines=25> */
.L_x_601:
[----:B------:R-:W-:Y:S05]  /*0a60*/  BSYNC.RECONVERGENT B2 ;  /* 0x0000000000027941 */ /* 0x000fea0003800200 */
.L_x_600:
        /* <DEDUP_REMOVED lines=22> */
.L_x_603:
[----:B------:R-:W-:Y:S05]  /*0bd0*/  BSYNC.RECONVERGENT B2 ;  /* 0x0000000000027941 */ /* 0x000fea0003800200 */
.L_x_602:
[C---:B------:R-:W-:Y:S02]  /*0be0*/  VIADD R10, R20.reuse, 0x200 ;  /* 0x00000200140a7836 */ /* 0x040fe40000000000 */
[----:B------:R-:W-:-:S03]  /*0bf0*/  VIADD R20, R20, 0x400 ;  /* 0x0000040014147836 */ /* 0x000fc60000000000 */
[----:B------:R-:W-:-:S13]  /*0c00*/  ISETP.GE.AND P0, PT, R10, UR5, PT ;  /* 0x000000050a007c0c */ /* 0x000fda000bf06270 */
[----:B------:R-:W-:Y:S05]  /*0c10*/  @!P0 BRA `(.L_x_604) ;  /* 0xfffffff800508947 */ /* 0x000fea000383ffff */
.L_x_590:
[----:B------:R-:W-:Y:S05]  /*0c20*/  BSYNC.RECONVERGENT B1 ;  /* 0x0000000000017941 */ /* 0x000fea0003800200 */
.L_x_589:
        /* <DEDUP_REMOVED lines=35> */
.L_x_607:
[----:B------:R-:W-:Y:S05]  /*0e60*/  BSYNC.RECONVERGENT B1 ;  /* 0x0000000000017941 */ /* 0x000fea0003800200 */
.L_x_606:
        /* <DEDUP_REMOVED lines=31> */
.L_x_609:
[----:B------:R-:W-:Y:S05]  /*1060*/  BSYNC.RECONVERGENT B1 ;  /* 0x0000000000017941 */ /* 0x000fea0003800200 */
.L_x_608:
        /* <DEDUP_REMOVED lines=31> */
.L_x_611:
[----:B------:R-:W-:Y:S05]  /*1260*/  BSYNC.RECONVERGENT B1 ;  /* 0x0000000000017941 */ /* 0x000fea0003800200 */
.L_x_610:
[----:B------:R-:W-:Y:S01]  /*1270*/  ISETP.GT.AND P0, PT, R10, 0x17, PT ;  /* 0x000000170a00780c */ /* 0x000fe20003f04270 */
[----:B-1----:R1:W1:Y:S01]  /*1280*/  SHFL.DOWN PT, R2, R4, 0x8, 0x1f ;  /* 0x09001f0004027f89 */ /* 0x00226200000e0000 */
[----:B------:R-:W-:Y:S01]  /*1290*/  BSSY.RECONVERGENT B1, `(.L_x_612) ;  /* 0x000001d000017945 */ /* 0x000fe20003800200 */
[----:B0-----:R-:W-:Y:S02]  /*12a0*/  IMAD.MOV.U32 R8, RZ, RZ, R11 ;  /* 0x000000ffff087224 */ /* 0x001fe400078e000b */
[----:B------:R0:W0:Y:S01]  /*12b0*/  SHFL.DOWN PT, R3, R5, 0x8, 0x1f ;  /* 0x09001f0005037f89 */ /* 0x00002200000e0000 */
[----:B------:R-:W-:Y:S02]  /*12c0*/  IMAD.MOV.U32 R9, RZ, RZ, R12 ;  /* 0x000000ffff097224 */ /* 0x000fe400078e000c */
[----:B------:R-:W-:Y:S01]  /*12d0*/  IMAD.MOV.U32 R6, RZ, RZ, R4 ;  /* 0x000000ffff067224 */ /* 0x000fe200078e0004 */
[----:B---3--:R3:W0:Y:S01]  /*12e0*/  SHFL.DOWN PT, R14, R11, 0x8, 0x1f ;  /* 0x09001f000b0e7f89 */ /* 0x00862200000e0000 */
[----:B--2---:R-:W-:-:S03]  /*12f0*/  IMAD.MOV.U32 R7, RZ, RZ, R5 ;  /* 0x000000ffff077224 */ /* 0x004fc600078e0005 */
[----:B----4-:R3:W2:Y:S01]  /*1300*/  SHFL.DOWN PT, R13, R12, 0x8, 0x1f ;  /* 0x09001f000c0d7f89 */ /* 0x0106a200000e0000 */
[----:B------:R-:W-:Y:S05]  /*1310*/  @P0 BRA `(.L_x_613) ;  /* 0x0000000000500947 */ /* 0x000fea0003800000 */
[----:B01----:R-:W-:Y:S01]  /*1320*/  DSETP.GEU.AND P0, PT, R4, R2, PT ;  /* 0x000000020400722a */ /* 0x003fe20003f0e000 */
        /* <DEDUP_REMOVED lines=19> */
.L_x_613:
[----:B------:R-:W-:Y:S05]  /*1460*/  BSYNC.RECONVERGENT B1 ;  /* 0x0000000000017941 */ /* 0x000fea0003800200 */
.L_x_612:
[----:B------:R-:W-:Y:S01]  /*1470*/  ISETP.GT.AND P0, PT, R10, 0xf, PT ;  /* 0x0000000f0a00780c */ /* 0x000fe20003f04270 */
[----:B-1----:R1:W4:Y:S01]  /*1480*/  SHFL.DOWN PT, R4, R6, 0x10, 0x1f ;  /* 0x0a001f0006047f89 */ /* 0x00232200000e0000 */
[----:B------:R-:W-:Y:S01]  /*1490*/  BSSY.RECONVERGENT B1, `(.L_x_614) ;  /* 0x000001d000017945 */ /* 0x000fe20003800200 */
[----:B0-----:R-:W-:Y:S02]  /*14a0*/  IMAD.MOV.U32 R14, RZ, RZ, R8 ;  /* 0x000000ffff0e7224 */ /* 0x001fe400078e0008 */
[----:B------:R1:W0:Y:S01]  /*14b0*/  SHFL.DOWN PT, R5, R7, 0x10, 0x1f ;  /* 0x0a001f0007057f89 */ /* 0x00022200000e0000 */
[----:B------:R-:W-:Y:S02]  /*14c0*/  IMAD.MOV.U32 R15, RZ, RZ, R9 ;  /* 0x000000ffff0f7224 */ /* 0x000fe400078e0009 */
[----:B------:R-:W-:Y:S01]  /*14d0*/  IMAD.MOV.U32 R2, RZ, RZ, R6 ;  /* 0x000000ffff027224 */ /* 0x000fe200078e0006 */
[----:B---3--:R1:W3:Y:S01]  /*14e0*/  SHFL.DOWN PT, R11, R8, 0x10, 0x1f ;  /* 0x0a001f00080b7f89 */ /* 0x0082e200000e0000 */
[----:B------:R-:W-:-:S03]  /*14f0*/  IMAD.MOV.U32 R3, RZ, RZ, R7 ;  /* 0x000000ffff037224 */ /* 0x000fc600078e0007 */
[----:B------:R1:W0:Y:S01]  /*1500*/  SHFL.DOWN PT, R12, R9, 0x10, 0x1f ;  /* 0x0a001f00090c7f89 */ /* 0x00022200000e0000 */
[----:B------:R-:W-:Y:S05]  /*1510*/  @P0 BRA `(.L_x_615) ;  /* 0x0000000000500947 */ /* 0x000fea0003800000 */
[----:B0---4-:R-:W-:Y:S01]  /*1520*/  DSETP.GEU.AND P0, PT, R6, R4, PT ;  /* 0x000000040600722a */ /* 0x011fe20003f0e000 */
[----:B---3--:R-:W-:Y:S02]  /*1530*/  IMAD.MOV.U32 R14, RZ, RZ, R11 ;  /* 0x000000ffff0e7224 */ /* 0x008fe400078e000b */
        /* <DEDUP_REMOVED lines=18> */
.L_x_615:
[----:B------:R-:W-:Y:S05]  /*1660*/  BSYNC.RECONVERGENT B1 ;  /* 0x0000000000017941 */ /* 0x000fea0003800200 */
.L_x_614:
[----:B------:R-:W-:Y:S01]  /*1670*/  ISETP.NE.AND P0, PT, R10, RZ, PT ;  /* 0x000000ff0a00720c */ /* 0x000fe20003f05270 */
[----:B------:R-:W-:-:S12]  /*1680*/  BSSY.RECONVERGENT B1, `(.L_x_616) ;  /* 0x000000a000017945 */ /* 0x000fd80003800200 */
[----:B------:R-:W-:Y:S05]  /*1690*/  @P0 BRA `(.L_x_617) ;  /* 0x0000000000200947 */ /* 0x000fea0003800000 */
[----:B-1----:R-:W1:Y:S01]  /*16a0*/  S2R R6, SR_CgaCtaId ;  /* 0x0000000000067919 */ /* 0x002e620000008800 */
[----:B0-----:R-:W-:Y:S02]  /*16b0*/  MOV R5, 0x400 ;  /* 0x0000040000057802 */ /* 0x001fe40000000f00 */
[----:B----4-:R-:W-:-:S04]  /*16c0*/  SHF.R.U32.HI R4, RZ, 0x1, R0 ;  /* 0x00000001ff047819 */ /* 0x010fc80000011600 */
[----:B------:R-:W-:Y:S02]  /*16d0*/  LOP3.LUT R4, R4, 0x1f0, RZ, 0xc0, !PT ;  /* 0x000001f004047812 */ /* 0x000fe400078ec0ff */
[----:B-1----:R-:W-:-:S05]  /*16e0*/  LEA R5, R6, R5, 0x18 ;  /* 0x0000000506057211 */ /* 0x002fca00078ec0ff */
[----:B------:R-:W-:-:S05]  /*16f0*/  IMAD.IADD R5, R4, 0x1, R5 ;  /* 0x0000000104057824 */ /* 0x000fca00078e0205 */
[----:B------:R0:W-:Y:S04]  /*1700*/  STS.64 [R5+0x10], R14 ;  /* 0x0000100e05007388 */ /* 0x0001e80000000a00 */
[----:B------:R0:W-:Y:S02]  /*1710*/  STS.64 [R5+0x8], R2 ;  /* 0x0000080205007388 */ /* 0x0001e40000000a00 */
.L_x_617:
[----:B------:R-:W-:Y:S05]  /*1720*/  BSYNC.RECONVERGENT B1 ;  /* 0x0000000000017941 */ /* 0x000fea0003800200 */
.L_x_616:
        /* <DEDUP_REMOVED lines=8> */
[----:B-1--4-:R-:W1:Y:S04]  /*17b0*/  LDS.128 R4, [R0+0x20] ;  /* 0x0000200000047984 */ /* 0x012e680000000c00 */
[----:B--2---:R2:W4:Y:S04]  /*17c0*/  LDS.64 R12, [R0+0x80] ;  /* 0x00008000000c7984 */ /* 0x0045280000000a00 */
[----:B---3--:R2:W3:Y:S01]  /*17d0*/  LDS.128 R8, [R0+0x30] ;  /* 0x0000300000087984 */ /* 0x0084e20000000c00 */
        /* <DEDUP_REMOVED lines=20> */
.L_x_620:
[----:B------:R-:W-:Y:S05]  /*1920*/  BSYNC.RECONVERGENT B1 ;  /* 0x0000000000017941 */ /* 0x000fea0003800200 */
.L_x_619:
        /* <DEDUP_REMOVED lines=23> */
.L_x_622:
[----:B------:R-:W-:Y:S05]  /*1aa0*/  BSYNC.RECONVERGENT B1 ;  /* 0x0000000000017941 */ /* 0x000fea0003800200 */
.L_x_621:
        /* <DEDUP_REMOVED lines=21> */
.L_x_624:
[----:B------:R-:W-:Y:S05]  /*1c00*/  BSYNC.RECONVERGENT B1 ;  /* 0x0000000000017941 */ /* 0x000fea0003800200 */
.L_x_623:
        /* <DEDUP_REMOVED lines=23> */
.L_x_626:
[----:B------:R-:W-:Y:S05]  /*1d80*/  BSYNC.RECONVERGENT B1 ;  /* 0x0000000000017941 */ /* 0x000fea0003800200 */
.L_x_625:
        /* <DEDUP_REMOVED lines=21> */
.L_x_628:
[----:B------:R-:W-:Y:S05]  /*1ee0*/  BSYNC.RECONVERGENT B1 ;  /* 0x0000000000017941 */ /* 0x000fea0003800200 */
.L_x_627:
        /* <DEDUP_REMOVED lines=21> */
.L_x_630:
[----:B------:R-:W-:Y:S05]  /*2040*/  BSYNC.RECONVERGENT B1 ;  /* 0x0000000000017941 */ /* 0x000fea0003800200 */
.L_x_629:
        /* <DEDUP_REMOVED lines=21> */
.L_x_605:
        /* <DEDUP_REMOVED lines=38> */
.L_x_632:
[----:B------:R-:W-:Y:S05]  /*2400*/  BSYNC.RECONVERGENT B1 ;  /* 0x0000000000017941 */ /* 0x000fea0003800200 */
.L_x_631:
[----:B------:R-:W-:Y:S01]  /*2410*/  IADD3 R8, PT, PT, R4, 0x2, RZ ;  /* 0x0000000204087810 */ /* 0x000fe20007ffe0ff */
[----:B------:R1:W1:Y:S01]  /*2420*/  SHFL.DOWN PT, R2, R6, 0x2, R5 ;  /* 0x0840000006027989 */ /* 0x00026200000e0005 */
[----:B------:R-:W-:Y:S01]  /*2430*/  BSSY.RECONVERGENT B1, `(.L_x_633) ;  /* 0x000001e000017945 */ /* 0x000fe20003800200 */
[----:B--2---:R-:W-:Y:S01]  /*2440*/  IMAD.MOV.U32 R10, RZ, RZ, R14 ;  /* 0x000000ffff0a7224 */ /* 0x004fe200078e000e */
[----:B------:R-:W-:Y:S01]  /*2450*/  ISETP.GT.AND P0, PT, R8, R5, PT ;  /* 0x000000050800720c */ /* 0x000fe20003f04270 */
[----:B------:R2:W1:Y:S01]  /*2460*/  SHFL.DOWN PT, R3, R7, 0x2, R5 ;  /* 0x0840000007037989 */ /* 0x00046200000e0005 */
[----:B----4-:R-:W-:Y:S02]  /*2470*/  IMAD.MOV.U32 R12, RZ, RZ, R16 ;  /* 0x000000ffff0c7224 */ /* 0x010fe400078e0010 */
        /* <DEDUP_REMOVED lines=25> */
.L_x_634:
[----:B------:R-:W-:Y:S05]  /*2610*/  BSYNC.RECONVERGENT B1 ;  /* 0x0000000000017941 */ /* 0x000fea0003800200 */
.L_x_633:
[----:B-1----:R-:W-:Y:S01]  /*2620*/  VIADD R2, R4, 0x4 ;  /* 0x0000000404027836 */ /* 0x002fe20000000000 */
[----:B------:R1:W4:Y:S01]  /*2630*/  SHFL.DOWN PT, R6, R8, 0x4, R5 ;  /* 0x0880000008067989 */ /* 0x00032200000e0005 */
[----:B------:R-:W-:Y:S01]  /*2640*/  BSSY.RECONVERGENT B1, `(.L_x_635) ;  /* 0x000001e000017945 */ /* 0x000fe20003800200 */
[----:B--2---:R-:W-:Y:S02]  /*2650*/  IMAD.MOV.U32 R14, RZ, RZ, R10 ;  /* 0x000000ffff0e7224 */ /* 0x004fe400078e000a */
[----:B------:R-:W-:Y:S01]  /*2660*/  ISETP.GT.AND P0, PT, R2, R5, PT ;  /* 0x000000050200720c */ /* 0x000fe20003f04270 */
[----:B------:R1:W2:Y:S01]  /*2670*/  SHFL.DOWN PT, R7, R9, 0x4, R5 ;  /* 0x0880000009077989 */ /* 0x0002a200000e0005 */
[----:B------:R-:W-:Y:S02]  /*2680*/  IMAD.MOV.U32 R16, RZ, RZ, R12 ;  /* 0x000000ffff107224 */ /* 0x000fe400078e000c */
[----:B------:R-:W-:Y:S01]  /*2690*/  IMAD.MOV.U32 R2, RZ, RZ, R8 ;  /* 0x000000ffff027224 */ /* 0x000fe200078e0008 */
[----:B---3--:R1:W3:Y:S01]  /*26a0*/  SHFL.DOWN PT, R11, R10, 0x4, R5 ;  /* 0x088000000a0b7989 */ /* 0x0082e200000e0005 */
[----:B------:R-:W-:-:S03]  /*26b0*/  IMAD.MOV.U32 R3, RZ, RZ, R9 ;  /* 0x000000ffff037224 */ /* 0x000fc600078e0009 */
[----:B0-----:R1:W0:Y:S04]  /*26c0*/  SHFL.DOWN PT, R13, R12, 0x4, R5 ;  /* 0x088000000c0d7989 */ /* 0x00122800000e0005 */
[----:B------:R-:W-:Y:S05]  /*26d0*/  @P0 BRA `(.L_x_636) ;  /* 0x0000000000500947 */ /* 0x000fea0003800000 */
[----:B--2-4-:R-:W-:Y:S01]  /*26e0*/  DSETP.GEU.AND P0, PT, R8, R6, PT ;  /* 0x000000060800722a */ /* 0x014fe20003f0e000 */
[----:B---3--:R-:W-:Y:S02]  /*26f0*/  IMAD.MOV.U32 R14, RZ, RZ, R11 ;  /* 0x000000ffff0e7224 */ /* 0x008fe400078e000b */
[----:B0-----:R-:W-:Y:S02]  /*2700*/  IMAD.MOV.U32 R16, RZ, RZ, R13 ;  /* 0x000000ffff107224 */ /* 0x001fe400078e000d */
        /* <DEDUP_REMOVED lines=17> */
.L_x_636:
[----:B------:R-:W-:Y:S05]  /*2820*/  BSYNC.RECONVERGENT B1 ;  /* 0x0000000000017941 */ /* 0x000fea0003800200 */
.L_x_635:
[----:B----4-:R-:W-:Y:S01]  /*2830*/  VIADD R6, R4, 0x8 ;  /* 0x0000000804067836 */ /* 0x010fe20000000000 */
[----:B-1----:R1:W4:Y:S01]  /*2840*/  SHFL.DOWN PT, R8, R2, 0x8, R5 ;  /* 0x0900000002087989 */ /* 0x00232200000e0005 */
[----:B------:R-:W-:Y:S01]  /*2850*/  BSSY.RECONVERGENT B1, `(.L_x_637) ;  /* 0x000001e000017945 */ /* 0x000fe20003800200 */
[----:B------:R-:W-:Y:S02]  /*2860*/  IMAD.MOV.U32 R10, RZ, RZ, R14 ;  /* 0x000000ffff0a7224 */ /* 0x000fe400078e000e */
[----:B------:R-:W-:Y:S01]  /*2870*/  ISETP.GT.AND P0, PT, R6, R5, PT ;  /* 0x000000050600720c */ /* 0x000fe20003f04270 */
[----:B------:R1:W1:Y:S01]  /*2880*/  SHFL.DOWN PT, R9, R3, 0x8, R5 ;  /* 0x0900000003097989 */ /* 0x00026200000e0005 */
[----:B------:R-:W-:Y:S02]  /*2890*/  IMAD.MOV.U32 R12, RZ, RZ, R16 ;  /* 0x000000ffff0c7224 */ /* 0x000fe400078e0010 */
[----:B------:R-:W-:Y:S01]  /*28a0*/  IMAD.MOV.U32 R6, RZ, RZ, R2 ;  /* 0x000000ffff067224 */ /* 0x000fe200078e0002 */
[----:B---3--:R3:W1:Y:S01]  /*28b0*/  SHFL.DOWN PT, R11, R14, 0x8, R5 ;  /* 0x090000000e0b7989 */ /* 0x00866200000e0005 */
[----:B--2---:R-:W-:-:S03]  /*28c0*/  IMAD.MOV.U32 R7, RZ, RZ, R3 ;  /* 0x000000ffff077224 */ /* 0x004fc600078e0003 */
[----:B0-----:R3:W0:Y:S04]  /*28d0*/  SHFL.DOWN PT, R13, R16, 0x8, R5 ;  /* 0x09000000100d7989 */ /* 0x00162800000e0005 */
[----:B------:R-:W-:Y:S05]  /*28e0*/  @P0 BRA `(.L_x_638) ;  /* 0x0000000000500947 */ /* 0x000fea0003800000 */
[----:B-1--4-:R-:W-:Y:S01]  /*28f0*/  DSETP.GEU.AND P0, PT, R2, R8, PT ;  /* 0x000000080200722a */ /* 0x012fe20003f0e000 */
[----:B------:R-:W-:Y:S02]  /*2900*/  IMAD.MOV.U32 R10, RZ, RZ, R11 ;  /* 0x000000ffff0a7224 */ /* 0x000fe400078e000b */
        /* <DEDUP_REMOVED lines=18> */
.L_x_638:
[----:B------:R-:W-:Y:S05]  /*2a30*/  BSYNC.RECONVERGENT B1 ;  /* 0x0000000000017941 */ /* 0x000fea0003800200 */
.L_x_637:
[----:B-1----:R-:W-:Y:S01]  /*2a40*/  VIADD R2, R4, 0x10 ;  /* 0x0000001004027836 */ /* 0x002fe20000000000 */
[----:B----4-:R1:W2:Y:S01]  /*2a50*/  SHFL.DOWN PT, R8, R6, 0x10, R5 ;  /* 0x0a00000006087989 */ /* 0x0102a200000e0005 */
[----:B------:R-:W-:Y:S01]  /*2a60*/  BSSY.RECONVERGENT B1, `(.L_x_639) ;  /* 0x000001e000017945 */ /* 0x000fe20003800200 */
[----:B---3--:R-:W-:Y:S02]  /*2a70*/  IMAD.MOV.U32 R14, RZ, RZ, R10 ;  /* 0x000000ffff0e7224 */ /* 0x008fe400078e000a */
[----:B------:R-:W-:Y:S01]  /*2a80*/  ISETP.GT.AND P0, PT, R2, R5, PT ;  /* 0x000000050200720c */ /* 0x000fe20003f04270 */
[----:B------:R1:W3:Y:S01]  /*2a90*/  SHFL.DOWN PT, R9, R7, 0x10, R5 ;  /* 0x0a00000007097989 */ /* 0x0002e200000e0005 */
[----:B------:R-:W-:Y:S02]  /*2aa0*/  IMAD.MOV.U32 R15, RZ, RZ, R12 ;  /* 0x000000ffff0f7224 */ /* 0x000fe400078e000c */
[----:B------:R-:W-:Y:S01]  /*2ab0*/  IMAD.MOV.U32 R2, RZ, RZ, R6 ;  /* 0x000000ffff027224 */ /* 0x000fe200078e0006 */
[----:B------:R1:W4:Y:S01]  /*2ac0*/  SHFL.DOWN PT, R11, R10, 0x10, R5 ;  /* 0x0a0000000a0b7989 */ /* 0x00032200000e0005 */
[----:B------:R-:W-:-:S03]  /*2ad0*/  IMAD.MOV.U32 R3, RZ, RZ, R7 ;  /* 0x000000ffff037224 */ /* 0x000fc600078e0007 */
[----:B0-----:R1:W0:Y:S04]  /*2ae0*/  SHFL.DOWN PT, R13, R12, 0x10, R5 ;  /* 0x0a0000000c0d7989 */ /* 0x00122800000e0005 */
[----:B------:R-:W-:Y:S05]  /*2af0*/  @P0 BRA `(.L_x_640) ;  /* 0x0000000000500947 */ /* 0x000fea0003800000 */
[----:B--23--:R-:W-:Y:S01]  /*2b00*/  DSETP.GEU.AND P0, PT, R6, R8, PT ;  /* 0x000000080600722a */ /* 0x00cfe20003f0e000 */
[----:B----4-:R-:W-:Y:S02]  /*2b10*/  IMAD.MOV.U32 R14, RZ, RZ, R11 ;  /* 0x000000ffff0e7224 */ /* 0x010fe400078e000b */
[----:B0-----:R-:W-:Y:S02]  /*2b20*/  IMAD.MOV.U32 R15, RZ, RZ, R13 ;  /* 0x000000ffff0f7224 */ /* 0x001fe400078e000d */
        /* <DEDUP_REMOVED lines=17> */
.L_x_640:
[----:B------:R-:W-:Y:S05]  /*2c40*/  BSYNC.RECONVERGENT B1 ;  /* 0x0000000000017941 */ /* 0x000fea0003800200 */
.L_x_639:
        /* <DEDUP_REMOVED lines=11> */
.L_x_642:
[----:B------:R-:W-:Y:S05]  /*2d00*/  BSYNC.RECONVERGENT B1 ;  /* 0x0000000000017941 */ /* 0x000fea0003800200 */
.L_x_641:
[----:B------:R-:W-:Y:S01]  /*2d10*/  BAR.SYNC.DEFER_BLOCKING 0x0 ;  /* 0x0000000000007b1d */ /* 0x000fe20000010000 */
[----:B------:R-:W-:-:S13]  /*2d20*/  ISETP.NE.AND P1, PT, R0, RZ, PT ;  /* 0x000000ff0000720c */ /* 0x000fda0003f25270 */
[----:B------:R-:W-:Y:S05]  /*2d30*/  @P1 BRA `(.L_x_618) ;  /* 0x0000003400ec1947 */ /* 0x000fea0003800000 */
[----:B------:R-:W-:Y:S01]  /*2d40*/  UISETP.GE.AND UP0, UPT, UR6, 0x21, UPT ;  /* 0x000000210600788c */ /* 0x000fe2000bf06270 */
[----:B----4-:R-:W-:Y:S02]  /*2d50*/  IMAD.MOV.U32 R11, RZ, RZ, R14 ;  /* 0x000000ffff0b7224 */ /* 0x010fe400078e000e */
[----:B--2---:R-:W-:Y:S02]  /*2d60*/  IMAD.MOV.U32 R8, RZ, RZ, R15 ;  /* 0x000000ffff087224 */ /* 0x004fe400078e000f */
        /* <DEDUP_REMOVED lines=29> */
.L_x_644:
[----:B------:R-:W-:Y:S05]  /*2f40*/  BSYNC.RECONVERGENT B1 ;  /* 0x0000000000017941 */ /* 0x000fea0003800200 */
.L_x_643:
[----:B------:R-:W-:Y:S01]  /*2f50*/  UISETP.GE.AND UP0, UPT, UR6, 0x41, UPT ;  /* 0x000000410600788c */ /* 0x000fe2000bf06270 */
[----:B---3--:R-:W-:Y:S02]  /*2f60*/  IMAD.MOV.U32 R9, RZ, RZ, R11 ;  /* 0x000000ffff097224 */ /* 0x008fe400078e000b */
[----:B------:R-:W-:Y:S02]  /*2f70*/  IMAD.MOV.U32 R0, RZ, RZ, R8 ;  /* 0x000000ffff007224 */ /* 0x000fe400078e0008 */
[----:B------:R-:W-:Y:S02]  /*2f80*/  IMAD.MOV.U32 R2, RZ, RZ, R4 ;  /* 0x000000ffff027224 */ /* 0x000fe400078e0004 */
[----:B------:R-:W-:Y:S02]  /*2f90*/  IMAD.MOV.U32 R3, RZ, RZ, R5 ;  /* 0x000000ffff037224 */ /* 0x000fe400078e0005 */
        /* <DEDUP_REMOVED lines=9> */
[----:B------:R-:W-:Y:S01]  /*3030*/  IMAD.MOV.U32 R3, RZ, RZ, R7 ;  /* 0x000000ffff037224 */ /* 0x000fe200078e0007 */
[----:B0-----:R-:W-:Y:S01]  /*3040*/  MOV R0, R13 ;  /* 0x0000000d00007202 */ /* 0x001fe20000000f00 */
        /* <DEDUP_REMOVED lines=16> */
.L_x_646:
[----:B------:R-:W-:Y:S05]  /*3150*/  BSYNC.RECONVERGENT B1 ;  /* 0x0000000000017941 */ /* 0x000fea0003800200 */
.L_x_645:
[----:B------:R-:W-:Y:S01]  /*3160*/  UISETP.GE.AND UP0, UPT, UR6, 0x61, UPT ;  /* 0x000000610600788c */ /* 0x000fe2000bf06270 */
[----:B------:R-:W-:Y:S02]  /*3170*/  IMAD.MOV.U32 R11, RZ, RZ, R9 ;  /* 0x000000ffff0b7224 */ /* 0x000fe400078e0009 */
        /* <DEDUP_REMOVED lines=30> */
.L_x_648:
[----:B------:R-:W-:Y:S05]  /*3360*/  BSYNC.RECONVERGENT B1 ;  /* 0x0000000000017941 */ /* 0x000fea0003800200 */
.L_x_647:
        /* <DEDUP_REMOVED lines=32> */
.L_x_650:
[----:B------:R-:W-:Y:S05]  /*3570*/  BSYNC.RECONVERGENT B1 ;  /* 0x0000000000017941 */ /* 0x000fea0003800200 */
.L_x_649:
        /* <DEDUP_REMOVED lines=32> */
.L_x_652:
[----:B------:R-:W-:Y:S05]  /*3780*/  BSYNC.RECONVERGENT B1 ;  /* 0x0000000000017941 */ /* 0x000fea0003800200 */
.L_x_651:
        /* <DEDUP_REMOVED lines=32> */
.L_x_654:
[----:B------:R-:W-:Y:S05]  /*3990*/  BSYNC.RECONVERGENT B1 ;  /* 0x0000000000017941 */ /* 0x000fea0003800200 */
.L_x_653:
[----:B------:R-:W-:Y:S01]  /*39a0*/  UISETP.GE.AND UP0, UPT, UR6, 0xe1, UPT ;  /* 0x000000e10600788c */ /* 0x000fe2000bf06270 */
[----:B------:R-:W-:Y:S02]  /*39b0*/  IMAD.MOV.U32 R14, RZ, RZ, R9 ;  /* 0x000000ffff0e7224 */ /* 0x000fe400078e0009 */
[----:B------:R-:W-:Y:S02]  /*39c0*/  IMAD.MOV.U32 R15, RZ, RZ, R0 ;  /* 0x000000ffff0f7224 */ /* 0x000fe400078e0000 */
[----:B------:R-:W-:Y:S02]  /*39d0*/  IMAD.MOV.U32 R2, RZ, RZ, R6 ;  /* 0x000000ffff027224 */ /* 0x000fe400078e0006 */
[----:B------:R-:W-:Y:S02]  /*39e0*/  IMAD.MOV.U32 R3, RZ, RZ, R7 ;  /* 0x000000ffff037224 */ /* 0x000fe400078e0007 */
[----:B------:R-:W-:Y:S05]  /*39f0*/  BRA.U !UP0, `(.L_x_618) ;  /* 0x0000002908bc7547 */ /* 0x000fea000b800000 */
        /* <DEDUP_REMOVED lines=26> */
.L_x_586:
        /* <DEDUP_REMOVED lines=37> */
.L_x_656:
[----:B------:R-:W-:Y:S05]  /*3df0*/  BSYNC.RECONVERGENT B1 ;  /* 0x0000000000017941 */ /* 0x000fea0003800200 */
.L_x_655:
[----:B------:R-:W-:Y:S01]  /*3e00*/  UISETP.GE.U32.AND UP0, UPT, UR4, 0xa00, UPT ;  /* 0x00000a000400788c */ /* 0x000fe2000bf06070 */
[----:B------:R-:W-:-:S08]  /*3e10*/  IMAD.MOV.U32 R5, RZ, RZ, 0x500 ;  /* 0x00000500ff057424 */ /* 0x000fd000078e00ff */
[----:B------:R-:W-:Y:S05]  /*3e20*/  BRA.U !UP0, `(.L_x_657) ;  /* 0x0000000508647547 */ /* 0x000fea000b800000 */
[----:B------:R-:W-:Y:S01]  /*3e30*/  IMAD.MOV.U32 R14, RZ, RZ, R8 ;  /* 0x000000ffff0e7224 */ /* 0x000fe200078e0008 */
[----:B------:R-:W-:Y:S01]  /*3e40*/  MOV R15, R9 ;  /* 0x00000009000f7202 */ /* 0x000fe20000000f00 */
[----:B------:R-:W-:Y:S01]  /*3e50*/  IMAD.MOV.U32 R17, RZ, RZ, 0x500 ;  /* 0x00000500ff117424 */ /* 0x000fe200078e00ff */
[----:B------:R-:W0:Y:S01]  /*3e60*/  LDCU UR4, c[0x0][0x398] ;  /* 0x00007300ff0477ac */ /* 0x000e220008000800 */
[----:B------:R-:W1:Y:S05]  /*3e70*/  LDCU.64 UR6, c[0x0][0x388] ;  /* 0x00007100ff0677ac */ /* 0x000e6a0008000a00 */
.L_x_660:
[----:B------:R-:W-:-:S05]  /*3e80*/  IMAD.WIDE.U32 R20, R17, 0x8, R2 ;  /* 0x0000000811147825 */ /* 0x000fca00078e0002 */
[----:B------:R-:W2:Y:S04]  /*3e90*/  LDG.E.64 R12, desc[UR8][R20.64] ;  /* 0x00000008140c7981 */ /* 0x000ea8000c1e1b00 */
[----:B------:R-:W3:Y:S01]  /*3ea0*/  LDG.E.64 R10, desc[UR8][R20.64+0x800] ;  /* 0x00080008140a7981 */ /* 0x000ee2000c1e1b00 */
[----:B------:R-:W-:Y:S01]  /*3eb0*/  IADD3 R16, P0, PT, R0, R17, RZ ;  /* 0x0000001100107210 */ /* 0x000fe20007f1e0ff */
[----:B------:R-:W-:Y:S02]  /*3ec0*/  BSSY.RECONVERGENT B1, `(.L_x_658) ;  /* 0x0000022000017945 */ /* 0x000fe40003800200 */
[----:B------:R-:W5:Y:S01]  /*3ed0*/  LDG.E.64 R6, desc[UR8][R20.64+0x1000] ;  /* 0x0010000814067981 */ /* 0x000f62000c1e1b00 */
[----:B-1----:R-:W-:Y:S01]  /*3ee0*/  IADD3 R16, P2, PT, R16, UR6, RZ ;  /* 0x0000000610107c10 */ /* 0x002fe2000ff5e0ff */
[----:B------:R-:W-:-:S02]  /*3ef0*/  IMAD.X R19, RZ, RZ, RZ, P0 ;  /* 0x000000ffff137224 */ /* 0x000fc400000e06ff */
[----:B------:R-:W5:Y:S03]  /*3f00*/  LDG.E.64 R4, desc[UR8][R20.64+0x1800] ;  /* 0x0018000814047981 */ /* 0x000f66000c1e1b00 */
[----:B------:R-:W-:Y:S01]  /*3f10*/  IADD3.X R19, PT, PT, R19, UR7, RZ, P2, !PT ;  /* 0x0000000713137c10 */ /* 0x000fe200097fe4ff */
[----:B------:R1:W5:Y:S04]  /*3f20*/  LDG.E.64 R8, desc[UR8][R20.64+0x2000] ;  /* 0x0020000814087981 */ /* 0x000368000c1e1b00 */
[----:B------:R-:W-:Y:S02]  /*3f30*/  IMAD.MOV.U32 R18, RZ, RZ, R19 ;  /* 0x000000ffff127224 */ /* 0x000fe400078e0013 */
[----:B-1----:R-:W-:Y:S01]  /*3f40*/  IMAD.MOV.U32 R21, RZ, RZ, R16 ;  /* 0x000000ffff157224 */ /* 0x002fe200078e0010 */
        /* <DEDUP_REMOVED lines=12> */
[----:B---3--:R-:W-:-:S14]  /*4010*/  DSETP.GEU.AND P2, PT, R12, R10, PT ;  /* 0x0000000a0c00722a */ /* 0x008fdc0003f4e000 */
[----:B------:R-:W-:Y:S05]  /*4020*/  @!P2 BRA `(.L_x_659) ;  /* 0x00000000002ca947 */ /* 0x000fea0003800000 */
[----:B------:R-:W-:-:S04]  /*4030*/  IADD3 R14, P0, P1, R0, UR6, R17 ;  /* 0x00000006000e7c10 */ /* 0x000fc8000f91e011 */
[----:B------:R-:W-:Y:S02]  /*4040*/  IADD3 R14, P2, PT, R14, 0x100, RZ ;  /* 0x000001000e0e7810 */ /* 0x000fe40007f5e0ff */
[----:B------:R-:W-:Y:S02]  /*4050*/  IADD3.X R15, PT, PT, RZ, UR7, RZ, P0, P1 ;  /* 0x00000007ff0f7c10 */ /* 0x000fe400087e24ff */
[----:B------:R-:W-:-:S03]  /*4060*/  ISETP.GE.U32.AND P0, PT, R21, R14, PT ;  /* 0x0000000e1500720c */ /* 0x000fc60003f06070 */
[----:B------:R-:W-:-:S05]  /*4070*/  IMAD.X R15, RZ, RZ, R15, P2 ;  /* 0x000000ffff0f7224 */ /* 0x000fca00010e060f */
[----:B------:R-:W-:-:S13]  /*4080*/  ISETP.GE.AND.EX P0, PT, R18, R15, PT, P0 ;  /* 0x0000000f1200720c */ /* 0x000fda0003f06300 */
[----:B------:R-:W-:-:S06]  /*4090*/  DSETP.LT.OR P0, PT, R10, R12, !P0 ;  /* 0x0000000c0a00722a */ /* 0x000fcc0004701400 */
[----:B------:R-:W-:Y:S02]  /*40a0*/  FSEL R10, R12, R10, P0 ;  /* 0x0000000a0c0a7208 */ /* 0x000fe40000000000 */
[----:B------:R-:W-:Y:S02]  /*40b0*/  FSEL R11, R13, R11, P0 ;  /* 0x0000000b0d0b7208 */ /* 0x000fe40000000000 */
[----:B------:R-:W-:Y:S02]  /*40c0*/  SEL R14, R21, R14, P0 ;  /* 0x0000000e150e7207 */ /* 0x000fe40000000000 */
[----:B------:R-:W-:-:S07]  /*40d0*/  SEL R15, R18, R15, P0 ;  /* 0x0000000f120f7207 */ /* 0x000fce0000000000 */
.L_x_659:
[----:B0-----:R-:W-:Y:S05]  /*40e0*/  BSYNC.RECONVERGENT B1 ;  /* 0x0000000000017941 */ /* 0x001fea0003800200 */
.L_x_658:
[----:B-----5:R-:W-:Y:S01]  /*40f0*/  DSETP.GEU.AND P2, PT, R10, R6, PT ;  /* 0x000000060a00722a */ /* 0x020fe20003f4e000 */
[----:B------:R-:W-:Y:S02]  /*4100*/  IADD3 R13, P0, PT, R16, 0x200, RZ ;  /* 0x00000200100d7810 */ /* 0x000fe40007f1e0ff */
[----:B------:R-:W-:-:S03]  /*4110*/  IADD3 R23, P3, P4, R0, UR6, R17 ;  /* 0x0000000600177c10 */ /* 0x000fc6000fc7e011 */
[----:B------:R-:W-:Y:S01]  /*4120*/  IMAD.X R12, RZ, RZ, R19, P0 ;  /* 0x000000ffff0c7224 */ /* 0x000fe200000e0613 */
[----:B------:R-:W-:-:S07]  /*4130*/  IADD3.X R24, PT, PT, RZ, UR7, RZ, P3, P4 ;  /* 0x00000007ff187c10 */ /* 0x000fce0009fe84ff */
        /* <DEDUP_REMOVED lines=10> */
[----:B------:R-:W-:Y:S01]  /*41e0*/  IMAD.X R11, RZ, RZ, R24, P3 ;  /* 0x000000ffff0b7224 */ /* 0x000fe200018e0618 */
[----:B------:R-:W-:Y:S01]  /*41f0*/  IADD3 R23, P3, PT, R23, 0x400, RZ ;  /* 0x0000040017177810 */ /* 0x000fe20007f7e0ff */
[----:B------:R-:W-:-:S04]  /*4200*/  DSETP.GEU.AND P1, PT, R6, R4, PT ;  /* 0x000000040600722a */ /* 0x000fc80003f2e000 */
[----:B------:R-:W-:-:S10]  /*4210*/  IMAD.X R24, RZ, RZ, R24, P3 ;  /* 0x000000ffff187224 */ /* 0x000fd400018e0618 */
        /* <DEDUP_REMOVED lines=9> */
[----:B------:R-:W-:-:S04]  /*42b0*/  VIADD R6, R17, 0xa00 ;  /* 0x00000a0011067836 */ /* 0x000fc80000000000 */
[----:B------:R-:W-:Y:S01]  /*42c0*/  DSETP.GEU.AND P2, PT, R4, R8, PT ;  /* 0x000000080400722a */ /* 0x000fe20003f4e000 */
[----:B------:R-:W-:-:S13]  /*42d0*/  ISETP.GT.AND P1, PT, R6, UR4, PT ;  /* 0x0000000406007c0c */ /* 0x000fda000bf24270 */
[----:B------:R-:W-:-:S04]  /*42e0*/  @P2 ISETP.GE.U32.AND P0, PT, R10, R23, PT ;  /* 0x000000170a00220c */ /* 0x000fc80003f06070 */
[----:B------:R-:W-:-:S13]  /*42f0*/  @P2 ISETP.GE.AND.EX P0, PT, R11, R24, PT, P0 ;  /* 0x000000180b00220c */ /* 0x000fda0003f06300 */
[----:B------:R-:W-:-:S06]  /*4300*/  @P2 DSETP.LT.OR P0, PT, R8, R4, !P0 ;  /* 0x000000040800222a */ /* 0x000fcc0004701400 */
[----:B------:R-:W-:Y:S02]  /*4310*/  @P2 FSEL R4, R4, R8, P0 ;  /* 0x0000000804042208 */ /* 0x000fe40000000000 */
[----:B------:R-:W-:Y:S01]  /*4320*/  @P2 FSEL R7, R5, R9, P0 ;  /* 0x0000000905072208 */ /* 0x000fe20000000000 */
[----:B------:R-:W-:Y:S01]  /*4330*/  VIADD R5, R17, 0x500 ;  /* 0x0000050011057836 */ /* 0x000fe20000000000 */
[----:B------:R-:W-:Y:S01]  /*4340*/  @P2 SEL R23, R10, R23, P0 ;  /* 0x000000170a172207 */ /* 0x000fe20000000000 */
[----:B------:R-:W-:Y:S01]  /*4350*/  @P2 IMAD.MOV.U32 R8, RZ, RZ, R4 ;  /* 0x000000ffff082224 */ /* 0x000fe200078e0004 */
[----:B------:R-:W-:Y:S01]  /*4360*/  @P2 SEL R24, R11, R24, P0 ;  /* 0x000000180b182207 */ /* 0x000fe20000000000 */
[----:B------:R-:W-:Y:S02]  /*4370*/  @P2 IMAD.MOV.U32 R9, RZ, RZ, R7 ;  /* 0x000000ffff092224 */ /* 0x000fe400078e0007 */
[----:B------:R-:W-:Y:S02]  /*4380*/  IMAD.MOV.U32 R17, RZ, RZ, R5 ;  /* 0x000000ffff117224 */ /* 0x000fe400078e0005 */
[----:B------:R-:W-:-:S02]  /*4390*/  IMAD.MOV.U32 R14, RZ, RZ, R8 ;  /* 0x000000ffff0e7224 */ /* 0x000fc400078e0008 */
[----:B------:R-:W-:Y:S01]  /*43a0*/  IMAD.MOV.U32 R15, RZ, RZ, R9 ;  /* 0x000000ffff0f7224 */ /* 0x000fe200078e0009 */
[----:B------:R-:W-:Y:S06]  /*43b0*/  @!P1 BRA `(.L_x_660) ;  /* 0xfffffff800b09947 */ /* 0x000fec000383ffff */
.L_x_657:
        /* <DEDUP_REMOVED lines=14> */
[----:B------:R-:W-:Y:S02]  /*44a0*/  IADD3 R7, PT, PT, R0, R5, RZ ;  /* 0x0000000500077210 */ /* 0x000fe40007ffe0ff */
[----:B------:R-:W-:Y:S02]  /*44b0*/  LEA.HI R4, R10, 0x1, RZ, 0x18 ;  /* 0x000000010a047811 */ /* 0x000fe400078fc0ff */
[----:B------:R-:W-:Y:S02]  /*44c0*/  IADD3 R14, P0, PT, R7, UR6, RZ ;  /* 0x00000006070e7c10 */ /* 0x000fe4000ff1e0ff */
[----:B------:R-:W-:Y:S01]  /*44d0*/  LOP3.LUT R6, R4, 0x3, RZ, 0xc0, !PT ;  /* 0x0000000304067812 */ /* 0x000fe200078ec0ff */
[----:B------:R-:W-:Y:S02]  /*44e0*/  IMAD.MOV.U32 R4, RZ, RZ, R0 ;  /* 0x000000ffff047224 */ /* 0x000fe400078e0000 */
[----:B------:R-:W-:-:S02]  /*44f0*/  IMAD.X R15, RZ, RZ, UR7, P0 ;  /* 0x00000007ff0f7e24 */ /* 0x000fc400080e06ff */
[----:B------:R-:W-:Y:S02]  /*4500*/  IMAD.MOV R11, RZ, RZ, -R6 ;  /* 0x000000ffff0b7224 */ /* 0x000fe400078e0a06 */
[----:B0-----:R-:W-:-:S04]  /*4510*/  IMAD.WIDE.U32 R2, R7, 0x8, R2 ;  /* 0x0000000807027825 */ /* 0x001fc800078e0002 */
[----:B------:R-:W-:Y:S02]  /*4520*/  IMAD.MOV.U32 R12, RZ, RZ, R2 ;  /* 0x000000ffff0c7224 */ /* 0x000fe400078e0002 */
[----:B------:R-:W-:-:S07]  /*4530*/  IMAD.MOV.U32 R13, RZ, RZ, R3 ;  /* 0x000000ffff0d7224 */ /* 0x000fce00078e0003 */
.L_x_667:
        /* <DEDUP_REMOVED lines=31> */
.L_x_666:
[----:B------:R-:W-:Y:S05]  /*4730*/  BSYNC.RECONVERGENT B3 ;  /* 0x0000000000037941 */ /* 0x000fea0003800200 */
.L_x_665:
[----:B------:R-:W-:Y:S01]  /*4740*/  IADD3 R14, P0, PT, R14, 0x100, RZ ;  /* 0x000001000e0e7810 */ /* 0x000fe20007f1e0ff */
[----:B------:R-:W-:Y:S02]  /*4750*/  VIADD R4, R4, 0x100 ;  /* 0x0000010004047836 */ /* 0x000fe40000000000 */
[----:B------:R-:W-:Y:S02]  /*4760*/  IMAD.X R13, RZ, RZ, R13, P3 ;  /* 0x000000ffff0d7224 */ /* 0x000fe400018e060d */
[----:B------:R-:W-:Y:S01]  /*4770*/  IMAD.X R15, RZ, RZ, R15, P0 ;  /* 0x000000ffff0f7224 */ /* 0x000fe200000e060f */
[----:B------:R-:W-:Y:S07]  /*4780*/  @P2 BRA `(.L_x_667) ;  /* 0xfffffffc006c2947 */ /* 0x000fee000383ffff */
.L_x_664:
[----:B------:R-:W-:Y:S05]  /*4790*/  BSYNC.RECONVERGENT B2 ;  /* 0x0000000000027941 */ /* 0x000fea0003800200 */
.L_x_663:
[----:B------:R-:W-:-:S13]  /*47a0*/  ISETP.GE.U32.AND P0, PT, R10, 0x300, PT ;  /* 0x000003000a00780c */ /* 0x000fda0003f06070 */
[----:B------:R-:W-:Y:S05]  /*47b0*/  @!P0 BRA `(.L_x_662) ;  /* 0x0000000400fc8947 */ /* 0x000fea0003800000 */
[----:B------:R-:W0:Y:S01]  /*47c0*/  LDCU.128 UR12, c[0x0][0x380] ;  /* 0x00007000ff0c77ac */ /* 0x000e220008000c00 */
[----:B------:R-:W1:Y:S01]  /*47d0*/  LDC.64 R20, c[0x0][0x380] ;  /* 0x0000e000ff147b82 */ /* 0x000e620000000a00 */
[CC--:B------:R-:W-:Y:S01]  /*47e0*/  IADD3 R7, P1, PT, R4.reuse, R5.reuse, RZ ;  /* 0x0000000504077210 */ /* 0x0c0fe20007f3e0ff */
[C---:B------:R-:W-:Y:S01]  /*47f0*/  VIADD R22, R4.reuse, 0x200 ;  /* 0x0000020004167836 */ /* 0x040fe20000000000 */
[----:B------:R-:W-:-:S03]  /*4800*/  IADD3 R16, PT, PT, R4, R5, RZ ;  /* 0x0000000504107210 */ /* 0x000fc60007ffe0ff */
[----:B------:R-:W-:Y:S02]  /*4810*/  IMAD.X R10, RZ, RZ, RZ, P1 ;  /* 0x000000ffff0a7224 */ /* 0x000fe400008e06ff */
[----:B------:R-:W2:Y:S01]  /*4820*/  LDC.64 R2, c[0x0][0x388] ;  /* 0x0000e200ff027b82 */ /* 0x000ea20000000a00 */
[C---:B0-----:R-:W-:Y:S02]  /*4830*/  LEA R6, P2, R7.reuse, UR12, 0x3 ;  /* 0x0000000c07067c11 */ /* 0x041fe4000f8418ff */
[----:B------:R-:W-:Y:S02]  /*4840*/  IADD3 R18, P0, PT, R16, UR14, RZ ;  /* 0x0000000e10127c10 */ /* 0x000fe4000ff1e0ff */
[----:B------:R-:W-:Y:S02]  /*4850*/  IADD3 R6, P1, PT, R6, 0x1800, RZ ;  /* 0x0000180006067810 */ /* 0x000fe40007f3e0ff */
[----:B------:R-:W-:Y:S01]  /*4860*/  LEA.HI.X R5, R7, UR13, R10, 0x3, P2 ;  /* 0x0000000d07057c11 */ /* 0x000fe200090f1c0a */
[----:B-1----:R-:W-:-:S04]  /*4870*/  IMAD.WIDE.U32 R20, R16, 0x8, R20 ;  /* 0x0000000810147825 */ /* 0x002fc800078e0014 */
[----:B------:R-:W-:Y:S02]  /*4880*/  IMAD.X R19, RZ, RZ, UR15, P0 ;  /* 0x0000000fff137e24 */ /* 0x000fe400080e06ff */
[----:B------:R-:W-:-:S07]  /*4890*/  IMAD.X R5, RZ, RZ, R5, P1 ;  /* 0x000000ffff057224 */ /* 0x000fce00008e0605 */
.L_x_676:
[----:B------:R-:W3:Y:S01]  /*48a0*/  LDG.E.64 R14, desc[UR8][R20.64] ;  /* 0x00000008140e7981 */ /* 0x000ee2000c1e1b00 */
[----:B------:R-:W-:-:S05]  /*48b0*/  IMAD.MOV.U32 R4, RZ, RZ, R6 ;  /* 0x000000ffff047224 */ /* 0x000fca00078e0006 */
[----:B------:R0:W5:Y:S04]  /*48c0*/  LDG.E.64 R10, desc[UR8][R4.64+-0x1000] ;  /* 0xfff00008040a7981 */ /* 0x000168000c1e1b00 */
[----:B------:R0:W5:Y:S01]  /*48d0*/  LDG.E.64 R6, desc[UR8][R4.64+-0x800] ;  /* 0xfff8000804067981 */ /* 0x000162000c1e1b00 */
[----:B------:R-:W-:Y:S01]  /*48e0*/  BSSY.RECONVERGENT B2, `(.L_x_668) ;  /* 0x0000015000027945 */ /* 0x000fe20003800200 */
[----:B------:R-:W-:Y:S02]  /*48f0*/  IMAD.MOV.U32 R26, RZ, RZ, R18 ;  /* 0x000000ffff1a7224 */ /* 0x000fe400078e0012 */
[----:B------:R-:W-:Y:S01]  /*4900*/  IMAD.MOV.U32 R25, RZ, RZ, R19 ;  /* 0x000000ffff197224 */ /* 0x000fe200078e0013 */
[----:B---3--:R-:W-:Y:S01]  /*4910*/  DSETP.GEU.AND P0, PT, R8, R14, PT ;  /* 0x0000000e0800722a */ /* 0x008fe20003f0e000 */
[----:B------:R-:W-:-:S02]  /*4920*/  IMAD.MOV.U32 R12, RZ, RZ, R14 ;  /* 0x000000ffff0c7224 */ /* 0x000fc400078e000e */
        /* <DEDUP_REMOVED lines=16> */
.L_x_669:
[----:B------:R-:W-:Y:S05]  /*4a30*/  BSYNC.RECONVERGENT B2 ;  /* 0x0000000000027941 */ /* 0x000fea0003800200 */
.L_x_668:
[----:B-----5:R-:W-:Y:S01]  /*4a40*/  DSETP.GEU.AND P0, PT, R12, R10, PT ;  /* 0x0000000a0c00722a */ /* 0x020fe20003f0e000 */
[----:B------:R-:W-:Y:S01]  /*4a50*/  VIADD R9, R16, 0x100 ;  /* 0x0000010010097836 */ /* 0x000fe20000000000 */
[----:B------:R-:W-:Y:S01]  /*4a60*/  BSSY.RECONVERGENT B2, `(.L_x_670) ;  /* 0x0000016000027945 */ /* 0x000fe20003800200 */
[----:B------:R-:W-:-:S03]  /*4a70*/  IMAD.MOV.U32 R8, RZ, RZ, R10 ;  /* 0x000000ffff087224 */ /* 0x000fc600078e000a */
[----:B--2---:R-:W-:Y:S01]  /*4a80*/  IADD3 R23, P1, PT, R9, R2, RZ ;  /* 0x0000000209177210 */ /* 0x004fe20007f3e0ff */
[----:B------:R-:W-:-:S04]  /*4a90*/  IMAD.MOV.U32 R9, RZ, RZ, R11 ;  /* 0x000000ffff097224 */ /* 0x000fc800078e000b */
[----:B------:R-:W-:Y:S02]  /*4aa0*/  IMAD.X R24, RZ, RZ, R3, P1 ;  /* 0x000000ffff187224 */ /* 0x000fe400008e0603 */
[----:B------:R-:W-:Y:S02]  /*4ab0*/  IMAD.MOV.U32 R15, RZ, RZ, R23 ;  /* 0x000000ffff0f7224 */ /* 0x000fe400078e0017 */
[----:B------:R-:W-:Y:S01]  /*4ac0*/  IMAD.MOV.U32 R14, RZ, RZ, R24 ;  /* 0x000000ffff0e7224 */ /* 0x000fe200078e0018 */
        /* <DEDUP_REMOVED lines=15> */
.L_x_671:
[----:B------:R-:W-:Y:S05]  /*4bc0*/  BSYNC.RECONVERGENT B2 ;  /* 0x0000000000027941 */ /* 0x000fea0003800200 */
.L_x_670:
[----:B------:R0:W5:Y:S01]  /*4bd0*/  LDG.E.64 R10, desc[UR8][R4.64] ;  /* 0x00000008040a7981 */ /* 0x000162000c1e1b00 */
[----:B------:R-:W-:Y:S01]  /*4be0*/  DSETP.GEU.AND P0, PT, R8, R6, PT ;  /* 0x000000060800722a */ /* 0x000fe20003f0e000 */
[----:B------:R-:W-:Y:S01]  /*4bf0*/  IADD3 R13, PT, PT, R16, 0x200, RZ ;  /* 0x00000200100d7810 */ /* 0x000fe20007ffe0ff */
[----:B------:R-:W-:Y:S01]  /*4c00*/  BSSY.RECONVERGENT B2, `(.L_x_672) ;  /* 0x0000016000027945 */ /* 0x000fe20003800200 */
[----:B------:R-:W-:Y:S02]  /*4c10*/  IMAD.MOV.U32 R12, RZ, RZ, R6 ;  /* 0x000000ffff0c7224 */ /* 0x000fe400078e0006 */
[----:B------:R-:W-:Y:S01]  /*4c20*/  IADD3 R24, P1, PT, R13, R2, RZ ;  /* 0x000000020d187210 */ /* 0x000fe20007f3e0ff */
[----:B------:R-:W-:-:S04]  /*4c30*/  IMAD.MOV.U32 R13, RZ, RZ, R7 ;  /* 0x000000ffff0d7224 */ /* 0x000fc800078e0007 */
[----:B------:R-:W-:Y:S02]  /*4c40*/  IMAD.X R23, RZ, RZ, R3, P1 ;  /* 0x000000ffff177224 */ /* 0x000fe400008e0603 */
        /* <DEDUP_REMOVED lines=17> */
.L_x_673:
[----:B------:R-:W-:Y:S05]  /*4d60*/  BSYNC.RECONVERGENT B2 ;  /* 0x0000000000027941 */ /* 0x000fea0003800200 */
.L_x_672:
[----:B-----5:R-:W-:Y:S01]  /*4d70*/  DSETP.GEU.AND P0, PT, R12, R10, PT ;  /* 0x0000000a0c00722a */ /* 0x020fe20003f0e000 */
[----:B------:R-:W-:Y:S01]  /*4d80*/  VIADD R7, R16, 0x300 ;  /* 0x0000030010077836 */ /* 0x000fe20000000000 */
[----:B------:R-:W-:Y:S01]  /*4d90*/  BSSY.RECONVERGENT B2, `(.L_x_674) ;  /* 0x0000016000027945 */ /* 0x000fe20003800200 */
[----:B------:R-:W-:Y:S02]  /*4da0*/  IMAD.MOV.U32 R8, RZ, RZ, R10 ;  /* 0x000000ffff087224 */ /* 0x000fe400078e000a */
[----:B------:R-:W-:Y:S01]  /*4db0*/  IMAD.MOV.U32 R9, RZ, RZ, R11 ;  /* 0x000000ffff097224 */ /* 0x000fe200078e000b */
[----:B------:R-:W-:-:S05]  /*4dc0*/  IADD3 R7, P1, PT, R7, R2, RZ ;  /* 0x0000000207077210 */ /* 0x000fca0007f3e0ff */
        /* <DEDUP_REMOVED lines=18> */
.L_x_675:
[----:B------:R-:W-:Y:S05]  /*4ef0*/  BSYNC.RECONVERGENT B2 ;  /* 0x0000000000027941 */ /* 0x000fea0003800200 */
.L_x_674:
[----:B------:R-:W-:Y:S01]  /*4f00*/  VIADD R10, R22, 0x200 ;  /* 0x00000200160a7836 */ /* 0x000fe20000000000 */
[----:B------:R-:W-:Y:S01]  /*4f10*/  IADD3 R6, P2, PT, R4, 0x2000, RZ ;  /* 0x0000200004067810 */ /* 0x000fe20007f5e0ff */
[----:B------:R-:W-:Y:S01]  /*4f20*/  VIADD R22, R22, 0x400 ;  /* 0x0000040016167836 */ /* 0x000fe20000000000 */
[----:B------:R-:W-:Y:S01]  /*4f30*/  IADD3 R18, P1, PT, R18, 0x400, RZ ;  /* 0x0000040012127810 */ /* 0x000fe20007f3e0ff */
[----:B------:R-:W-:Y:S01]  /*4f40*/  VIADD R16, R16, 0x400 ;  /* 0x0000040010107836 */ /* 0x000fe20000000000 */
[----:B------:R-:W-:Y:S01]  /*4f50*/  ISETP.GE.AND P0, PT, R10, R17, PT ;  /* 0x000000110a00720c */ /* 0x000fe20003f06270 */
[----:B------:R-:W-:Y:S01]  /*4f60*/  IMAD.X R5, RZ, RZ, R5, P2 ;  /* 0x000000ffff057224 */ /* 0x000fe200010e0605 */
[----:B------:R-:W-:Y:S02]  /*4f70*/  IADD3 R20, P2, PT, R20, 0x2000, RZ ;  /* 0x0000200014147810 */ /* 0x000fe40007f5e0ff */
[----:B------:R-:W-:-:S03]  /*4f80*/  IADD3.X R19, PT, PT, RZ, R19, RZ, P1, !PT ;  /* 0x00000013ff137210 */ /* 0x000fc60000ffe4ff */
[----:B------:R-:W-:-:S06]  /*4f90*/  IMAD.X R21, RZ, RZ, R21, P2 ;  /* 0x000000ffff157224 */ /* 0x000fcc00010e0615 */
[----:B------:R-:W-:Y:S05]  /*4fa0*/  @!P0 BRA `(.L_x_676) ;  /* 0xfffffff8003c8947 */ /* 0x000fea000383ffff */
.L_x_662:
[----:B------:R-:W-:Y:S05]  /*4fb0*/  BSYNC.RECONVERGENT B1 ;  /* 0x0000000000017941 */ /* 0x000fea0003800200 */
.L_x_661:
        /* <DEDUP_REMOVED lines=32> */
.L_x_678:
[----:B------:R-:W-:Y:S05]  /*51c0*/  BSYNC.RECONVERGENT B1 ;  /* 0x0000000000017941 */ /* 0x000fea0003800200 */
.L_x_677:
        /* <DEDUP_REMOVED lines=31> */
.L_x_680:
[----:B------:R-:W-:Y:S05]  /*53c0*/  BSYNC.RECONVERGENT B1 ;  /* 0x0000000000017941 */ /* 0x000fea0003800200 */
.L_x_679:
        /* <DEDUP_REMOVED lines=31> */
.L_x_682:
[----:B------:R-:W-:Y:S05]  /*55c0*/  BSYNC.RECONVERGENT B1 ;  /* 0x0000000000017941 */ /* 0x000fea0003800200 */
.L_x_681:
        /* <DEDUP_REMOVED lines=31> */
.L_x_684:
[----:B------:R-:W-:Y:S05]  /*57c0*/  BSYNC.RECONVERGENT B1 ;  /* 0x0000000000017941 */ /* 0x000fea0003800200 */
.L_x_683:
[----:B------:R-:W-:Y:S01]  /*57d0*/  ISETP.GT.AND P0, PT, R10, 0xf, PT ;  /* 0x0000000f0a00780c */ /* 0x000fe20003f04270 */
[----:B-1----:R1:W1:Y:S01]  /*57e0*/  SHFL.DOWN PT, R6, R4, 0x10, 0x1f ;  /* 0x0a001f0004067f89 */ /* 0x00226200000e0000 */
[----:B------:R-:W-:Y:S01]  /*57f0*/  BSSY.RECONVERGENT B1, `(.L_x_685) ;  /* 0x000001d000017945 */ /* 0x000fe20003800200 */
[----:B---3--:R-:W-:Y:S02]  /*5800*/  IMAD.MOV.U32 R14, RZ, RZ, R8 ;  /* 0x000000ffff0e7224 */ /* 0x008fe400078e0008 */
[----:B--2---:R2:W3:Y:S01]  /*5810*/  SHFL.DOWN PT, R7, R5, 0x10, 0x1f ;  /* 0x0a001f0005077f89 */ /* 0x0044e200000e0000 */
[----:B------:R-:W-:Y:S02]  /*5820*/  IMAD.MOV.U32 R15, RZ, RZ, R9 ;  /* 0x000000ffff0f7224 */ /* 0x000fe400078e0009 */
[----:B------:R-:W-:Y:S01]  /*5830*/  IMAD.MOV.U32 R2, RZ, RZ, R4 ;  /* 0x000000ffff027224 */ /* 0x000fe200078e0004 */
[----:B0-----:R2:W0:Y:S01]  /*5840*/  SHFL.DOWN PT, R11, R8, 0x10, 0x1f ;  /* 0x0a001f00080b7f89 */ /* 0x00142200000e0000 */
        /* <DEDUP_REMOVED lines=23> */
.L_x_686:
[----:B------:R-:W-:Y:S05]  /*59c0*/  BSYNC.RECONVERGENT B1 ;  /* 0x0000000000017941 */ /* 0x000fea0003800200 */
.L_x_685:
        /* <DEDUP_REMOVED lines=11> */
.L_x_688:
[----:B------:R-:W-:Y:S05]  /*5a80*/  BSYNC.RECONVERGENT B1 ;  /* 0x0000000000017941 */ /* 0x000fea0003800200 */
.L_x_687:
        /* <DEDUP_REMOVED lines=8> */
[----:B---3--:R-:W2:Y:S04]  /*5b10*/  LDS.128 R4, [R0+0x20] ;  /* 0x0000200000047984 */ /* 0x008ea80000000c00 */
[----:B0---4-:R0:W3:Y:S04]  /*5b20*/  LDS.64 R12, [R0+0x80] ;  /* 0x00008000000c7984 */ /* 0x0110e80000000a00 */
[----:B------:R0:W4:Y:S01]  /*5b30*/  LDS.128 R8, [R0+0x30] ;  /* 0x0000300000087984 */ /* 0x0001220000000c00 */
[----:B-1----:R-:W-:Y:S01]  /*5b40*/  DSETP.GEU.AND P0, PT, R2, R16, PT ;  /* 0x000000100200722a */ /* 0x002fe20003f0e000 */
[----:B------:R-:W-:-:S02]  /*5b50*/  IMAD.MOV.U32 R24, RZ, RZ, R16 ;  /* 0x000000ffff187224 */ /* 0x000fc400078e0010 */
[----:B------:R-:W-:Y:S02]  /*5b60*/  IMAD.MOV.U32 R25, RZ, RZ, R17 ;  /* 0x000000ffff197224 */ /* 0x000fe400078e0011 */
[----:B--2---:R-:W-:Y:S02]  /*5b70*/  IMAD.MOV.U32 R27, RZ, RZ, R4 ;  /* 0x000000ffff1b7224 */ /* 0x004fe400078e0004 */
[----:B------:R-:W-:-:S07]  /*5b80*/  IMAD.MOV.U32 R29, RZ, RZ, R5 ;  /* 0x000000ffff1d7224 */ /* 0x000fce00078e0005 */
[----:B0--34-:R-:W-:Y:S05]  /*5b90*/  @!P0 BRA `(.L_x_690) ;  /* 0x0000000000388947 */ /* 0x019fea0003800000 */
        /* <DEDUP_REMOVED lines=14> */
.L_x_690:
[----:B------:R-:W-:Y:S05]  /*5c80*/  BSYNC.RECONVERGENT B1 ;  /* 0x0000000000017941 */ /* 0x000fea0003800200 */
.L_x_689:
[----:B------:R0:W1:Y:S01]  /*5c90*/  LDS.128 R16, [R0+0x40] ;  /* 0x0000400000107984 */ /* 0x0000620000000c00 */
[----:B------:R-:W-:Y:S01]  /*5ca0*/  DSETP.GEU.AND P0, PT, R24, R6, PT ;  /* 0x000000061800722a */ /* 0x000fe20003f0e000 */
[----:B------:R-:W-:Y:S01]  /*5cb0*/  BSSY.RECONVERGENT B1, `(.L_x_691) ;  /* 0x0000015000017945 */ /* 0x000fe20003800200 */
[----:B------:R-:W-:Y:S01]  /*5cc0*/  IMAD.MOV.U32 R4, RZ, RZ, R6 ;  /* 0x000000ffff047224 */ /* 0x000fe200078e0006 */
[----:B------:R0:W2:Y:S01]  /*5cd0*/  LDS.128 R20, [R0+0x50] ;  /* 0x0000500000147984 */ /* 0x0000a20000000c00 */
[----:B------:R-:W-:Y:S01]  /*5ce0*/  MOV R5, R7 ;  /* 0x0000000700057202 */ /* 0x000fe20000000f00 */
[----:B------:R-:W-:Y:S02]  /*5cf0*/  IMAD.MOV.U32 R15, RZ, RZ, R8 ;  /* 0x000000ffff0f7224 */ /* 0x000fe400078e0008 */
[----:B------:R-:W-:-:S07]  /*5d00*/  IMAD.MOV.U32 R14, RZ, RZ, R9 ;  /* 0x000000ffff0e7224 */ /* 0x000fce00078e0009 */
        /* <DEDUP_REMOVED lines=15> */
.L_x_692:
[----:B------:R-:W-:Y:S05]  /*5e00*/  BSYNC.RECONVERGENT B1 ;  /* 0x0000000000017941 */ /* 0x000fea0003800200 */
.L_x_691:
        /* <DEDUP_REMOVED lines=21> */
.L_x_694:
[----:B------:R-:W-:Y:S05]  /*5f60*/  BSYNC.RECONVERGENT B1 ;  /* 0x0000000000017941 */ /* 0x000fea0003800200 */
.L_x_693:
        /* <DEDUP_REMOVED lines=23> */
.L_x_696:
[----:B------:R-:W-:Y:S05]  /*60e0*/  BSYNC.RECONVERGENT B1 ;  /* 0x0000000000017941 */ /* 0x000fea0003800200 */
.L_x_695:
        /* <DEDUP_REMOVED lines=21> */
.L_x_698:
[----:B------:R-:W-:Y:S05]  /*6240*/  BSYNC.RECONVERGENT B1 ;  /* 0x0000000000017941 */ /* 0x000fea0003800200 */
.L_x_697:
        /* <DEDUP_REMOVED lines=21> */
.L_x_700:
[----:B------:R-:W-:Y:S05]  /*63a0*/  BSYNC.RECONVERGENT B1 ;  /* 0x0000000000017941 */ /* 0x000fea0003800200 */
.L_x_699:
        /* <DEDUP_REMOVED lines=20> */
.L_x_618:
[----:B------:R-:W-:Y:S05]  /*64f0*/  BSYNC.RECONVERGENT B0 ;  /* 0x0000000000007941 */ /* 0x000fea0003800200 */
.L_x_585:
[----:B------:R-:W-:Y:S05]  /*6500*/  @P1 EXIT ;  /* 0x000000000000194d */ /* 0x000fea0003800000 */
[----:B012-4-:R-:W0:Y:S02]  /*6510*/  LDC.64 R4, c[0x0][0x390] ;  /* 0x0000e400ff047b82 */ /* 0x017e240000000a00 */
[----:B0-----:R-:W-:Y:S04]  /*6520*/  STG.E.64 desc[UR8][R4.64], R2 ;  /* 0x0000000204007986 */ /* 0x001fe8000c101b08 */
[----:B------:R-:W-:Y:S01]  /*6530*/  STG.E.64 desc[UR8][R4.64+0x8], R14 ;  /* 0x0000080e04007986 */ /* 0x000fe2000c101b08 */
[----:B------:R-:W-:Y:S05]  /*6540*/  EXIT ;  /* 0x000000000000794d */ /* 0x000fea0003800000 */
.L_x_701:
        /* <DEDUP_REMOVED lines=11> */
.L_x_729:


//--------------------- .text._Z11iter_kernelPdS_S_S_iS_ --------------------------
	.section	.text._Z11iter_kernelPdS_S_S_iS_,"ax",@progbits
	.align	128
        .global         _Z11iter_kernelPdS_S_S_iS_
        .type           _Z11iter_kernelPdS_S_S_iS_,@function
        .size           _Z11iter_kernelPdS_S_S_iS_,(.L_x_719 - _Z11iter_kernelPdS_S_S_iS_)
        .other          _Z11iter_kernelPdS_S_S_iS_,@"STO_CUDA_ENTRY STV_DEFAULT"
_Z11iter_kernelPdS_S_S_iS_:
.text._Z11iter_kernelPdS_S_S_iS_:
[----:B------:R-:W-:Y:S01]  /*0000*/  LDC R1, c[0x0][0x37c] ;  /* 0x0000df00ff017b82 */ /* 0x000fe20000000800 */
[----:B------:R-:W0:Y:S07]  /*0010*/  S2R R0, SR_TID.X ;  /* 0x0000000000007919 */ /* 0x000e2e0000002100 */
[----:B------:R-:W0:Y:S01]  /*0020*/  S2UR UR4, SR_CTAID.X ;  /* 0x00000000000479c3 */ /* 0x000e220000002500 */
[----:B------:R-:W1:Y:S07]  /*0030*/  LDCU UR5, c[0x0][0x3a0] ;  /* 0x00007400ff0577ac */ /* 0x000e6e0008000800 */
[----:B------:R-:W0:Y:S02]  /*0040*/  LDC R3, c[0x0][0x360] ;  /* 0x0000d800ff037b82 */ /* 0x000e240000000800 */
[----:B0-----:R-:W-:-:S04]  /*0050*/  IMAD R0, R3, UR4, R0 ;  /* 0x0000000403007c24 */ /* 0x001fc8000f8e0200 */
[----:B------:R-:W-:-:S05]  /*0060*/  VIADD R2, R0, 0x1 ;  /* 0x0000000100027836 */ /* 0x000fca0000000000 */
[----:B-1----:R-:W-:-:S13]  /*0070*/  ISETP.GT.AND P0, PT, R2, UR5, PT ;  /* 0x0000000502007c0c */ /* 0x002fda000bf04270 */
[----:B------:R-:W-:Y:S05]  /*0080*/  @P0 EXIT ;  /* 0x000000000000094d */ /* 0x000fea0003800000 */
[----:B------:R-:W0:Y:S01]  /*0090*/  LDC.64 R6, c[0x0][0x390] ;  /* 0x0000e400ff067b82 */ /* 0x000e220000000a00 */
[----:B------:R-:W1:Y:S01]  /*00a0*/  LDCU.64 UR4, c[0x0][0x358] ;  /* 0x00006b00ff0477ac */ /* 0x000e620008000a00 */
[----:B------:R-:W-:-:S04]  /*00b0*/  IMAD R3, R0, 0x3, RZ ;  /* 0x0000000300037824 */ /* 0x000fc800078e02ff */
[----:B0-----:R-:W-:Y:S02]  /*00c0*/  IMAD.WIDE R6, R3, 0x8, R6 ;  /* 0x0000000803067825 */ /* 0x001fe400078e0206 */
[----:B------:R-:W0:Y:S03]  /*00d0*/  LDC.64 R2, c[0x0][0x380] ;  /* 0x0000e000ff027b82 */ /* 0x000e260000000a00 */
[----:B-1----:R-:W2:Y:S01]  /*00e0*/  LDG.E.64 R8, desc[UR4][R6.64+0x8] ;  /* 0x0000080406087981 */ /* 0x002ea2000c1e1b00 */
[----:B0-----:R-:W-:-:S05]  /*00f0*/  IMAD.WIDE R2, R0, 0x8, R2 ;  /* 0x0000000800027825 */ /* 0x001fca00078e0202 */
[----:B------:R0:W5:Y:S01]  /*0100*/  LDG.E.64 R4, desc[UR4][R2.64+0x8] ;  /* 0x0000080402047981 */ /* 0x000162000c1e1b00 */
[----:B------:R-:W-:Y:S01]  /*0110*/  BSSY.RECONVERGENT B0, `(.L_x_702) ;  /* 0x0000010000007945 */ /* 0x000fe20003800200 */
[----:B--2---:R-:W1:Y:S01]  /*0120*/  MUFU.RCP64H R11, R9 ;  /* 0x00000009000b7308 */ /* 0x004e620000001800 */
[----:B------:R-:W-:-:S04]  /*0130*/  IADD3 R10, PT, PT, R9, 0x300402, RZ ;  /* 0x00300402090a7810 */ /* 0x000fc80007ffe0ff */
[----:B------:R-:W-:Y:S02]  /*0140*/  FSETP.GEU.AND P0, PT, |R10|, 5.8789094863358348022e-39, PT ;  /* 0x004004020a00780b */ /* 0x000fe40003f0e200 */
[----:B-1----:R-:W-:-:S08]  /*0150*/  DFMA R12, -R8, R10, 1 ;  /* 0x3ff00000080c742b */ /* 0x002fd0000000010a */
[----:B------:R-:W-:-:S08]  /*0160*/  DFMA R12, R12, R12, R12 ;  /* 0x0000000c0c0c722b */ /* 0x000fd0000000000c */
[----:B------:R-:W-:-:S08]  /*0170*/  DFMA R12, R10, R12, R10 ;  /* 0x0000000c0a0c722b */ /* 0x000fd0000000000a */
[----:B------:R-:W-:-:S08]  /*0180*/  DFMA R14, -R8, R12, 1 ;  /* 0x3ff00000080e742b */ /* 0x000fd0000000010c */
[----:B------:R-:W-:Y:S01]  /*0190*/  DFMA R10, R12, R14, R12 ;  /* 0x0000000e0c0a722b */ /* 0x000fe2000000000c */
[----:B0-----:R-:W-:Y:S10]  /*01a0*/  @P0 BRA `(.L_x_703) ;  /* 0x0000000000180947 */ /* 0x001ff40003800000 */
[----:B------:R-:W-:-:S05]  /*01b0*/  LOP3.LUT R10, R9, 0x7fffffff, RZ, 0xc0, !PT ;  /* 0x7fffffff090a7812 */ /* 0x000fca00078ec0ff */
[----:B------:R-:W-:Y:S01]  /*01c0*/  VIADD R11, R10, 0xfff00000 ;  /* 0xfff000000a0b7836 */ /* 0x000fe20000000000 */
[----:B------:R-:W-:-:S07]  /*01d0*/  MOV R10, 0x1f0 ;  /* 0x000001f0000a7802 */ /* 0x000fce0000000f00 */
[----:B-----5:R-:W-:Y:S05]  /*01e0*/  CALL.REL.NOINC `($__internal_0_$__cuda_sm20_dblrcp_rn_slowpath_v3) ;  /* 0x0000000000607944 */ /* 0x020fea0003c00000 */
[----:B------:R-:W-:Y:S01]  /*01f0*/  MOV R10, R12 ;  /* 0x0000000c000a7202 */ /* 0x000fe20000000f00 */
[----:B------:R-:W-:-:S07]  /*0200*/  IMAD.MOV.U32 R11, RZ, RZ, R13 ;  /* 0x000000ffff0b7224 */ /* 0x000fce00078e000d */
.L_x_703:
[----:B------:R-:W-:Y:S05]  /*0210*/  BSYNC.RECONVERGENT B0 ;  /* 0x0000000000007941 */ /* 0x000fea0003800200 */
.L_x_702:
[----:B------:R-:W0:Y:S01]  /*0220*/  LDC.64 R12, c[0x0][0x398] ;  /* 0x0000e600ff0c7b82 */ /* 0x000e220000000a00 */
[----:B------:R-:W2:Y:S04]  /*0230*/  LDG.E.64 R14, desc[UR4][R6.64] ;  /* 0x00000004060e7981 */ /* 0x000ea8000c1e1b00 */
[----:B------:R-:W2:Y:S04]  /*0240*/  LDG.E.64 R16, desc[UR4][R2.64] ;  /* 0x0000000402107981 */ /* 0x000ea8000c1e1b00 */
[----:B------:R-:W3:Y:S04]  /*0250*/  LDG.E.64 R18, desc[UR4][R6.64+0x10] ;  /* 0x0000100406127981 */ /* 0x000ee8000c1e1b00 */
[----:B------:R-:W3:Y:S01]  /*0260*/  LDG.E.64 R20, desc[UR4][R2.64+0x10] ;  /* 0x0000100402147981 */ /* 0x000ee2000c1e1b00 */
[----:B0-----:R-:W-:-:S06]  /*0270*/  IMAD.WIDE R12, R0, 0x8, R12 ;  /* 0x00000008000c7825 */ /* 0x001fcc00078e020c */
[----:B------:R-:W2:Y:S02]  /*0280*/  LDG.E.64 R12, desc[UR4][R12.64+0x8] ;  /* 0x000008040c0c7981 */ /* 0x000ea4000c1e1b00 */
[----:B--2---:R-:W-:Y:S01]  /*0290*/  DFMA R14, -R14, R16, R12 ;  /* 0x000000100e0e722b */ /* 0x004fe2000000010c */
[----:B------:R-:W0:Y:S07]  /*02a0*/  LDC.64 R16, c[0x0][0x388] ;  /* 0x0000e200ff107b82 */ /* 0x000e2e0000000a00 */
[----:B-----5:R-:W-:Y:S01]  /*02b0*/  DFMA R14, R4, -R8, R14 ;  /* 0x80000008040e722b */ /* 0x020fe2000000000e */
[----:B------:R-:W1:Y:S07]  /*02c0*/  LDC.64 R12, c[0x0][0x3a8] ;  /* 0x0000ea00ff0c7b82 */ /* 0x000e6e0000000a00 */
[----:B---3--:R-:W-:-:S08]  /*02d0*/  DFMA R14, -R18, R20, R14 ;  /* 0x00000014120e722b */ /* 0x008fd0000000010e */
[----:B------:R-:W-:Y:S01]  /*02e0*/  DFMA R10, R14, R10, R4 ;  /* 0x0000000a0e0a722b */ /* 0x000fe20000000004 */
[----:B0-----:R-:W-:-:S06]  /*02f0*/  IMAD.WIDE R4, R0, 0x8, R16 ;  /* 0x0000000800047825 */ /* 0x001fcc00078e0210 */
[----:B------:R-:W-:Y:S04]  /*0300*/  STG.E.64 desc[UR4][R4.64+0x8], R10 ;  /* 0x0000080a04007986 */ /* 0x000fe8000c101b04 */
[----:B------:R-:W2:Y:S01]  /*0310*/  LDG.E.64 R8, desc[UR4][R2.64+0x8] ;  /* 0x0000080402087981 */ /* 0x000ea2000c1e1b00 */
[----:B-1----:R-:W-:Y:S01]  /*0320*/  IMAD.WIDE R6, R0, 0x8, R12 ;  /* 0x0000000800067825 */ /* 0x002fe200078e020c */
[----:B--2---:R-:W-:-:S08]  /*0330*/  DADD R8, R10, -R8 ;  /* 0x000000000a087229 */ /* 0x004fd00000000808 */
[----:B------:R-:W-:-:S07]  /*0340*/  DADD R8, -RZ, |R8| ;  /* 0x00000000ff087229 */ /* 0x000fce0000000508 */
[----:B------:R-:W-:Y:S01]  /*0350*/  STG.E.64 desc[UR4][R6.64+0x8], R8 ;  /* 0x0000080806007986 */ /* 0x000fe2000c101b04 */
[----:B------:R-:W-:Y:S05]  /*0360*/  EXIT ;  /* 0x000000000000794d */ /* 0x000fea0003800000 */
        .weak           $__internal_0_$__cuda_sm20_dblrcp_rn_slowpath_v3
        .type           $__internal_0_$__cuda_sm20_dblrcp_rn_slowpath_v3,@function
        .size           $__internal_0_$__cuda_sm20_dblrcp_rn_slowpath_v3,(.L_x_719 - $__internal_0_$__cuda_sm20_dblrcp_rn_slowpath_v3)
$__internal_0_$__cuda_sm20_dblrcp_rn_slowpath_v3:
[----:B------:R-:W-:Y:S01]  /*0370*/  DSETP.GTU.AND P0, PT, |R8|, +INF , PT ;  /* 0x7ff000000800742a */ /* 0x000fe20003f0c200 */
[----:B------:R-:W-:-:S13]  /*0380*/  BSSY.RECONVERGENT B1, `(.L_x_704) ;  /* 0x0000024000017945 */ /* 0x000fda0003800200 */
[----:B------:R-:W-:Y:S05]  /*0390*/  @P0 BRA `(.L_x_705) ;  /* 0x0000000000800947 */ /* 0x000fea0003800000 */
[----:B------:R-:W-:-:S04]  /*03a0*/  LOP3.LUT R14, R9, 0x7fffffff, RZ, 0xc0, !PT ;  /* 0x7fffffff090e7812 */ /* 0x000fc800078ec0ff */
[----:B------:R-:W-:-:S04]  /*03b0*/  IADD3 R12, PT, PT, R14, -0x1, RZ ;  /* 0xffffffff0e0c7810 */ /* 0x000fc80007ffe0ff */
[----:B------:R-:W-:-:S13]  /*03c0*/  ISETP.GE.U32.AND P0, PT, R12, 0x7fefffff, PT ;  /* 0x7fefffff0c00780c */ /* 0x000fda0003f06070 */
[----:B------:R-:W-:Y:S01]  /*03d0*/  @P0 LOP3.LUT R13, R9, 0x7ff00000, RZ, 0x3c, !PT ;  /* 0x7ff00000090d0812 */ /* 0x000fe200078e3cff */
[----:B------:R-:W-:Y:S01]  /*03e0*/  @P0 IMAD.MOV.U32 R12, RZ, RZ, RZ ;  /* 0x000000ffff0c0224 */ /* 0x000fe200078e00ff */
[----:B------:R-:W-:Y:S06]  /*03f0*/  @P0 BRA `(.L_x_706) ;  /* 0x0000000000700947 */ /* 0x000fec0003800000 */
[----:B------:R-:W-:-:S13]  /*0400*/  ISETP.GE.U32.AND P0, PT, R14, 0x1000001, PT ;  /* 0x010000010e00780c */ /* 0x000fda0003f06070 */
[----:B------:R-:W-:Y:S05]  /*0410*/  @!P0 BRA `(.L_x_707) ;  /* 0x0000000000388947 */ /* 0x000fea0003800000 */
[----:B------:R-:W-:Y:S01]  /*0420*/  IADD3 R13, PT, PT, R9, -0x3fe00000, RZ ;  /* 0xc0200000090d7810 */ /* 0x000fe20007ffe0ff */
[----:B------:R-:W-:Y:S01]  /*0430*/  IMAD.MOV.U32 R12, RZ, RZ, R8 ;  /* 0x000000ffff0c7224 */ /* 0x000fe200078e0008 */
[----:B------:R-:W-:Y:S02]  /*0440*/  MOV R14, R11 ;  /* 0x0000000b000e7202 */ /* 0x000fe40000000f00 */
[----:B------:R-:W0:Y:S04]  /*0450*/  MUFU.RCP64H R15, R13 ;  /* 0x0000000d000f7308 */ /* 0x000e280000001800 */
[----:B0-----:R-:W-:-:S08]  /*0460*/  DFMA R16, -R12, R14, 1 ;  /* 0x3ff000000c10742b */ /* 0x001fd0000000010e */
[----:B------:R-:W-:-:S08]  /*0470*/  DFMA R16, R16, R16, R16 ;  /* 0x000000101010722b */ /* 0x000fd00000000010 */
[----:B------:R-:W-:-:S08]  /*0480*/  DFMA R16, R14, R16, R14 ;  /* 0x000000100e10722b */ /* 0x000fd0000000000e */
[----:B------:R-:W-:-:S08]  /*0490*/  DFMA R14, -R12, R16, 1 ;  /* 0x3ff000000c0e742b */ /* 0x000fd00000000110 */
[----:B------:R-:W-:-:S08]  /*04a0*/  DFMA R14, R16, R14, R16 ;  /* 0x0000000e100e722b */ /* 0x000fd00000000010 */
[----:B------:R-:W-:-:S08]  /*04b0*/  DMUL R14, R14, 2.2250738585072013831e-308 ;  /* 0x001000000e0e7828 */ /* 0x000fd00000000000 */
[----:B------:R-:W-:-:S08]  /*04c0*/  DFMA R16, -R8, R14, 1 ;  /* 0x3ff000000810742b */ /* 0x000fd0000000010e */
[----:B------:R-:W-:-:S08]  /*04d0*/  DFMA R16, R16, R16, R16 ;  /* 0x000000101010722b */ /* 0x000fd00000000010 */
[----:B------:R-:W-:Y:S01]  /*04e0*/  DFMA R12, R14, R16, R14 ;  /* 0x000000100e0c722b */ /* 0x000fe2000000000e */
[----:B------:R-:W-:Y:S10]  /*04f0*/  BRA `(.L_x_706) ;  /* 0x0000000000307947 */ /* 0x000ff40003800000 */
.L_x_707:
[----:B------:R-:W-:Y:S01]  /*0500*/  DMUL R14, R8, 8.11296384146066816958e+31 ;  /* 0x46900000080e7828 */ /* 0x000fe20000000000 */
[----:B------:R-:W-:-:S05]  /*0510*/  IMAD.MOV.U32 R12, RZ, RZ, R11 ;  /* 0x000000ffff0c7224 */ /* 0x000fca00078e000b */
[----:B------:R-:W0:Y:S02]  /*0520*/  MUFU.RCP64H R13, R15 ;  /* 0x0000000f000d7308 */ /* 0x000e240000001800 */
[----:B0-----:R-:W-:-:S08]  /*0530*/  DFMA R16, -R14, R12, 1 ;  /* 0x3ff000000e10742b */ /* 0x001fd0000000010c */
[----:B------:R-:W-:-:S08]  /*0540*/  DFMA R16, R16, R16, R16 ;  /* 0x000000101010722b */ /* 0x000fd00000000010 */
[----:B------:R-:W-:-:S08]  /*0550*/  DFMA R16, R12, R16, R12 ;  /* 0x000000100c10722b */ /* 0x000fd0000000000c */
[----:B------:R-:W-:-:S08]  /*0560*/  DFMA R12, -R14, R16, 1 ;  /* 0x3ff000000e0c742b */ /* 0x000fd00000000110 */
[----:B------:R-:W-:-:S08]  /*0570*/  DFMA R12, R16, R12, R16 ;  /* 0x0000000c100c722b */ /* 0x000fd00000000010 */
[----:B------:R-:W-:Y:S01]  /*0580*/  DMUL R12, R12, 8.11296384146066816958e+31 ;  /* 0x469000000c0c7828 */ /* 0x000fe20000000000 */
[----:B------:R-:W-:Y:S10]  /*0590*/  BRA `(.L_x_706) ;  /* 0x0000000000087947 */ /* 0x000ff40003800000 */
.L_x_705:
[----:B------:R-:W-:Y:S02]  /*05a0*/  LOP3.LUT R13, R9, 0x80000, RZ, 0xfc, !PT ;  /* 0x00080000090d7812 */ /* 0x000fe400078efcff */
[----:B------:R-:W-:-:S07]  /*05b0*/  MOV R12, R8 ;  /* 0x00000008000c7202 */ /* 0x000fce0000000f00 */
.L_x_706:
[----:B------:R-:W-:Y:S05]  /*05c0*/  BSYNC.RECONVERGENT B1 ;  /* 0x0000000000017941 */ /* 0x000fea0003800200 */
.L_x_704:
[----:B------:R-:W-:-:S04]  /*05d0*/  IMAD.MOV.U32 R11, RZ, RZ, 0x0 ;  /* 0x00000000ff0b7424 */ /* 0x000fc800078e00ff */
[----:B------:R-:W-:Y:S05]  /*05e0*/  RET.REL.NODEC R10 `(_Z11iter_kernelPdS_S_S_iS_) ;  /* 0xfffffff80a847950 */ /* 0x000fea0003c3ffff */
.L_x_708:
        /* <DEDUP_REMOVED lines=9> */
.L_x_719:


//--------------------- .text._Z18iter_kernel_sharedPdS_S_S_iS_ --------------------------
	.section	.text._Z18iter_kernel_sharedPdS_S_S_iS_,"ax",@progbits
	.align	128
        .global         _Z18iter_kernel_sharedPdS_S_S_iS_
        .type           _Z18iter_kernel_sharedPdS_S_S_iS_,@function
        .size           _Z18iter_kernel_sharedPdS_S_S_iS_,(.L_x_720 - _Z18iter_kernel_sharedPdS_S_S_iS_)
        .other          _Z18iter_kernel_sharedPdS_S_S_iS_,@"STO_CUDA_ENTRY STV_DEFAULT"
_Z18iter_kernel_sharedPdS_S_S_iS_:
.text._Z18iter_kernel_sharedPdS_S_S_iS_:
        /* <DEDUP_REMOVED lines=11> */
[----:B0-----:R-:W-:-:S05]  /*00b0*/  IMAD.WIDE R4, R0, 0x8, R4 ;  /* 0x0000000800047825 */ /* 0x001fca00078e0204 */
[----:B-1----:R-:W2:Y:S01]  /*00c0*/  LDG.E.64 R6, desc[UR6][R4.64+0x8] ;  /* 0x0000080604067981 */ /* 0x002ea2000c1e1b00 */
[----:B------:R-:W0:Y:S01]  /*00d0*/  S2UR UR5, SR_CgaCtaId ;  /* 0x00000000000579c3 */ /* 0x000e220000008800 */
[----:B------:R-:W-:Y:S01]  /*00e0*/  UMOV UR4, 0x400 ;  /* 0x0000040000047882 */ /* 0x000fe20000000000 */
[----:B------:R-:W-:Y:S01]  /*00f0*/  ISETP.NE.AND P0, PT, R3, 0x3ff, PT ;  /* 0x000003ff0300780c */ /* 0x000fe20003f05270 */
[----:B------:R-:W-:Y:S01]  /*0100*/  BSSY.RECONVERGENT B0, `(.L_x_709) ;  /* 0x000000c000007945 */ /* 0x000fe20003800200 */
[----:B0-----:R-:W-:-:S06]  /*0110*/  ULEA UR4, UR5, UR4, 0x18 ;  /* 0x0000000405047291 */ /* 0x001fcc000f8ec0ff */
[----:B------:R-:W-:-:S05]  /*0120*/  LEA R2, R3, UR4, 0x3 ;  /* 0x0000000403027c11 */ /* 0x000fca000f8e18ff */
[----:B--2---:R0:W-:Y:S01]  /*0130*/  STS.64 [R2+0x8], R6 ;  /* 0x0000080602007388 */ /* 0x0041e20000000a00 */
[----:B------:R-:W-:Y:S05]  /*0140*/  @!P0 BRA `(.L_x_710) ;  /* 0x0000000000148947 */ /* 0x000fea0003800000 */
[----:B------:R-:W-:-:S13]  /*0150*/  ISETP.NE.AND P0, PT, R3, RZ, PT ;  /* 0x000000ff0300720c */ /* 0x000fda0003f05270 */
[----:B------:R-:W-:Y:S05]  /*0160*/  @P0 BRA `(.L_x_711) ;  /* 0x0000000000140947 */ /* 0x000fea0003800000 */
[----:B------:R-:W2:Y:S04]  /*0170*/  LDG.E.64 R4, desc[UR6][R4.64] ;  /* 0x0000000604047981 */ /* 0x000ea8000c1e1b00 */
[----:B--2---:R1:W-:Y:S01]  /*0180*/  STS.64 [UR4], R4 ;  /* 0x00000004ff007988 */ /* 0x0043e20008000a04 */
[----:B------:R-:W-:Y:S05]  /*0190*/  BRA `(.L_x_711) ;  /* 0x0000000000087947 */ /* 0x000fea0003800000 */
.L_x_710:
[----:B------:R-:W2:Y:S04]  /*01a0*/  LDG.E.64 R4, desc[UR6][R4.64+0x10] ;  /* 0x0000100604047981 */ /* 0x000ea8000c1e1b00 */
[----:B--2---:R2:W-:Y:S02]  /*01b0*/  STS.64 [UR4+0x2008], R4 ;  /* 0x00200804ff007988 */ /* 0x0045e40008000a04 */
.L_x_711:
[----:B------:R-:W-:Y:S05]  /*01c0*/  BSYNC.RECONVERGENT B0 ;  /* 0x0000000000007941 */ /* 0x000fea0003800200 */
.L_x_709:
[----:B0-----:R-:W0:Y:S08]  /*01d0*/  LDC.64 R6, c[0x0][0x390] ;  /* 0x0000e400ff067b82 */ /* 0x001e300000000a00 */
[----:B------:R-:W-:Y:S01]  /*01e0*/  BAR.SYNC.DEFER_BLOCKING 0x0 ;  /* 0x0000000000007b1d */ /* 0x000fe20000010000 */
[----:B------:R-:W-:-:S04]  /*01f0*/  IMAD R3, R0, 0x3, RZ ;  /* 0x0000000300037824 */ /* 0x000fc800078e02ff */
[----:B0-----:R-:W-:Y:S01]  /*0200*/  IMAD.WIDE R6, R3, 0x8, R6 ;  /* 0x0000000803067825 */ /* 0x001fe200078e0206 */
[----:B-12---:R0:W1:Y:S04]  /*0210*/  LDS.64 R4, [R2+0x8] ;  /* 0x0000080002047984 */ /* 0x0060680000000a00 */
[----:B------:R-:W2:Y:S01]  /*0220*/  LDG.E.64 R8, desc[UR6][R6.64+0x8] ;  /* 0x0000080606087981 */ /* 0x000ea2000c1e1b00 */
[----:B------:R-:W-:Y:S01]  /*0230*/  BSSY.RECONVERGENT B0, `(.L_x_712) ;  /* 0x0000010000007945 */ /* 0x000fe20003800200 */
[----:B--2---:R-:W2:Y:S01]  /*0240*/  MUFU.RCP64H R11, R9 ;  /* 0x00000009000b7308 */ /* 0x004ea20000001800 */
[----:B------:R-:W-:-:S05]  /*0250*/  VIADD R10, R9, 0x300402 ;  /* 0x00300402090a7836 */ /* 0x000fca0000000000 */
[----:B------:R-:W-:Y:S01]  /*0260*/  FSETP.GEU.AND P0, PT, |R10|, 5.8789094863358348022e-39, PT ;  /* 0x004004020a00780b */ /* 0x000fe20003f0e200 */
[----:B--2---:R-:W-:-:S08]  /*0270*/  DFMA R12, -R8, R10, 1 ;  /* 0x3ff00000080c742b */ /* 0x004fd0000000010a */
[----:B------:R-:W-:-:S08]  /*0280*/  DFMA R12, R12, R12, R12 ;  /* 0x0000000c0c0c722b */ /* 0x000fd0000000000c */
[----:B------:R-:W-:-:S08]  /*0290*/  DFMA R12, R10, R12, R10 ;  /* 0x0000000c0a0c722b */ /* 0x000fd0000000000a */
[----:B------:R-:W-:-:S08]  /*02a0*/  DFMA R14, -R8, R12, 1 ;  /* 0x3ff00000080e742b */ /* 0x000fd0000000010c */
[----:B------:R-:W-:Y:S01]  /*02b0*/  DFMA R10, R12, R14, R12 ;  /* 0x0000000e0c0a722b */ /* 0x000fe2000000000c */
[----:B01----:R-:W-:Y:S10]  /*02c0*/  @P0 BRA `(.L_x_713) ;  /* 0x0000000000180947 */ /* 0x003ff40003800000 */
[----:B------:R-:W-:Y:S02]  /*02d0*/  LOP3.LUT R3, R9, 0x7fffffff, RZ, 0xc0, !PT ;  /* 0x7fffffff09037812 */ /* 0x000fe400078ec0ff */
[----:B------:R-:W-:Y:S02]  /*02e0*/  MOV R10, 0x310 ;  /* 0x00000310000a7802 */ /* 0x000fe40000000f00 */
[----:B------:R-:W-:-:S07]  /*02f0*/  IADD3 R3, PT, PT, R3, -0x100000, RZ ;  /* 0xfff0000003037810 */ /* 0x000fce0007ffe0ff */
[----:B------:R-:W-:Y:S05]  /*0300*/  CALL.REL.NOINC `($__internal_1_$__cuda_sm20_dblrcp_rn_slowpath_v3) ;  /* 0x00000000005c7944 */ /* 0x000fea0003c00000 */
[----:B------:R-:W-:Y:S02]  /*0310*/  IMAD.MOV.U32 R10, RZ, RZ, R12 ;  /* 0x000000ffff0a7224 */ /* 0x000fe400078e000c */
[----:B------:R-:W-:-:S07]  /*0320*/  IMAD.MOV.U32 R11, RZ, RZ, R13 ;  /* 0x000000ffff0b7224 */ /* 0x000fce00078e000d */
.L_x_713:
[----:B------:R-:W-:Y:S05]  /*0330*/  BSYNC.RECONVERGENT B0 ;  /* 0x0000000000007941 */ /* 0x000fea0003800200 */
.L_x_712:
[----:B------:R-:W0:Y:S01]  /*0340*/  LDC.64 R12, c[0x0][0x398] ;  /* 0x0000e600ff0c7b82 */ /* 0x000e220000000a00 */
[----:B------:R-:W2:Y:S04]  /*0350*/  LDG.E.64 R14, desc[UR6][R6.64] ;  /* 0x00000006060e7981 */ /* 0x000ea8000c1e1b00 */
[----:B------:R-:W3:Y:S04]  /*0360*/  LDG.E.64 R18, desc[UR6][R6.64+0x10] ;  /* 0x0000100606127981 */ /* 0x000ee8000c1e1b00 */
[----:B------:R-:W2:Y:S04]  /*0370*/  LDS.64 R16, [R2] ;  /* 0x0000000002107984 */ /* 0x000ea80000000a00 */
[----:B------:R-:W3:Y:S01]  /*0380*/  LDS.64 R20, [R2+0x10] ;  /* 0x0000100002147984 */ /* 0x000ee20000000a00 */
[----:B0-----:R-:W-:-:S06]  /*0390*/  IMAD.WIDE R12, R0, 0x8, R12 ;  /* 0x00000008000c7825 */ /* 0x001fcc00078e020c */
[----:B------:R-:W2:Y:S02]  /*03a0*/  LDG.E.64 R12, desc[UR6][R12.64+0x8] ;  /* 0x000008060c0c7981 */ /* 0x000ea4000c1e1b00 */
[----:B--2---:R-:W-:Y:S01]  /*03b0*/  DFMA R14, -R14, R16, R12 ;  /* 0x000000100e0e722b */ /* 0x004fe2000000010c */
[----:B------:R-:W0:Y:S07]  /*03c0*/  LDC.64 R16, c[0x0][0x3a8] ;  /* 0x0000ea00ff107b82 */ /* 0x000e2e0000000a00 */
[----:B------:R-:W-:Y:S01]  /*03d0*/  DFMA R14, R4, -R8, R14 ;  /* 0x80000008040e722b */ /* 0x000fe2000000000e */
[----:B------:R-:W1:Y:S07]  /*03e0*/  LDC.64 R8, c[0x0][0x388] ;  /* 0x0000e200ff087b82 */ /* 0x000e6e0000000a00 */
[----:B---3--:R-:W-:-:S08]  /*03f0*/  DFMA R14, -R18, R20, R14 ;  /* 0x00000014120e722b */ /* 0x008fd0000000010e */
[----:B------:R-:W-:-:S08]  /*0400*/  DFMA R10, R14, R10, R4 ;  /* 0x0000000a0e0a722b */ /* 0x000fd00000000004 */
[----:B------:R-:W-:Y:S01]  /*0410*/  DADD R4, -R4, R10 ;  /* 0x0000000004047229 */ /* 0x000fe2000000010a */
[----:B0-----:R-:W-:-:S07]  /*0420*/  IMAD.WIDE R6, R0, 0x8, R16 ;  /* 0x0000000800067825 */ /* 0x001fce00078e0210 */
[----:B------:R-:W-:Y:S01]  /*0430*/  DADD R12, -RZ, |R4| ;  /* 0x00000000ff0c7229 */ /* 0x000fe20000000504 */
[----:B-1----:R-:W-:-:S05]  /*0440*/  IMAD.WIDE R4, R0, 0x8, R8 ;  /* 0x0000000800047825 */ /* 0x002fca00078e0208 */
[----:B------:R-:W-:Y:S04]  /*0450*/  STG.E.64 desc[UR6][R4.64+0x8], R10 ;  /* 0x0000080a04007986 */ /* 0x000fe8000c101b06 */
[----:B------:R-:W-:Y:S01]  /*0460*/  STG.E.64 desc[UR6][R6.64+0x8], R12 ;  /* 0x0000080c06007986 */ /* 0x000fe2000c101b06 */
[----:B------:R-:W-:Y:S05]  /*0470*/  EXIT ;  /* 0x000000000000794d */ /* 0x000fea0003800000 */
        .weak           $__internal_1_$__cuda_sm20_dblrcp_rn_slowpath_v3
        .type           $__internal_1_$__cuda_sm20_dblrcp_rn_slowpath_v3,@function
        .size           $__internal_1_$__cuda_sm20_dblrcp_rn_slowpath_v3,(.L_x_720 - $__internal_1_$__cuda_sm20_dblrcp_rn_slowpath_v3)
$__internal_1_$__cuda_sm20_dblrcp_rn_slowpath_v3:
        /* <DEDUP_REMOVED lines=11> */
[----:B------:R-:W-:Y:S01]  /*0530*/  VIADD R13, R9, 0xc0200000 ;  /* 0xc0200000090d7836 */ /* 0x000fe20000000000 */
[----:B------:R-:W-:Y:S01]  /*0540*/  MOV R12, R8 ;  /* 0x00000008000c7202 */ /* 0x000fe20000000f00 */
[----:B------:R-:W-:Y:S02]  /*0550*/  IMAD.MOV.U32 R14, RZ, RZ, R3 ;  /* 0x000000ffff0e7224 */ /* 0x000fe400078e0003 */
        /* <DEDUP_REMOVED lines=11> */
.L_x_717:
[----:B------:R-:W-:Y:S01]  /*0610*/  DMUL R14, R8, 8.11296384146066816958e+31 ;  /* 0x46900000080e7828 */ /* 0x000fe20000000000 */
[----:B------:R-:W-:-:S05]  /*0620*/  MOV R12, R3 ;  /* 0x00000003000c7202 */ /* 0x000fca0000000f00 */
        /* <DEDUP_REMOVED lines=8> */
.L_x_715:
[----:B------:R-:W-:Y:S01]  /*06b0*/  LOP3.LUT R13, R9, 0x80000, RZ, 0xfc, !PT ;  /* 0x00080000090d7812 */ /* 0x000fe200078efcff */
[----:B------:R-:W-:-:S07]  /*06c0*/  IMAD.MOV.U32 R12, RZ, RZ, R8 ;  /* 0x000000ffff0c7224 */ /* 0x000fce00078e0008 */
.L_x_716:
[----:B------:R-:W-:Y:S05]  /*06d0*/  BSYNC.RECONVERGENT B1 ;  /* 0x0000000000017941 */ /* 0x000fea0003800200 */
.L_x_714:
[----:B------:R-:W-:-:S04]  /*06e0*/  MOV R11, 0x0 ;  /* 0x00000000000b7802 */ /* 0x000fc80000000f00 */
[----:B------:R-:W-:Y:S05]  /*06f0*/  RET.REL.NODEC R10 `(_Z18iter_kernel_sharedPdS_S_S_iS_) ;  /* 0xfffffff80a407950 */ /* 0x000fea0003c3ffff */
.L_x_718:
        /* <DEDUP_REMOVED lines=16> */
.L_x_720:


//--------------------- .nv.shared._ZN3cub18CUB_300001_SM_10006detail11EmptyKernelIvEEvv --------------------------
	.section	.nv.shared._ZN3cub18CUB_300001_SM_10006detail11EmptyKernelIvEEvv,"aw",@nobits
	.sectionflags	@""
	.align	16
	.zero		1024


//--------------------- .nv.shared.reserved.0     --------------------------
	.section	.nv.shared.reserved.0,"aw",@nobits
	.weak		__nv_reservedSMEM_offset_0_alias
	.size		__nv_reservedSMEM_offset_0_alias, 0, 64
	.other		__nv_reservedSMEM_offset_0_alias,@"STO_CUDA_RESERVED_SHARED STV_DEFAULT"
__nv_reservedSMEM_offset_0_alias:
	.zero		0
	.zero		64


//--------------------- .nv.global                --------------------------
	.section	.nv.global,"aw",@nobits
.nv.global:
	.type		_ZN34_INTERNAL_d8df51b8_4_k_cu_06fcbe3e6thrust24THRUST_300001_SM_1000_NS12placeholders2_8E,@object
	.size		_ZN34_INTERNAL_d8df51b8_4_k_cu_06fcbe3e6thrust24THRUST_300001_SM_1000_NS12placeholders2_8E,(_ZN34_INTERNAL_d8df51b8_4_k_cu_06fcbe3e4cuda3std3__436_GLOBAL__N__d8df51b8_4_k_cu_06fcbe3e6ignoreE - _ZN34_INTERNAL_d8df51b8_4_k_cu_06fcbe3e6thrust24THRUST_300001_SM_1000_NS12placeholders2_8E)
_ZN34_INTERNAL_d8df51b8_4_k_cu_06fcbe3e6thrust24THRUST_300001_SM_1000_NS12placeholders2_8E:
	.zero		1
	.type		_ZN34_INTERNAL_d8df51b8_4_k_cu_06fcbe3e4cuda3std3__436_GLOBAL__N__d8df51b8_4_k_cu_06fcbe3e6ignoreE,@object
	.size		_ZN34_INTERNAL_d8df51b8_4_k_cu_06fcbe3e4cuda3std3__436_GLOBAL__N__d8df51b8_4_k_cu_06fcbe3e6ignoreE,(_ZN34_INTERNAL_d8df51b8_4_k_cu_06fcbe3e4cuda3std6ranges3__45__cpo4dataE - _ZN34_INTERNAL_d8df51b8_4_k_cu_06fcbe3e4cuda3std3__436_GLOBAL__N__d8df51b8_4_k_cu_06fcbe3e6ignoreE)
_ZN34_INTERNAL_d8df51b8_4_k_cu_06fcbe3e4cuda3std3__436_GLOBAL__N__d8df51b8_4_k_cu_06fcbe3e6ignoreE:
	.zero		1
	.type		_ZN34_INTERNAL_d8df51b8_4_k_cu_06fcbe3e4cuda3std6ranges3__45__cpo4dataE,@object
	.size		_ZN34_INTERNAL_d8df51b8_4_k_cu_06fcbe3e4cuda3std6ranges3__45__cpo4dataE,(_ZN34_INTERNAL_d8df51b8_4_k_cu_06fcbe3e6thrust24THRUST_300001_SM_1000_NS6system3cpp3parE - _ZN34_INTERNAL_d8df51b8_4_k_cu_06fcbe3e4cuda3std6ranges3__45__cpo4dataE)
_ZN34_INTERNAL_d8df51b8_4_k_cu_06fcbe3e4cuda3std6ranges3__45__cpo4dataE:
	.zero		1
	.type		_ZN34_INTERNAL_d8df51b8_4_k_cu_06fcbe3e6thrust24THRUST_300001_SM_1000_NS6system3cpp3parE,@object
	.size		_ZN34_INTERNAL_d8df51b8_4_k_cu_06fcbe3e6thrust24THRUST_300001_SM_1000_NS6system3cpp3parE,(_ZN34_INTERNAL_d8df51b8_4_k_cu_06fcbe3e4cuda3std3__45__cpo5beginE - _ZN34_INTERNAL_d8df51b8_4_k_cu_06fcbe3e6thrust24THRUST_300001_SM_1000_NS6system3cpp3parE)
_ZN34_INTERNAL_d8df51b8_4_k_cu_06fcbe3e6thrust24THRUST_300001_SM_1000_NS6system3cpp3parE:
	.zero		1
	.type		_ZN34_INTERNAL_d8df51b8_4_k_cu_06fcbe3e4cuda3std3__45__cpo5beginE,@object
	.size		_ZN34_INTERNAL_d8df51b8_4_k_cu_06fcbe3e4cuda3std3__45__cpo5beginE,(_ZN34_INTERNAL_d8df51b8_4_k_cu_06fcbe3e4cuda3std6ranges3__45__cpo5beginE - _ZN34_INTERNAL_d8df51b8_4_k_cu_06fcbe3e4cuda3std3__45__cpo5beginE)
_ZN34_INTERNAL_d8df51b8_4_k_cu_06fcbe3e4cuda3std3__45__cpo5beginE:
	.zero		1
	.type		_ZN34_INTERNAL_d8df51b8_4_k_cu_06fcbe3e4cuda3std6ranges3__45__cpo5beginE,@object
	.size		_ZN34_INTERNAL_d8df51b8_4_k_cu_06fcbe3e4cuda3std6ranges3__45__cpo5beginE,(_ZN34_INTERNAL_d8df51b8_4_k_cu_06fcbe3e6thrust24THRUST_300001_SM_1000_NS6deviceE - _ZN34_INTERNAL_d8df51b8_4_k_cu_06fcbe3e4cuda3std6ranges3__45__cpo5beginE)
_ZN34_INTERNAL_d8df51b8_4_k_cu_06fcbe3e4cuda3std6ranges3__45__cpo5beginE:
	.zero		1
	.type		_ZN34_INTERNAL_d8df51b8_4_k_cu_06fcbe3e6thrust24THRUST_300001_SM_1000_NS6deviceE,@object
	.size		_ZN34_INTERNAL_d8df51b8_4_k_cu_06fcbe3e6thrust24THRUST_300001_SM_1000_NS6deviceE,(_ZN34_INTERNAL_d8df51b8_4_k_cu_06fcbe3e4cuda3std3__47nulloptE - _ZN34_INTERNAL_d8df51b8_4_k_cu_06fcbe3e6thrust24THRUST_300001_SM_1000_NS6deviceE)
_ZN34_INTERNAL_d8df51b8_4_k_cu_06fcbe3e6thrust24THRUST_300001_SM_1000_NS6deviceE:
	.zero		1
	.type		_ZN34_INTERNAL_d8df51b8_4_k_cu_06fcbe3e4cuda3std3__47nulloptE,@object
	.size		_ZN34_INTERNAL_d8df51b8_4_k_cu_06fcbe3e4cuda3std3__47nulloptE,(_ZN34_INTERNAL_d8df51b8_4_k_cu_06fcbe3e4cuda3std6ranges3__45__cpo8distanceE - _ZN34_INTERNAL_d8df51b8_4_k_cu_06fcbe3e4cuda3std3__47nulloptE)
_ZN34_INTERNAL_d8df51b8_4_k_cu_06fcbe3e4cuda3std3__47nulloptE:
	.zero		1
	.type		_ZN34_INTERNAL_d8df51b8_4_k_cu_06fcbe3e4cuda3std6ranges3__45__cpo8distanceE,@object
	.size		_ZN34_INTERNAL_d8df51b8_4_k_cu_06fcbe3e4cuda3std6ranges3__45__cpo8distanceE,(_ZN34_INTERNAL_d8df51b8_4_k_cu_06fcbe3e6thrust24THRUST_300001_SM_1000_NS12placeholders2_4E - _ZN34_INTERNAL_d8df51b8_4_k_cu_06fcbe3e4cuda3std6ranges3__45__cpo8distanceE)
_ZN34_INTERNAL_d8df51b8_4_k_cu_06fcbe3e4cuda3std6ranges3__45__cpo8distanceE:
	.zero		1
	.type		_ZN34_INTERNAL_d8df51b8_4_k_cu_06fcbe3e6thrust24THRUST_300001_SM_1000_NS12placeholders2_4E,@object
	.size		_ZN34_INTERNAL_d8df51b8_4_k_cu_06fcbe3e6thrust24THRUST_300001_SM_1000_NS12placeholders2_4E,(_ZN34_INTERNAL_d8df51b8_4_k_cu_06fcbe3e4cuda3std3__45__cpo6rbeginE - _ZN34_INTERNAL_d8df51b8_4_k_cu_06fcbe3e6thrust24THRUST_300001_SM_1000_NS12placeholders2_4E)
_ZN34_INTERNAL_d8df51b8_4_k_cu_06fcbe3e6thrust24THRUST_300001_SM_1000_NS12placeholders2_4E:
	.zero		1
	.type		_ZN34_INTERNAL_d8df51b8_4_k_cu_06fcbe3e4cuda3std3__45__cpo6rbeginE,@object
	.size		_ZN34_INTERNAL_d8df51b8_4_k_cu_06fcbe3e4cuda3std3__45__cpo6rbeginE,(_ZN34_INTERNAL_d8df51b8_4_k_cu_06fcbe3e4cuda3std6ranges3__45__cpo7advanceE - _ZN34_INTERNAL_d8df51b8_4_k_cu_06fcbe3e4cuda3std3__45__cpo6rbeginE)
_ZN34_INTERNAL_d8df51b8_4_k_cu_06fcbe3e4cuda3std3__45__cpo6rbeginE:
	.zero		1
	.type		_ZN34_INTERNAL_d8df51b8_4_k_cu_06fcbe3e4cuda3std6ranges3__45__cpo7advanceE,@object
	.size		_ZN34_INTERNAL_d8df51b8_4_k_cu_06fcbe3e4cuda3std6ranges3__45__cpo7advanceE,(_ZN34_INTERNAL_d8df51b8_4_k_cu_06fcbe3e6thrust24THRUST_300001_SM_1000_NS12placeholders3_10E - _ZN34_INTERNAL_d8df51b8_4_k_cu_06fcbe3e4cuda3std6ranges3__45__cpo7advanceE)
_ZN34_INTERNAL_d8df51b8_4_k_cu_06fcbe3e4cuda3std6ranges3__45__cpo7advanceE:
	.zero		1
	.type		_ZN34_INTERNAL_d8df51b8_4_k_cu_06fcbe3e6thrust24THRUST_300001_SM_1000_NS12placeholders3_10E,@object
	.size		_ZN34_INTERNAL_d8df51b8_4_k_cu_06fcbe3e6thrust24THRUST_300001_SM_1000_NS12placeholders3_10E,(_ZN34_INTERNAL_d8df51b8_4_k_cu_06fcbe3e4cuda3std3__48in_placeE - _ZN34_INTERNAL_d8df51b8_4_k_cu_06fcbe3e6thrust24THRUST_300001_SM_1000_NS12placeholders3_10E)
_ZN34_INTERNAL_d8df51b8_4_k_cu_06fcbe3e6thrust24THRUST_300001_SM_1000_NS12placeholders3_10E:
	.zero		1
	.type		_ZN34_INTERNAL_d8df51b8_4_k_cu_06fcbe3e4cuda3std3__48in_placeE,@object
	.size		_ZN34_INTERNAL_d8df51b8_4_k_cu_06fcbe3e4cuda3std3__48in_placeE,(_ZN34_INTERNAL_d8df51b8_4_k_cu_06fcbe3e4cuda3std6ranges3__45__cpo4sizeE - _ZN34_INTERNAL_d8df51b8_4_k_cu_06fcbe3e4cuda3std3__48in_placeE)
_ZN34_INTERNAL_d8df51b8_4_k_cu_06fcbe3e4cuda3std3__48in_placeE:
	.zero		1
	.type		_ZN34_INTERNAL_d8df51b8_4_k_cu_06fcbe3e4cuda3std6ranges3__45__cpo4sizeE,@object
	.size		_ZN34_INTERNAL_d8df51b8_4_k_cu_06fcbe3e4cuda3std6ranges3__45__cpo4sizeE,(_ZN34_INTERNAL_d8df51b8_4_k_cu_06fcbe3e6thrust24THRUST_300001_SM_1000_NS12placeholders2_2E - _ZN34_INTERNAL_d8df51b8_4_k_cu_06fcbe3e4cuda3std6ranges3__45__cpo4sizeE)
_ZN34_INTERNAL_d8df51b8_4_k_cu_06fcbe3e4cuda3std6ranges3__45__cpo4sizeE:
	.zero		1
	.type		_ZN34_INTERNAL_d8df51b8_4_k_cu_06fcbe3e6thrust24THRUST_300001_SM_1000_NS12placeholders2_2E,@object
	.size		_ZN34_INTERNAL_d8df51b8_4_k_cu_06fcbe3e6thrust24THRUST_300001_SM_1000_NS12placeholders2_2E,(_ZN34_INTERNAL_d8df51b8_4_k_cu_06fcbe3e4cuda3std3__45__cpo6cbeginE - _ZN34_INTERNAL_d8df51b8_4_k_cu_06fcbe3e6thrust24THRUST_300001_SM_1000_NS12placeholders2_2E)
_ZN34_INTERNAL_d8df51b8_4_k_cu_06fcbe3e6thrust24THRUST_300001_SM_1000_NS12placeholders2_2E:
	.zero		1
	.type		_ZN34_INTERNAL_d8df51b8_4_k_cu_06fcbe3e4cuda3std3__45__cpo6cbeginE,@object
	.size		_ZN34_INTERNAL_d8df51b8_4_k_cu_06fcbe3e4cuda3std3__45__cpo6cbeginE,(_ZN34_INTERNAL_d8df51b8_4_k_cu_06fcbe3e4cuda3std6ranges3__45__cpo6cbeginE - _ZN34_INTERNAL_d8df51b8_4_k_cu_06fcbe3e4cuda3std3__45__cpo6cbeginE)
_ZN34_INTERNAL_d8df51b8_4_k_cu_06fcbe3e4cuda3std3__45__cpo6cbeginE:
	.zero		1
	.type		_ZN34_INTERNAL_d8df51b8_4_k_cu_06fcbe3e4cuda3std6ranges3__45__cpo6cbeginE,@object
	.size		_ZN34_INTERNAL_d8df51b8_4_k_cu_06fcbe3e4cuda3std6ranges3__45__cpo6cbeginE,(_ZN34_INTERNAL_d8df51b8_4_k_cu_06fcbe3e6thrust24THRUST_300001_SM_1000_NS12placeholders2_6E - _ZN34_INTERNAL_d8df51b8_4_k_cu_06fcbe3e4cuda3std6ranges3__45__cpo6cbeginE)
_ZN34_INTERNAL_d8df51b8_4_k_cu_06fcbe3e4cuda3std6ranges3__45__cpo6cbeginE:
	.zero		1
	.type		_ZN34_INTERNAL_d8df51b8_4_k_cu_06fcbe3e6thrust24THRUST_300001_SM_1000_NS12placeholders2_6E,@object
	.size		_ZN34_INTERNAL_d8df51b8_4_k_cu_06fcbe3e6thrust24THRUST_300001_SM_1000_NS12placeholders2_6E,(_ZN34_INTERNAL_d8df51b8_4_k_cu_06fcbe3e4cuda3std3__45__cpo7crbeginE - _ZN34_INTERNAL_d8df51b8_4_k_cu_06fcbe3e6thrust24THRUST_300001_SM_1000_NS12placeholders2_6E)
_ZN34_INTERNAL_d8df51b8_4_k_cu_06fcbe3e6thrust24THRUST_300001_SM_1000_NS12placeholders2_6E:
	.zero		1
	.type		_ZN34_INTERNAL_d8df51b8_4_k_cu_06fcbe3e4cuda3std3__45__cpo7crbeginE,@object
	.size		_ZN34_INTERNAL_d8df51b8_4_k_cu_06fcbe3e4cuda3std3__45__cpo7crbeginE,(_ZN34_INTERNAL_d8df51b8_4_k_cu_06fcbe3e4cuda3std6ranges3__45__cpo4nextE - _ZN34_INTERNAL_d8df51b8_4_k_cu_06fcbe3e4cuda3std3__45__cpo7crbeginE)
_ZN34_INTERNAL_d8df51b8_4_k_cu_06fcbe3e4cuda3std3__45__cpo7crbeginE:
	.zero		1
	.type		_ZN34_INTERNAL_d8df51b8_4_k_cu_06fcbe3e4cuda3std6ranges3__45__cpo4nextE,@object
	.size		_ZN34_INTERNAL_d8df51b8_4_k_cu_06fcbe3e4cuda3std6ranges3__45__cpo4nextE,(_ZN34_INTERNAL_d8df51b8_4_k_cu_06fcbe3e4cuda3std6ranges3__45__cpo4swapE - _ZN34_INTERNAL_d8df51b8_4_k_cu_06fcbe3e4cuda3std6ranges3__45__cpo4nextE)
_ZN34_INTERNAL_d8df51b8_4_k_cu_06fcbe3e4cuda3std6ranges3__45__cpo4nextE:
	.zero		1
	.type		_ZN34_INTERNAL_d8df51b8_4_k_cu_06fcbe3e4cuda3std6ranges3__45__cpo4swapE,@object
	.size		_ZN34_INTERNAL_d8df51b8_4_k_cu_06fcbe3e4cuda3std6ranges3__45__cpo4swapE,(_ZN34_INTERNAL_d8df51b8_4_k_cu_06fcbe3e6thrust24THRUST_300001_SM_1000_NS8cuda_cub10par_nosyncE - _ZN34_INTERNAL_d8df51b8_4_k_cu_06fcbe3e4cuda3std6ranges3__45__cpo4swapE)
_ZN34_INTERNAL_d8df51b8_4_k_cu_06fcbe3e4cuda3std6ranges3__45__cpo4swapE:
	.zero		1
	.type		_ZN34_INTERNAL_d8df51b8_4_k_cu_06fcbe3e6thrust24THRUST_300001_SM_1000_NS8cuda_cub10par_nosyncE,@object
	.size		_ZN34_INTERNAL_d8df51b8_4_k_cu_06fcbe3e6thrust24THRUST_300001_SM_1000_NS8cuda_cub10par_nosyncE,(_ZN34_INTERNAL_d8df51b8_4_k_cu_06fcbe3e6thrust24THRUST_300001_SM_1000_NS3seqE - _ZN34_INTERNAL_d8df51b8_4_k_cu_06fcbe3e6thrust24THRUST_300001_SM_1000_NS8cuda_cub10par_nosyncE)
_ZN34_INTERNAL_d8df51b8_4_k_cu_06fcbe3e6thrust24THRUST_300001_SM_1000_NS8cuda_cub10par_nosyncE:
	.zero		1
	.type		_ZN34_INTERNAL_d8df51b8_4_k_cu_06fcbe3e6thrust24THRUST_300001_SM_1000_NS3seqE,@object
	.size		_ZN34_INTERNAL_d8df51b8_4_k_cu_06fcbe3e6thrust24THRUST_300001_SM_1000_NS3seqE,(_ZN34_INTERNAL_d8df51b8_4_k_cu_06fcbe3e4cuda3std3__420unreachable_sentinelE - _ZN34_INTERNAL_d8df51b8_4_k_cu_06fcbe3e6thrust24THRUST_300001_SM_1000_NS3seqE)
_ZN34_INTERNAL_d8df51b8_4_k_cu_06fcbe3e6thrust24THRUST_300001_SM_1000_NS3seqE:
	.zero		1
	.type		_ZN34_INTERNAL_d8df51b8_4_k_cu_06fcbe3e4cuda3std3__420unreachable_sentinelE,@object
	.size		_ZN34_INTERNAL_d8df51b8_4_k_cu_06fcbe3e4cuda3std3__420unreachable_sentinelE,(_ZN34_INTERNAL_d8df51b8_4_k_cu_06fcbe3e4cuda3std6ranges3__45__cpo5ssizeE - _ZN34_INTERNAL_d8df51b8_4_k_cu_06fcbe3e4cuda3std3__420unreachable_sentinelE)
_ZN34_INTERNAL_d8df51b8_4_k_cu_06fcbe3e4cuda3std3__420unreachable_sentinelE:
	.zero		1
	.type		_ZN34_INTERNAL_d8df51b8_4_k_cu_06fcbe3e4cuda3std6ranges3__45__cpo5ssizeE,@object
	.size		_ZN34_INTERNAL_d8df51b8_4_k_cu_06fcbe3e4cuda3std6ranges3__45__cpo5ssizeE,(_ZN34_INTERNAL_d8df51b8_4_k_cu_06fcbe3e6thrust24THRUST_300001_SM_1000_NS12placeholders2_3E - _ZN34_INTERNAL_d8df51b8_4_k_cu_06fcbe3e4cuda3std6ranges3__45__cpo5ssizeE)
_ZN34_INTERNAL_d8df51b8_4_k_cu_06fcbe3e4cuda3std6ranges3__45__cpo5ssizeE:
	.zero		1
	.type		_ZN34_INTERNAL_d8df51b8_4_k_cu_06fcbe3e6thrust24THRUST_300001_SM_1000_NS12placeholders2_3E,@object
	.size		_ZN34_INTERNAL_d8df51b8_4_k_cu_06fcbe3e6thrust24THRUST_300001_SM_1000_NS12placeholders2_3E,(_ZN34_INTERNAL_d8df51b8_4_k_cu_06fcbe3e4cuda3std3__45__cpo4cendE - _ZN34_INTERNAL_d8df51b8_4_k_cu_06fcbe3e6thrust24THRUST_300001_SM_1000_NS12placeholders2_3E)
_ZN34_INTERNAL_d8df51b8_4_k_cu_06fcbe3e6thrust24THRUST_300001_SM_1000_NS12placeholders2_3E:
	.zero		1
	.type		_ZN34_INTERNAL_d8df51b8_4_k_cu_06fcbe3e4cuda3std3__45__cpo4cendE,@object
	.size		_ZN34_INTERNAL_d8df51b8_4_k_cu_06fcbe3e4cuda3std3__45__cpo4cendE,(_ZN34_INTERNAL_d8df51b8_4_k_cu_06fcbe3e4cuda3std6ranges3__45__cpo4cendE - _ZN34_INTERNAL_d8df51b8_4_k_cu_06fcbe3e4cuda3std3__45__cpo4cendE)
_ZN34_INTERNAL_d8df51b8_4_k_cu_06fcbe3e4cuda3std3__45__cpo4cendE:
	.zero		1
	.type		_ZN34_INTERNAL_d8df51b8_4_k_cu_06fcbe3e4cuda3std6ranges3__45__cpo4cendE,@object
	.size		_ZN34_INTERNAL_d8df51b8_4_k_cu_06fcbe3e4cuda3std6ranges3__45__cpo4cendE,(_ZN34_INTERNAL_d8df51b8_4_k_cu_06fcbe3e6thrust24THRUST_300001_SM_1000_NS12placeholders2_7E - _ZN34_INTERNAL_d8df51b8_4_k_cu_06fcbe3e4cuda3std6ranges3__45__cpo4cendE)
_ZN34_INTERNAL_d8df51b8_4_k_cu_06fcbe3e4cuda3std6ranges3__45__cpo4cendE:
	.zero		1
	.type		_ZN34_INTERNAL_d8df51b8_4_k_cu_06fcbe3e6thrust24THRUST_300001_SM_1000_NS12placeholders2_7E,@object
	.size		_ZN34_INTERNAL_d8df51b8_4_k_cu_06fcbe3e6thrust24THRUST_300001_SM_1000_NS12placeholders2_7E,(_ZN34_INTERNAL_d8df51b8_4_k_cu_06fcbe3e4cuda3std3__45__cpo5crendE - _ZN34_INTERNAL_d8df51b8_4_k_cu_06fcbe3e6thrust24THRUST_300001_SM_1000_NS12placeholders2_7E)
_ZN34_INTERNAL_d8df51b8_4_k_cu_06fcbe3e6thrust24THRUST_300001_SM_1000_NS12placeholders2_7E:
	.zero		1
	.type		_ZN34_INTERNAL_d8df51b8_4_k_cu_06fcbe3e4cuda3std3__45__cpo5crendE,@object
	.size		_ZN34_INTERNAL_d8df51b8_4_k_cu_06fcbe3e4cuda3std3__45__cpo5crendE,(_ZN34_INTERNAL_d8df51b8_4_k_cu_06fcbe3e4cuda3std6ranges3__45__cpo4prevE - _ZN34_INTERNAL_d8df51b8_4_k_cu_06fcbe3e4cuda3std3__45__cpo5crendE)
_ZN34_INTERNAL_d8df51b8_4_k_cu_06fcbe3e4cuda3std3__45__cpo5crendE:
	.zero		1
	.type		_ZN34_INTERNAL_d8df51b8_4_k_cu_06fcbe3e4cuda3std6ranges3__45__cpo4prevE,@object
	.size		_ZN34_INTERNAL_d8df51b8_4_k_cu_06fcbe3e4cuda3std6ranges3__45__cpo4prevE,(_ZN34_INTERNAL_d8df51b8_4_k_cu_06fcbe3e4cuda3std6ranges3__45__cpo9iter_moveE - _ZN34_INTERNAL_d8df51b8_4_k_cu_06fcbe3e4cuda3std6ranges3__45__cpo4prevE)
_ZN34_INTERNAL_d8df51b8_4_k_cu_06fcbe3e4cuda3std6ranges3__45__cpo4prevE:
	.zero		1
	.type		_ZN34_INTERNAL_d8df51b8_4_k_cu_06fcbe3e4cuda3std6ranges3__45__cpo9iter_moveE,@object
	.size		_ZN34_INTERNAL_d8df51b8_4_k_cu_06fcbe3e4cuda3std6ranges3__45__cpo9iter_moveE,(_ZN34_INTERNAL_d8df51b8_4_k_cu_06fcbe3e6thrust24THRUST_300001_SM_1000_NS6system6detail10sequential3seqE - _ZN34_INTERNAL_d8df51b8_4_k_cu_06fcbe3e4cuda3std6ranges3__45__cpo9iter_moveE)
_ZN34_INTERNAL_d8df51b8_4_k_cu_06fcbe3e4cuda3std6ranges3__45__cpo9iter_moveE:
	.zero		1
	.type		_ZN34_INTERNAL_d8df51b8_4_k_cu_06fcbe3e6thrust24THRUST_300001_SM_1000_NS6system6detail10sequential3seqE,@object
	.size		_ZN34_INTERNAL_d8df51b8_4_k_cu_06fcbe3e6thrust24THRUST_300001_SM_1000_NS6system6detail10sequential3seqE,(_ZN34_INTERNAL_d8df51b8_4_k_cu_06fcbe3e6thrust24THRUST_300001_SM_1000_NS12placeholders2_9E - _ZN34_INTERNAL_d8df51b8_4_k_cu_06fcbe3e6thrust24THRUST_300001_SM_1000_NS6system6detail10sequential3seqE)
_ZN34_INTERNAL_d8df51b8_4_k_cu_06fcbe3e6thrust24THRUST_300001_SM_1000_NS6system6detail10sequential3seqE:
	.zero		1
	.type		_ZN34_INTERNAL_d8df51b8_4_k_cu_06fcbe3e6thrust24THRUST_300001_SM_1000_NS12placeholders2_9E,@object
	.size		_ZN34_INTERNAL_d8df51b8_4_k_cu_06fcbe3e6thrust24THRUST_300001_SM_1000_NS12placeholders2_9E,(_ZN34_INTERNAL_d8df51b8_4_k_cu_06fcbe3e4cuda3std3__419piecewise_constructE - _ZN34_INTERNAL_d8df51b8_4_k_cu_06fcbe3e6thrust24THRUST_300001_SM_1000_NS12placeholders2_9E)
_ZN34_INTERNAL_d8df51b8_4_k_cu_06fcbe3e6thrust24THRUST_300001_SM_1000_NS12placeholders2_9E:
	.zero		1
	.type		_ZN34_INTERNAL_d8df51b8_4_k_cu_06fcbe3e4cuda3std3__419piecewise_constructE,@object
	.size		_ZN34_INTERNAL_d8df51b8_4_k_cu_06fcbe3e4cuda3std3__419piecewise_constructE,(_ZN34_INTERNAL_d8df51b8_4_k_cu_06fcbe3e4cuda3std6ranges3__45__cpo5cdataE - _ZN34_INTERNAL_d8df51b8_4_k_cu_06fcbe3e4cuda3std3__419piecewise_constructE)
_ZN34_INTERNAL_d8df51b8_4_k_cu_06fcbe3e4cuda3std3__419piecewise_constructE:
	.zero		1
	.type		_ZN34_INTERNAL_d8df51b8_4_k_cu_06fcbe3e4cuda3std6ranges3__45__cpo5cdataE,@object
	.size		_ZN34_INTERNAL_d8df51b8_4_k_cu_06fcbe3e4cuda3std6ranges3__45__cpo5cdataE,(_ZN34_INTERNAL_d8df51b8_4_k_cu_06fcbe3e6thrust24THRUST_300001_SM_1000_NS12placeholders2_1E - _ZN34_INTERNAL_d8df51b8_4_k_cu_06fcbe3e4cuda3std6ranges3__45__cpo5cdataE)
_ZN34_INTERNAL_d8df51b8_4_k_cu_06fcbe3e4cuda3std6ranges3__45__cpo5cdataE:
	.zero		1
	.type		_ZN34_INTERNAL_d8df51b8_4_k_cu_06fcbe3e6thrust24THRUST_300001_SM_1000_NS12placeholders2_1E,@object
	.size		_ZN34_INTERNAL_d8df51b8_4_k_cu_06fcbe3e6thrust24THRUST_300001_SM_1000_NS12placeholders2_1E,(_ZN34_INTERNAL_d8df51b8_4_k_cu_06fcbe3e4cuda3std3__45__cpo3endE - _ZN34_INTERNAL_d8df51b8_4_k_cu_06fcbe3e6thrust24THRUST_300001_SM_1000_NS12placeholders2_1E)
_ZN34_INTERNAL_d8df51b8_4_k_cu_06fcbe3e6thrust24THRUST_300001_SM_1000_NS12placeholders2_1E:
	.zero		1
	.type		_ZN34_INTERNAL_d8df51b8_4_k_cu_06fcbe3e4cuda3std3__45__cpo3endE,@object
	.size		_ZN34_INTERNAL_d8df51b8_4_k_cu_06fcbe3e4cuda3std3__45__cpo3endE,(_ZN34_INTERNAL_d8df51b8_4_k_cu_06fcbe3e4cuda3std6ranges3__45__cpo3endE - _ZN34_INTERNAL_d8df51b8_4_k_cu_06fcbe3e4cuda3std3__45__cpo3endE)
_ZN34_INTERNAL_d8df51b8_4_k_cu_06fcbe3e4cuda3std3__45__cpo3endE:
	.zero		1
	.type		_ZN34_INTERNAL_d8df51b8_4_k_cu_06fcbe3e4cuda3std6ranges3__45__cpo3endE,@object
	.size		_ZN34_INTERNAL_d8df51b8_4_k_cu_06fcbe3e4cuda3std6ranges3__45__cpo3endE,(_ZN34_INTERNAL_d8df51b8_4_k_cu_06fcbe3e6thrust24THRUST_300001_SM_1000_NS12placeholders2_5E - _ZN34_INTERNAL_d8df51b8_4_k_cu_06fcbe3e4cuda3std6ranges3__45__cpo3endE)
_ZN34_INTERNAL_d8df51b8_4_k_cu_06fcbe3e4cuda3std6ranges3__45__cpo3endE:
	.zero		1
	.type		_ZN34_INTERNAL_d8df51b8_4_k_cu_06fcbe3e6thrust24THRUST_300001_SM_1000_NS12placeholders2_5E,@object
	.size		_ZN34_INTERNAL_d8df51b8_4_k_cu_06fcbe3e6thrust24THRUST_300001_SM_1000_NS12placeholders2_5E,(_ZN34_INTERNAL_d8df51b8_4_k_cu_06fcbe3e4cuda3std3__45__cpo4rendE - _ZN34_INTERNAL_d8df51b8_4_k_cu_06fcbe3e6thrust24THRUST_300001_SM_1000_NS12placeholders2_5E)
_ZN34_INTERNAL_d8df51b8_4_k_cu_06fcbe3e6thrust24THRUST_300001_SM_1000_NS12placeholders2_5E:
	.zero		1
	.type		_ZN34_INTERNAL_d8df51b8_4_k_cu_06fcbe3e4cuda3std3__45__cpo4rendE,@object
	.size		_ZN34_INTERNAL_d8df51b8_4_k_cu_06fcbe3e4cuda3std3__45__cpo4rendE,(_ZN34_INTERNAL_d8df51b8_4_k_cu_06fcbe3e4cuda3std6ranges3__45__cpo9iter_swapE - _ZN34_INTERNAL_d8df51b8_4_k_cu_06fcbe3e4cuda3std3__45__cpo4rendE)
_ZN34_INTERNAL_d8df51b8_4_k_cu_06fcbe3e4cuda3std3__45__cpo4rendE:
	.zero		1
	.type		_ZN34_INTERNAL_d8df51b8_4_k_cu_06fcbe3e4cuda3std6ranges3__45__cpo9iter_swapE,@object
	.size		_ZN34_INTERNAL_d8df51b8_4_k_cu_06fcbe3e4cuda3std6ranges3__45__cpo9iter_swapE,(_ZN34_INTERNAL_d8df51b8_4_k_cu_06fcbe3e4cuda3std3__48unexpectE - _ZN34_INTERNAL_d8df51b8_4_k_cu_06fcbe3e4cuda3std6ranges3__45__cpo9iter_swapE)
_ZN34_INTERNAL_d8df51b8_4_k_cu_06fcbe3e4cuda3std6ranges3__45__cpo9iter_swapE:
	.zero		1
	.type		_ZN34_INTERNAL_d8df51b8_4_k_cu_06fcbe3e4cuda3std3__48unexpectE,@object
	.size		_ZN34_INTERNAL_d8df51b8_4_k_cu_06fcbe3e4cuda3std3__48unexpectE,(_ZN34_INTERNAL_d8df51b8_4_k_cu_06fcbe3e6thrust24THRUST_300001_SM_1000_NS8cuda_cub3parE - _ZN34_INTERNAL_d8df51b8_4_k_cu_06fcbe3e4cuda3std3__48unexpectE)
_ZN34_INTERNAL_d8df51b8_4_k_cu_06fcbe3e4cuda3std3__48unexpectE:
	.zero		1
	.type		_ZN34_INTERNAL_d8df51b8_4_k_cu_06fcbe3e6thrust24THRUST_300001_SM_1000_NS8cuda_cub3parE,@object
	.size		_ZN34_INTERNAL_d8df51b8_4_k_cu_06fcbe3e6thrust24THRUST_300001_SM_1000_NS8cuda_cub3parE,(.L_29 - _ZN34_INTERNAL_d8df51b8_4_k_cu_06fcbe3e6thrust24THRUST_300001_SM_1000_NS8cuda_cub3parE)
_ZN34_INTERNAL_d8df51b8_4_k_cu_06fcbe3e6thrust24THRUST_300001_SM_1000_NS8cuda_cub3parE:
	.zero		1
.L_29:


//--------------------- .nv.shared._ZN6thrust24THRUST_300001_SM_1000_NS8cuda_cub4core6detail13_kernel_agentINS1_8__reduce11ReduceAgentIPN4cuda3std3__45tupleIJdlEEESC_SB_lNS1_9__extrema9arg_max_fIdlNS9_4lessIdEEEEEEJSC_SC_iSH_EEEvDpT0_ --------------------------
	.section	.nv.shared._ZN6thrust24THRUST_300001_SM_1000_NS8cuda_cub4core6detail13_kernel_agentINS1_8__reduce11ReduceAgentIPN4cuda3std3__45tupleIJdlEEESC_SB_lNS1_9__extrema9arg_max_fIdlNS9_4lessIdEEEEEEJSC_SC_iSH_EEEvDpT0_,"aw",@nobits
	.sectionflags	@""
	.align	16
	.zero		1024


//--------------------- .nv.shared._ZN6thrust24THRUST_300001_SM_1000_NS8cuda_cub4core6detail13_kernel_agentINS1_8__reduce10DrainAgentIlEEJN3cub18CUB_300001_SM_10009GridQueueIyEElEEEvDpT0_ --------------------------
	.section	.nv.shared._ZN6thrust24THRUST_300001_SM_1000_NS8cuda_cub4core6detail13_kernel_agentINS1_8__reduce10DrainAgentIlEEJN3cub18CUB_300001_SM_10009GridQueueIyEElEEEvDpT0_,"aw",@nobits
	.sectionflags	@""
	.align	16
	.zero		1024


//--------------------- .nv.shared._ZN6thrust24THRUST_300001_SM_1000_NS8cuda_cub4core6detail13_kernel_agentINS1_8__reduce11ReduceAgentINS0_12zip_iteratorIN4cuda3std3__45tupleIJNS0_10device_ptrIdEENS0_17counting_iteratorIlNS0_11use_defaultESF_SF_EEEEEEEPNSB_IJdlEEESJ_lNS1_9__extrema9arg_max_fIdlNSA_4lessIdEEEEEEJSI_SK_lN3cub18CUB_300001_SM_100013GridEvenShareIlEENSS_9GridQueueIyEESP_EEEvDpT0_ --------------------------
	.section	.nv.shared._ZN6thrust24THRUST_300001_SM_1000_NS8cuda_cub4core6detail13_kernel_agentINS1_8__reduce11ReduceAgentINS0_12zip_iteratorIN4cuda3std3__45tupleIJNS0_10device_ptrIdEENS0_17counting_iteratorIlNS0_11use_defaultESF_SF_EEEEEEEPNSB_IJdlEEESJ_lNS1_9__extrema9arg_max_fIdlNSA_4lessIdEEEEEEJSI_SK_lN3cub18CUB_300001_SM_100013GridEvenShareIlEENSS_9GridQueueIyEESP_EEEvDpT0_,"aw",@nobits
	.sectionflags	@""
	.align	16
	.zero		1024


//--------------------- .nv.shared._ZN6thrust24THRUST_300001_SM_1000_NS8cuda_cub4core6detail13_kernel_agentINS1_8__reduce11ReduceAgentINS0_12zip_iteratorIN4cuda3std3__45tupleIJNS0_10device_ptrIdEENS0_17counting_iteratorIlNS0_11use_defaultESF_SF_EEEEEEEPNSB_IJdlEEESJ_lNS1_9__extrema9arg_max_fIdlNSA_4lessIdEEEEEEJSI_SK_lSP_EEEvDpT0_ --------------------------
	.section	.nv.shared._ZN6thrust24THRUST_300001_SM_1000_NS8cuda_cub4core6detail13_kernel_agentINS1_8__reduce11ReduceAgentINS0_12zip_iteratorIN4cuda3std3__45tupleIJNS0_10device_ptrIdEENS0_17counting_iteratorIlNS0_11use_defaultESF_SF_EEEEEEEPNSB_IJdlEEESJ_lNS1_9__extrema9arg_max_fIdlNSA_4lessIdEEEEEEJSI_SK_lSP_EEEvDpT0_,"aw",@nobits
	.sectionflags	@""
	.align	16
	.zero		1024


//--------------------- .nv.shared._ZN6thrust24THRUST_300001_SM_1000_NS8cuda_cub4core6detail13_kernel_agentINS1_8__reduce11ReduceAgentIPN4cuda3std3__45tupleIJdlEEESC_SB_iNS1_9__extrema9arg_max_fIdlNS9_4lessIdEEEEEEJSC_SC_iSH_EEEvDpT0_ --------------------------
	.section	.nv.shared._ZN6thrust24THRUST_300001_SM_1000_NS8cuda_cub4core6detail13_kernel_agentINS1_8__reduce11ReduceAgentIPN4cuda3std3__45tupleIJdlEEESC_SB_iNS1_9__extrema9arg_max_fIdlNS9_4lessIdEEEEEEJSC_SC_iSH_EEEvDpT0_,"aw",@nobits
	.sectionflags	@""
	.align	16
	.zero		1024


//--------------------- .nv.shared._ZN6thrust24THRUST_300001_SM_1000_NS8cuda_cub4core6detail13_kernel_agentINS1_8__reduce10DrainAgentIiEEJN3cub18CUB_300001_SM_10009GridQueueIjEEiEEEvDpT0_ --------------------------
	.section	.nv.shared._ZN6thrust24THRUST_300001_SM_1000_NS8cuda_cub4core6detail13_kernel_agentINS1_8__reduce10DrainAgentIiEEJN3cub18CUB_300001_SM_10009GridQueueIjEEiEEEvDpT0_,"aw",@nobits
	.sectionflags	@""
	.align	16
	.zero		1024


//--------------------- .nv.shared._ZN6thrust24THRUST_300001_SM_1000_NS8cuda_cub4core6detail13_kernel_agentINS1_8__reduce11ReduceAgentINS0_12zip_iteratorIN4cuda3std3__45tupleIJNS0_10device_ptrIdEENS0_17counting_iteratorIlNS0_11use_defaultESF_SF_EEEEEEEPNSB_IJdlEEESJ_iNS1_9__extrema9arg_max_fIdlNSA_4lessIdEEEEEEJSI_SK_iN3cub18CUB_300001_SM_100013GridEvenShareIiEENSS_9GridQueueIjEESP_EEEvDpT0_ --------------------------
	.section	.nv.shared._ZN6thrust24THRUST_300001_SM_1000_NS8cuda_cub4core6detail13_kernel_agentINS1_8__reduce11ReduceAgentINS0_12zip_iteratorIN4cuda3std3__45tupleIJNS0_10device_ptrIdEENS0_17counting_iteratorIlNS0_11use_defaultESF_SF_EEEEEEEPNSB_IJdlEEESJ_iNS1_9__extrema9arg_max_fIdlNSA_4lessIdEEEEEEJSI_SK_iN3cub18CUB_300001_SM_100013GridEvenShareIiEENSS_9GridQueueIjEESP_EEEvDpT0_,"aw",@nobits
	.sectionflags	@""
	.align	16
	.zero		1024


//--------------------- .nv.shared._ZN6thrust24THRUST_300001_SM_1000_NS8cuda_cub4core6detail13_kernel_agentINS1_8__reduce11ReduceAgentINS0_12zip_iteratorIN4cuda3std3__45tupleIJNS0_10device_ptrIdEENS0_17counting_iteratorIlNS0_11use_defaultESF_SF_EEEEEEEPNSB_IJdlEEESJ_iNS1_9__extrema9arg_max_fIdlNSA_4lessIdEEEEEEJSI_SK_iSP_EEEvDpT0_ --------------------------
	.section	.nv.shared._ZN6thrust24THRUST_300001_SM_1000_NS8cuda_cub4core6detail13_kernel_agentINS1_8__reduce11ReduceAgentINS0_12zip_iteratorIN4cuda3std3__45tupleIJNS0_10device_ptrIdEENS0_17counting_iteratorIlNS0_11use_defaultESF_SF_EEEEEEEPNSB_IJdlEEESJ_iNS1_9__extrema9arg_max_fIdlNSA_4lessIdEEEEEEJSI_SK_iSP_EEEvDpT0_,"aw",@nobits
	.sectionflags	@""
	.align	16
	.zero		1024


//--------------------- .nv.shared._Z11iter_kernelPdS_S_S_iS_ --------------------------
	.section	.nv.shared._Z11iter_kernelPdS_S_S_iS_,"aw",@nobits
	.sectionflags	@""
	.align	16
	.zero		1024


//--------------------- .nv.shared._Z18iter_kernel_sharedPdS_S_S_iS_ --------------------------
	.section	.nv.shared._Z18iter_kernel_sharedPdS_S_S_iS_,"aw",@nobits
	.sectionflags	@""
	.align	16
.nv.shared._Z18iter_kernel_sharedPdS_S_S_iS_:
	.zero		9232


//--------------------- .nv.constant0._ZN3cub18CUB_300001_SM_10006detail11EmptyKernelIvEEvv --------------------------
	.section	.nv.constant0._ZN3cub18CUB_300001_SM_10006detail11EmptyKernelIvEEvv,"a",@progbits
	.sectionflags	@""
	.align	4
.nv.constant0._ZN3cub18CUB_300001_SM_10006detail11EmptyKernelIvEEvv:
	.zero		896


//--------------------- .nv.constant0._ZN6thrust24THRUST_300001_SM_1000_NS8cuda_cub4core6detail13_kernel_agentINS1_8__reduce11ReduceAgentIPN4cuda3std3__45tupleIJdlEEESC_SB_lNS1_9__extrema9arg_max_fIdlNS9_4lessIdEEEEEEJSC_SC_iSH_EEEvDpT0_ --------------------------
	.section	.nv.constant0._ZN6thrust24THRUST_300001_SM_1000_NS8cuda_cub4core6detail13_kernel_agentINS1_8__reduce11ReduceAgentIPN4cuda3std3__45tupleIJdlEEESC_SB_lNS1_9__extrema9arg_max_fIdlNS9_4lessIdEEEEEEJSC_SC_iSH_EEEvDpT0_,"a",@progbits
	.sectionflags	@""
	.align	4
.nv.constant0._ZN6thrust24THRUST_300001_SM_1000_NS8cuda_cub4core6detail13_kernel_agentINS1_8__reduce11ReduceAgentIPN4cuda3std3__45tupleIJdlEEESC_SB_lNS1_9__extrema9arg_max_fIdlNS9_4lessIdEEEEEEJSC_SC_iSH_EEEvDpT0_:
	.zero		917


//--------------------- .nv.constant0._ZN6thrust24THRUST_300001_SM_1000_NS8cuda_cub4core6detail13_kernel_agentINS1_8__reduce10DrainAgentIlEEJN3cub18CUB_300001_SM_10009GridQueueIyEElEEEvDpT0_ --------------------------
	.section	.nv.constant0._ZN6thrust24THRUST_300001_SM_1000_NS8cuda_cub4core6detail13_kernel_agentINS1_8__reduce10DrainAgentIlEEJN3cub18CUB_300001_SM_10009GridQueueIyEElEEEvDpT0_,"a",@progbits
	.sectionflags	@""
	.align	4
.nv.constant0._ZN6thrust24THRUST_300001_SM_1000_NS8cuda_cub4core6detail13_kernel_agentINS1_8__reduce10DrainAgentIlEEJN3cub18CUB_300001_SM_10009GridQueueIyEElEEEvDpT0_:
	.zero		912


//--------------------- .nv.constant0._ZN6thrust24THRUST_300001_SM_1000_NS8cuda_cub4core6detail13_kernel_agentINS1_8__reduce11ReduceAgentINS0_12zip_iteratorIN4cuda3std3__45tupleIJNS0_10device_ptrIdEENS0_17counting_iteratorIlNS0_11use_defaultESF_SF_EEEEEEEPNSB_IJdlEEESJ_lNS1_9__extrema9arg_max_fIdlNSA_4lessIdEEEEEEJSI_SK_lN3cub18CUB_300001_SM_100013GridEvenShareIlEENSS_9GridQueueIyEESP_EEEvDpT0_ --------------------------
	.section	.nv.constant0._ZN6thrust24THRUST_300001_SM_1000_NS8cuda_cub4core6detail13_kernel_agentINS1_8__reduce11ReduceAgentINS0_12zip_iteratorIN4cuda3std3__45tupleIJNS0_10device_ptrIdEENS0_17counting_iteratorIlNS0_11use_defaultESF_SF_EEEEEEEPNSB_IJdlEEESJ_lNS1_9__extrema9arg_max_fIdlNSA_4lessIdEEEEEEJSI_SK_lN3cub18CUB_300001_SM_100013GridEvenShareIlEENSS_9GridQueueIyEESP_EEEvDpT0_,"a",@progbits
	.sectionflags	@""
	.align	4
.nv.constant0._ZN6thrust24THRUST_300001_SM_1000_NS8cuda_cub4core6detail13_kernel_agentINS1_8__reduce11ReduceAgentINS0_12zip_iteratorIN4cuda3std3__45tupleIJNS0_10device_ptrIdEENS0_17counting_iteratorIlNS0_11use_defaultESF_SF_EEEEEEEPNSB_IJdlEEESJ_lNS1_9__extrema9arg_max_fIdlNSA_4lessIdEEEEEEJSI_SK_lN3cub18CUB_300001_SM_100013GridEvenShareIlEENSS_9GridQueueIyEESP_EEEvDpT0_:
	.zero		1009


//--------------------- .nv.constant0._ZN6thrust24THRUST_300001_SM_1000_NS8cuda_cub4core6detail13_kernel_agentINS1_8__reduce11ReduceAgentINS0_12zip_iteratorIN4cuda3std3__45tupleIJNS0_10device_ptrIdEENS0_17counting_iteratorIlNS0_11use_defaultESF_SF_EEEEEEEPNSB_IJdlEEESJ_lNS1_9__extrema9arg_max_fIdlNSA_4lessIdEEEEEEJSI_SK_lSP_EEEvDpT0_ --------------------------
	.section	.nv.constant0._ZN6thrust24THRUST_300001_SM_1000_NS8cuda_cub4core6detail13_kernel_agentINS1_8__reduce11ReduceAgentINS0_12zip_iteratorIN4cuda3std3__45tupleIJNS0_10device_ptrIdEENS0_17counting_iteratorIlNS0_11use_defaultESF_SF_EEEEEEEPNSB_IJdlEEESJ_lNS1_9__extrema9arg_max_fIdlNSA_4lessIdEEEEEEJSI_SK_lSP_EEEvDpT0_,"a",@progbits
	.sectionflags	@""
	.align	4
.nv.constant0._ZN6thrust24THRUST_300001_SM_1000_NS8cuda_cub4core6detail13_kernel_agentINS1_8__reduce11ReduceAgentINS0_12zip_iteratorIN4cuda3std3__45tupleIJNS0_10device_ptrIdEENS0_17counting_iteratorIlNS0_11use_defaultESF_SF_EEEEEEEPNSB_IJdlEEESJ_lNS1_9__extrema9arg_max_fIdlNSA_4lessIdEEEEEEJSI_SK_lSP_EEEvDpT0_:
	.zero		929


//--------------------- .nv.constant0._ZN6thrust24THRUST_300001_SM_1000_NS8cuda_cub4core6detail13_kernel_agentINS1_8__reduce11ReduceAgentIPN4cuda3std3__45tupleIJdlEEESC_SB_iNS1_9__extrema9arg_max_fIdlNS9_4lessIdEEEEEEJSC_SC_iSH_EEEvDpT0_ --------------------------
	.section	.nv.constant0._ZN6thrust24THRUST_300001_SM_1000_NS8cuda_cub4core6detail13_kernel_agentINS1_8__reduce11ReduceAgentIPN4cuda3std3__45tupleIJdlEEESC_SB_iNS1_9__extrema9arg_max_fIdlNS9_4lessIdEEEEEEJSC_SC_iSH_EEEvDpT0_,"a",@progbits
	.sectionflags	@""
	.align	4
.nv.constant0._ZN6thrust24THRUST_300001_SM_1000_NS8cuda_cub4core6detail13_kernel_agentINS1_8__reduce11ReduceAgentIPN4cuda3std3__45tupleIJdlEEESC_SB_iNS1_9__extrema9arg_max_fIdlNS9_4lessIdEEEEEEJSC_SC_iSH_EEEvDpT0_:
	.zero		917


//--------------------- .nv.constant0._ZN6thrust24THRUST_300001_SM_1000_NS8cuda_cub4core6detail13_kernel_agentINS1_8__reduce10DrainAgentIiEEJN3cub18CUB_300001_SM_10009GridQueueIjEEiEEEvDpT0_ --------------------------
	.section	.nv.constant0._ZN6thrust24THRUST_300001_SM_1000_NS8cuda_cub4core6detail13_kernel_agentINS1_8__reduce10DrainAgentIiEEJN3cub18CUB_300001_SM_10009GridQueueIjEEiEEEvDpT0_,"a",@progbits
	.sectionflags	@""
	.align	4
.nv.constant0._ZN6thrust24THRUST_300001_SM_1000_NS8cuda_cub4core6detail13_kernel_agentINS1_8__reduce10DrainAgentIiEEJN3cub18CUB_300001_SM_10009GridQueueIjEEiEEEvDpT0_:
	.zero		908


//--------------------- .nv.constant0._ZN6thrust24THRUST_300001_SM_1000_NS8cuda_cub4core6detail13_kernel_agentINS1_8__reduce11ReduceAgentINS0_12zip_iteratorIN4cuda3std3__45tupleIJNS0_10device_ptrIdEENS0_17counting_iteratorIlNS0_11use_defaultESF_SF_EEEEEEEPNSB_IJdlEEESJ_iNS1_9__extrema9arg_max_fIdlNSA_4lessIdEEEEEEJSI_SK_iN3cub18CUB_300001_SM_100013GridEvenShareIiEENSS_9GridQueueIjEESP_EEEvDpT0_ --------------------------
	.section	.nv.constant0._ZN6thrust24THRUST_300001_SM_1000_NS8cuda_cub4core6detail13_kernel_agentINS1_8__reduce11ReduceAgentINS0_12zip_iteratorIN4cuda3std3__45tupleIJNS0_10device_ptrIdEENS0_17counting_iteratorIlNS0_11use_defaultESF_SF_EEEEEEEPNSB_IJdlEEESJ_iNS1_9__extrema9arg_max_fIdlNSA_4lessIdEEEEEEJSI_SK_iN3cub18CUB_300001_SM_100013GridEvenShareIiEENSS_9GridQueueIjEESP_EEEvDpT0_,"a",@progbits
	.sectionflags	@""
	.align	4
.nv.constant0._ZN6thrust24THRUST_300001_SM_1000_NS8cuda_cub4core6detail13_kernel_agentINS1_8__reduce11ReduceAgentINS0_12zip_iteratorIN4cuda3std3__45tupleIJNS0_10device_ptrIdEENS0_17counting_iteratorIlNS0_11use_defaultESF_SF_EEEEEEEPNSB_IJdlEEESJ_iNS1_9__extrema9arg_max_fIdlNSA_4lessIdEEEEEEJSI_SK_iN3cub18CUB_300001_SM_100013GridEvenShareIiEENSS_9GridQueueIjEESP_EEEvDpT0_:
	.zero		977


//--------------------- .nv.constant0._ZN6thrust24THRUST_300001_SM_1000_NS8cuda_cub4core6detail13_kernel_agentINS1_8__reduce11ReduceAgentINS0_12zip_iteratorIN4cuda3std3__45tupleIJNS0_10device_ptrIdEENS0_17counting_iteratorIlNS0_11use_defaultESF_SF_EEEEEEEPNSB_IJdlEEESJ_iNS1_9__extrema9arg_max_fIdlNSA_4lessIdEEEEEEJSI_SK_iSP_EEEvDpT0_ --------------------------
	.section	.nv.constant0._ZN6thrust24THRUST_300001_SM_1000_NS8cuda_cub4core6detail13_kernel_agentINS1_8__reduce11ReduceAgentINS0_12zip_iteratorIN4cuda3std3__45tupleIJNS0_10device_ptrIdEENS0_17counting_iteratorIlNS0_11use_defaultESF_SF_EEEEEEEPNSB_IJdlEEESJ_iNS1_9__extrema9arg_max_fIdlNSA_4lessIdEEEEEEJSI_SK_iSP_EEEvDpT0_,"a",@progbits
	.sectionflags	@""
	.align	4
.nv.constant0._ZN6thrust24THRUST_300001_SM_1000_NS8cuda_cub4core6detail13_kernel_agentINS1_8__reduce11ReduceAgentINS0_12zip_iteratorIN4cuda3std3__45tupleIJNS0_10device_ptrIdEENS0_17counting_iteratorIlNS0_11use_defaultESF_SF_EEEEEEEPNSB_IJdlEEESJ_iNS1_9__extrema9arg_max_fIdlNSA_4lessIdEEEEEEJSI_SK_iSP_EEEvDpT0_:
	.zero		925


//--------------------- .nv.constant0._Z11iter_kernelPdS_S_S_iS_ --------------------------
	.section	.nv.constant0._Z11iter_kernelPdS_S_S_iS_,"a",@progbits
	.sectionflags	@""
	.align	4
.nv.constant0._Z11iter_kernelPdS_S_S_iS_:
	.zero		944


//--------------------- .nv.constant0._Z18iter_kernel_sharedPdS_S_S_iS_ --------------------------
	.section	.nv.constant0._Z18iter_kernel_sharedPdS_S_S_iS_,"a",@progbits
	.sectionflags	@""
	.align	4
.nv.constant0._Z18iter_kernel_sharedPdS_S_S_iS_:
	.zero		944


//--------------------- SYMBOLS --------------------------

	.type		.nv.reservedSmem.offset0,@object
	.size		.nv.reservedSmem.offset0,0x4
	.type		.nv.reservedSmem.cap,@object
	.size		.nv.reservedSmem.cap,0x4
